def matmul_kernel(
    a_ptr,
    b_ptr,
    c_ptr,
    M,
    N,
    K,
    stride_am,
    stride_ak,
    stride_bk,
    stride_bn,
    stride_cm,
    stride_cn,
    BLOCK_M: tl.constexpr,
    BLOCK_N: tl.constexpr,
    BLOCK_K: tl.constexpr,
    GROUP_M: tl.constexpr,
):
    pid = tl.program_id(axis=0)
    num_pid_m = tl.cdiv(M, BLOCK_M)
    num_pid_n = tl.cdiv(N, BLOCK_N)
    num_pid_in_group = GROUP_M * num_pid_n
    group_id = pid // num_pid_in_group
    first_pid_m = group_id * GROUP_M
    group_size_m = min(num_pid_m - first_pid_m, GROUP_M)
    pid_m = first_pid_m + ((pid % num_pid_in_group) % group_size_m)
    pid_n = (pid % num_pid_in_group) // group_size_m

    offs_am = (pid_m * BLOCK_M + tl.arange(0, BLOCK_M)) % M
    offs_bn = (pid_n * BLOCK_N + tl.arange(0, BLOCK_N)) % N
    offs_k = tl.arange(0, BLOCK_K)
    a_ptrs = a_ptr + offs_am[:, None] * stride_am + offs_k[None, :] * stride_ak
    b_ptrs = b_ptr + offs_k[:, None] * stride_bk + offs_bn[None, :] * stride_bn

    acc = tl.zeros((BLOCK_M, BLOCK_N), dtype=tl.float32)
    for kk in range(0, tl.cdiv(K, BLOCK_K)):
        a = tl.load(a_ptrs, mask=offs_k[None, :] < K - kk * BLOCK_K, other=0.0)
        b = tl.load(b_ptrs, mask=offs_k[:, None] < K - kk * BLOCK_K, other=0.0)
        acc = tl.dot(a, b, acc)
        a_ptrs += BLOCK_K * stride_ak
        b_ptrs += BLOCK_K * stride_bk

    c = acc.to(c_ptr.dtype.element_ty)
    offs_cm = pid_m * BLOCK_M + tl.arange(0, BLOCK_M)
    offs_cn = pid_n * BLOCK_N + tl.arange(0, BLOCK_N)
    c_ptrs = c_ptr + offs_cm[:, None] * stride_cm + offs_cn[None, :] * stride_cn
    mask = (offs_cm[:, None] < M) & (offs_cn[None, :] < N)
    tl.store(c_ptrs, c, mask=mask)

# config = {"BLOCK_K": 128, "BLOCK_M": 64, "BLOCK_N": 512, "GROUP_M": 1, "arch": "sm_100", "dtype": "fp32", "num_ctas": 1, "num_stages": 3, "num_warps": 4}
# arch = sm_100


// ===== COMPILED SASS (sm_100a) =====

	.target	sm_100a

	.elftype	@"ET_EXEC"


//--------------------- .note.nv.tkinfo           --------------------------
	.section	.note.nv.tkinfo,"",@"SHT_NOTE"
	.sectionflags	@"SHF_NOTE_NV_TKINFO"
	.tkinfo
        /*0018*/ 	.word	0x00000081
        /*0030*/ 	.string	""
        /*0030*/ 	.string	"ptxas-blackwell"
        /*0030*/ 	.string	"Cuda compilation tools, release 12.9, V12.9.86"
        /*0030*/ 	.string	"Build cuda_12.9.r12.9/compiler.36037853_0"
        /*0030*/ 	.string	"-v  -suppress-debug-info  -lineinfo  -arch sm_100a "



//--------------------- .note.nv.cuver            --------------------------
	.section	.note.nv.cuver,"",@"SHT_NOTE"
	.sectionflags	@"SHF_NOTE_NV_CUVER"
        /*0018*/ 	.short	0x0001
        /*001a*/ 	.short	0x0064
        /*001c*/ 	.short	0x0001
        /*001e*/ 	.short	0x0000
        /*0020*/ 	.short	0x0001
        /*0022*/ 	.short	0x0000


//--------------------- .nv.info                  --------------------------
	.section	.nv.info,"",@"SHT_CUDA_INFO"
	.align	4


	//----- nvinfo : EIATTR_REGCOUNT
	.align		4
        /*0000*/ 	.byte	0x04, 0x2f
        /*0002*/ 	.short	(.L_4 - .L_3)
	.align		4
.L_3:
        /*0004*/ 	.word	index@(matmul_kernel)
        /*0008*/ 	.word	0x000000ff


	//----- nvinfo : EIATTR_FRAME_SIZE
	.align		4
.L_4:
        /*000c*/ 	.byte	0x04, 0x11
        /*000e*/ 	.short	(.L_6 - .L_5)
	.align		4
.L_5:
        /*0010*/ 	.word	index@($__internal_2_$__cuda_sm10x_tcgen05_guardrail_trap_unallocated_columns_being_dealloced)
        /*0014*/ 	.word	0x00001ec8


	//----- nvinfo : EIATTR_FRAME_SIZE
	.align		4
.L_6:
        /*0018*/ 	.byte	0x04, 0x11
        /*001a*/ 	.short	(.L_8 - .L_7)
	.align		4
.L_7:
        /*001c*/ 	.word	index@($__internal_1_$__cuda_sm10x_tcgen05_guardrail_trap_phase_invalid_during_alloc)
        /*0020*/ 	.word	0x00001ec8


	//----- nvinfo : EIATTR_FRAME_SIZE
	.align		4
.L_8:
        /*0024*/ 	.byte	0x04, 0x11
        /*0026*/ 	.short	(.L_10 - .L_9)
	.align		4
.L_9:
        /*0028*/ 	.word	index@($__internal_0_$__cuda_sm10x_tcgen05_guardrail_trap_col_being_dealloced_not_returned_by_alloc)
        /*002c*/ 	.word	0x00001ec8


	//----- nvinfo : EIATTR_FRAME_SIZE
	.align		4
.L_10:
        /*0030*/ 	.byte	0x04, 0x11
        /*0032*/ 	.short	(.L_12 - .L_11)
	.align		4
.L_11:
        /*0034*/ 	.word	index@(matmul_kernel)
        /*0038*/ 	.word	0x00001ec8


	//----- nvinfo : EIATTR_MIN_STACK_SIZE
	.align		4
.L_12:
        /*003c*/ 	.byte	0x04, 0x12
        /*003e*/ 	.short	(.L_14 - .L_13)
	.align		4
.L_13:
        /*0040*/ 	.word	index@(matmul_kernel)
        /*0044*/ 	.word	0x00001ec8
.L_14:


//--------------------- .nv.info.matmul_kernel    --------------------------
	.section	.nv.info.matmul_kernel,"",@"SHT_CUDA_INFO"
	.sectionflags	@""
	.align	4


	//----- nvinfo : EIATTR_CUDA_API_VERSION
	.align		4
        /*0000*/ 	.byte	0x04, 0x37
        /*0002*/ 	.short	(.L_16 - .L_15)
.L_15:
        /*0004*/ 	.word	0x00000081


	//----- nvinfo : EIATTR_KPARAM_INFO
	.align		4
.L_16:
        /*0008*/ 	.byte	0x04, 0x17
        /*000a*/ 	.short	(.L_18 - .L_17)
.L_17:
        /*000c*/ 	.word	0x00000000
        /*0010*/ 	.short	0x000d
        /*0012*/ 	.short	0x0048
        /*0014*/ 	.byte	0x00, 0xf4, 0x21, 0x00


	//----- nvinfo : EIATTR_KPARAM_INFO
	.align		4
.L_18:
        /*0018*/ 	.byte	0x04, 0x17
        /*001a*/ 	.short	(.L_20 - .L_19)
.L_19:
        /*001c*/ 	.word	0x00000000
        /*0020*/ 	.short	0x000c
        /*0022*/ 	.short	0x0040
        /*0024*/ 	.byte	0x00, 0xf4, 0x21, 0x00


	//----- nvinfo : EIATTR_KPARAM_INFO
	.align		4
.L_20:
        /*0028*/ 	.byte	0x04, 0x17
        /*002a*/ 	.short	(.L_22 - .L_21)
.L_21:
        /*002c*/ 	.word	0x00000000
        /*0030*/ 	.short	0x000b
        /*0032*/ 	.short	0x0038
        /*0034*/ 	.byte	0x00, 0xf0, 0x11, 0x00


	//----- nvinfo : EIATTR_KPARAM_INFO
	.align		4
.L_22:
        /*0038*/ 	.byte	0x04, 0x17
        /*003a*/ 	.short	(.L_24 - .L_23)
.L_23:
        /*003c*/ 	.word	0x00000000
        /*0040*/ 	.short	0x000a
        /*0042*/ 	.short	0x0034
        /*0044*/ 	.byte	0x00, 0xf0, 0x11, 0x00


	//----- nvinfo : EIATTR_KPARAM_INFO
	.align		4
.L_24:
        /*0048*/ 	.byte	0x04, 0x17
        /*004a*/ 	.short	(.L_26 - .L_25)
.L_25:
        /*004c*/ 	.word	0x00000000
        /*0050*/ 	.short	0x0009
        /*0052*/ 	.short	0x0030
        /*0054*/ 	.byte	0x00, 0xf0, 0x11, 0x00


	//----- nvinfo : EIATTR_KPARAM_INFO
	.align		4
.L_26:
        /*0058*/ 	.byte	0x04, 0x17
        /*005a*/ 	.short	(.L_28 - .L_27)
.L_27:
        /*005c*/ 	.word	0x00000000
        /*0060*/ 	.short	0x0008
        /*0062*/ 	.short	0x002c
        /*0064*/ 	.byte	0x00, 0xf0, 0x11, 0x00


	//----- nvinfo : EIATTR_KPARAM_INFO
	.align		4
.L_28:
        /*0068*/ 	.byte	0x04, 0x17
        /*006a*/ 	.short	(.L_30 - .L_29)
.L_29:
        /*006c*/ 	.word	0x00000000
        /*0070*/ 	.short	0x0007
        /*0072*/ 	.short	0x0028
        /*0074*/ 	.byte	0x00, 0xf0, 0x11, 0x00


	//----- nvinfo : EIATTR_KPARAM_INFO
	.align		4
.L_30:
        /*0078*/ 	.byte	0x04, 0x17
        /*007a*/ 	.short	(.L_32 - .L_31)
.L_31:
        /*007c*/ 	.word	0x00000000
        /*0080*/ 	.short	0x0006
        /*0082*/ 	.short	0x0024
        /*0084*/ 	.byte	0x00, 0xf0, 0x11, 0x00


	//----- nvinfo : EIATTR_KPARAM_INFO
	.align		4
.L_32:
        /*0088*/ 	.byte	0x04, 0x17
        /*008a*/ 	.short	(.L_34 - .L_33)
.L_33:
        /*008c*/ 	.word	0x00000000
        /*0090*/ 	.short	0x0005
        /*0092*/ 	.short	0x0020
        /*0094*/ 	.byte	0x00, 0xf0, 0x11, 0x00


	//----- nvinfo : EIATTR_KPARAM_INFO
	.align		4
.L_34:
        /*0098*/ 	.byte	0x04, 0x17
        /*009a*/ 	.short	(.L_36 - .L_35)
.L_35:
        /*009c*/ 	.word	0x00000000
        /*00a0*/ 	.short	0x0004
        /*00a2*/ 	.short	0x001c
        /*00a4*/ 	.byte	0x00, 0xf0, 0x11, 0x00


	//----- nvinfo : EIATTR_KPARAM_INFO
	.align		4
.L_36:
        /*00a8*/ 	.byte	0x04, 0x17
        /*00aa*/ 	.short	(.L_38 - .L_37)
.L_37:
        /*00ac*/ 	.word	0x00000000
        /*00b0*/ 	.short	0x0003
        /*00b2*/ 	.short	0x0018
        /*00b4*/ 	.byte	0x00, 0xf0, 0x11, 0x00


	//----- nvinfo : EIATTR_KPARAM_INFO
	.align		4
.L_38:
        /*00b8*/ 	.byte	0x04, 0x17
        /*00ba*/ 	.short	(.L_40 - .L_39)
.L_39:
        /*00bc*/ 	.word	0x00000000
        /*00c0*/ 	.short	0x0002
        /*00c2*/ 	.short	0x0010
        /*00c4*/ 	.byte	0x00, 0xf4, 0x21, 0x00


	//----- nvinfo : EIATTR_KPARAM_INFO
	.align		4
.L_40:
        /*00c8*/ 	.byte	0x04, 0x17
        /*00ca*/ 	.short	(.L_42 - .L_41)
.L_41:
        /*00cc*/ 	.word	0x00000000
        /*00d0*/ 	.short	0x0001
        /*00d2*/ 	.short	0x0008
        /*00d4*/ 	.byte	0x00, 0xf4, 0x21, 0x00


	//----- nvinfo : EIATTR_KPARAM_INFO
	.align		4
.L_42:
        /*00d8*/ 	.byte	0x04, 0x17
        /*00da*/ 	.short	(.L_44 - .L_43)
.L_43:
        /*00dc*/ 	.word	0x00000000
        /*00e0*/ 	.short	0x0000
        /*00e2*/ 	.short	0x0000
        /*00e4*/ 	.byte	0x00, 0xf4, 0x21, 0x00


	//----- nvinfo : EIATTR_AT_ENTRY_FRAGMENTS
	.align		4
.L_44:
        /*00e8*/ 	.byte	0x04, 0x4f
        /*00ea*/ 	.short	(.L_46 - .L_45)


	//   ....[0]....
.L_45:
        /*00ec*/ 	.word	0x00000004


	//----- nvinfo : EIATTR_RESERVED_SMEM_USED
	.align		4
.L_46:
        /*00f0*/ 	.byte	0x01, 0x41
	.zero		2


	//----- nvinfo : EIATTR_SPARSE_MMA_MASK
	.align		4
        /*00f4*/ 	.byte	0x03, 0x50
        /*00f6*/ 	.short	0x0000


	//----- nvinfo : EIATTR_TCGEN05_1CTA_USED
	.align		4
        /*00f8*/ 	.byte	0x01, 0x51
	.zero		2


	//----- nvinfo : EIATTR_MAXREG_COUNT
	.align		4
        /*00fc*/ 	.byte	0x03, 0x1b
        /*00fe*/ 	.short	0x00ff


	//----- nvinfo : EIATTR_NUM_BARRIERS
	.align		4
        /*0100*/ 	.byte	0x02, 0x4c
        /*0102*/ 	.byte	0x01
	.zero		1


	//----- nvinfo : EIATTR_ANNOTATIONS
	.align		4
        /*0104*/ 	.byte	0x04, 0x55
        /*0106*/ 	.short	(.L_48 - .L_47)


	//   ....[0]....
.L_47:
        /*0108*/ 	.word	0x00000001
        /*010c*/ 	.byte	0x30, 0x0d, 0x00, 0x00, 0x01, 0x00, 0x00, 0x00, 0xf0, 0x0d, 0x00, 0x00, 0x01, 0x00, 0x00, 0x00
        /* <DEDUP_REMOVED lines=1298> */
        /*523c*/ 	.byte	0xb0, 0x18, 0x02, 0x00, 0x01, 0x00, 0x00, 0x00, 0xc0, 0x18, 0x02, 0x00


	//----- nvinfo : EIATTR_INT_WARP_WIDE_INSTR_OFFSETS
	.align		4
.L_48:
        /*5248*/ 	.byte	0x04, 0x31
        /*524a*/ 	.short	(.L_50 - .L_49)


	//   ....[0]....
.L_49:
        /*524c*/ 	.word	0x000339f0


	//   ....[1]....
        /*5250*/ 	.word	0x00033bd0


	//   ....[2]....
        /*5254*/ 	.word	0x00033be0


	//   ....[3]....
        /*5258*/ 	.word	0x00077100


	//   ....[4]....
        /*525c*/ 	.word	0x00077150


	//----- nvinfo : EIATTR_COOP_GROUP_MASK_REGIDS
	.align		4
.L_50:
        /*5260*/ 	.byte	0x04, 0x29
        /*5262*/ 	.short	(.L_52 - .L_51)


	//   ....[0]....
.L_51:
        /*5264*/ 	.word	0xffffffff


	//   ....[1]....
        /*5268*/ 	.word	0xffffffff


	//   ....[2]....
        /*526c*/ 	.word	0xffffffff


	//   ....[3]....
        /*5270*/ 	.word	0xffffffff


	//----- nvinfo : EIATTR_COOP_GROUP_INSTR_OFFSETS
	.align		4
.L_52:
        /*5274*/ 	.byte	0x04, 0x28
        /*5276*/ 	.short	(.L_54 - .L_53)


	//   ....[0]....
.L_53:
        /*5278*/ 	.word	0x00000070


	//   ....[1]....
        /*527c*/ 	.word	0x00000330


	//   ....[2]....
        /*5280*/ 	.word	0x00076f90


	//   ....[3]....
        /*5284*/ 	.word	0x00077200


	//----- nvinfo : EIATTR_VRC_CTA_INIT_COUNT
	.align		4
.L_54:
        /*5288*/ 	.byte	0x02, 0x4a
        /*528a*/ 	.byte	0x80
	.zero		1


	//----- nvinfo : EIATTR_MBARRIER_INSTR_OFFSETS
	.align		4
        /*528c*/ 	.byte	0x04, 0x39
        /*528e*/ 	.short	(.L_56 - .L_55)


	//   ....[0]....
.L_55:
        /*5290*/ 	.word	0x00033c90
        /*5294*/ 	.word	0x000000ff
        /*5298*/ 	.word	0x00000000
        /*529c*/ 	.short	0x0100
        /*529e*/ 	.byte	0x08
	.zero		1


	//   ....[1]....
        /*52a0*/ 	.word	0x00033cb0
        /*52a4*/ 	.word	0x000000ff
        /*52a8*/ 	.word	0x000d8008
        /*52ac*/ 	.short	0x0100
        /*52ae*/ 	.byte	0x07
	.zero		1


	//   ....[2]....
        /*52b0*/ 	.word	0x0005a010
        /*52b4*/ 	.word	0x000000ff
        /*52b8*/ 	.word	0x00000000
        /*52bc*/ 	.short	0x010a
        /*52be*/ 	.byte	0x10
	.zero		1


	//   ....[3]....
        /*52c0*/ 	.word	0x0006de80
        /*52c4*/ 	.word	0x000000ff
        /*52c8*/ 	.word	0x00000000
        /*52cc*/ 	.short	0x010a
        /*52ce*/ 	.byte	0x08
	.zero		1


	//   ....[4]....
        /*52d0*/ 	.word	0x0006df20
        /*52d4*/ 	.word	0x000000ff
        /*52d8*/ 	.word	0x000d8000
        /*52dc*/ 	.short	0x0108
        /*52de*/ 	.byte	0x07
	.zero		1


	//   ....[5]....
        /*52e0*/ 	.word	0x0006dfc0
        /*52e4*/ 	.word	0x000000ff
        /*52e8*/ 	.word	0x000d8008
        /*52ec*/ 	.short	0x0108
        /*52ee*/ 	.byte	0x07
	.zero		1


	//   ....[6]....
        /*52f0*/ 	.word	0x00077220
        /*52f4*/ 	.word	0x000000ff
        /*52f8*/ 	.word	0x00000000
        /*52fc*/ 	.short	0x010a
        /*52fe*/ 	.byte	0x10
	.zero		1


	//   ....[7]....
        /*5300*/ 	.word	0x00077250
        /*5304*/ 	.word	0x000000ff
        /*5308*/ 	.word	0x00000000
        /*530c*/ 	.short	0x010a
        /*530e*/ 	.byte	0x08
	.zero		1


	//----- nvinfo : EIATTR_NUM_MBARRIERS
	.align		4
.L_56:
        /*5310*/ 	.byte	0x03, 0x38
        /*5312*/ 	.short	0x0002


	//----- nvinfo : EIATTR_EXIT_INSTR_OFFSETS
	.align		4
        /*5314*/ 	.byte	0x04, 0x1c
        /*5316*/ 	.short	(.L_58 - .L_57)


	//   ....[0]....
.L_57:
        /*5318*/ 	.word	0x00077210


	//----- nvinfo : EIATTR_REQNTID
	.align		4
.L_58:
        /*531c*/ 	.byte	0x04, 0x10
        /*531e*/ 	.short	(.L_60 - .L_59)
.L_59:
        /*5320*/ 	.word	0x00000080
        /*5324*/ 	.word	0x00000001
        /*5328*/ 	.word	0x00000001


	//----- nvinfo : EIATTR_CRS_STACK_SIZE
	.align		4
.L_60:
        /*532c*/ 	.byte	0x04, 0x1e
        /*532e*/ 	.short	(.L_62 - .L_61)
.L_61:
        /*5330*/ 	.word	0x00000000


	//----- nvinfo : EIATTR_CBANK_PARAM_SIZE
	.align		4
.L_62:
        /*5334*/ 	.byte	0x03, 0x19
        /*5336*/ 	.short	0x0050


	//----- nvinfo : EIATTR_PARAM_CBANK
	.align		4
        /*5338*/ 	.byte	0x04, 0x0a
        /*533a*/ 	.short	(.L_64 - .L_63)
	.align		4
.L_63:
        /*533c*/ 	.word	index@(.nv.constant0.matmul_kernel)
        /*5340*/ 	.short	0x0380
        /*5342*/ 	.short	0x0050


	//----- nvinfo : EIATTR_SW_WAR
	.align		4
.L_64:
        /*5344*/ 	.byte	0x04, 0x36
        /*5346*/ 	.short	(.L_66 - .L_65)
.L_65:
        /*5348*/ 	.word	0x00000008
.L_66:


//--------------------- .nv.compat                --------------------------
	.section	.nv.compat,"",@"SHT_CUDA_COMPAT_INFO"
	.align	4
        /*0000*/ 	.byte	0x02, 0x02, 0x02, 0x00, 0x02, 0x05, 0x05, 0x00, 0x02, 0x03, 0x00, 0x00, 0x02, 0x06, 0x01, 0x00


//--------------------- .nv.callgraph             --------------------------
	.section	.nv.callgraph,"",@"SHT_CUDA_CALLGRAPH"
	.align	4
	.sectionentsize	8
	.align		4
        /*0000*/ 	.word	0x00000000
	.align		4
        /*0004*/ 	.word	0xffffffff
	.align		4
        /*0008*/ 	.word	0x00000000
	.align		4
        /*000c*/ 	.word	0xfffffffe
	.align		4
        /*0010*/ 	.word	0x00000000
	.align		4
        /*0014*/ 	.word	0xfffffffd
	.align		4
        /*0018*/ 	.word	0x00000000
	.align		4
        /*001c*/ 	.word	0xfffffffc


//--------------------- .text.matmul_kernel       --------------------------
	.section	.text.matmul_kernel,"ax",@progbits
	.align	128
        .global         matmul_kernel
        .type           matmul_kernel,@function
        .size           matmul_kernel,(.L_x_20 - matmul_kernel)
        .other          matmul_kernel,@"STO_CUDA_ENTRY STV_DEFAULT"
matmul_kernel:
.text.matmul_kernel:
[----:B------:R-:W1:Y:S01]  /*0000*/  LDC R1, c[0x0][0x37c] ;  /* 0x0000df00ff017b82 */ /* 0x000e620000000800 */
[----:B------:R-:W2:Y:S01]  /*0010*/  S2R R0, SR_TID.X ;  /* 0x0000000000007919 */ /* 0x000ea20000002100 */
[----:B-1----:R-:W-:Y:S01]  /*0020*/  VIADD R1, R1, 0xffffe138 ;  /* 0xffffe13801017836 */ /* 0x002fe20000000000 */
[----:B--2---:R-:W-:-:S13]  /*0030*/  ISETP.GE.U32.AND P0, PT, R0, 0x20, PT ;  /* 0x000000200000780c */ /* 0x004fda0003f06070 */
[----:B------:R-:W-:Y:S02]  /*0040*/  VOTEU.ANY UP0, P0 ;  /* 0x0000000000ff7886 */ /* 0x000fe40000000100 */
[----:B------:R-:W-:Y:S05]  /*0050*/  BRA.U UP0, `(.L_x_0) ;  /* 0x0000000100b87547 */ /* 0x000fea000b800000 */
[----:B------:R-:W1:Y:S01]  /*0060*/  S2UR UR6, SR_CgaCtaId ;  /* 0x00000000000679c3 */ /* 0x000e620000008800 */
[----:B------:R-:W-:Y:S01]  /*0070*/  NOP ;  /* 0x0000000000007918 */ /* 0x000fe20000000000 */
[----:B------:R-:W-:Y:S02]  /*0080*/  UMOV UR4, 0x40 ;  /* 0x0000004000047882 */ /* 0x000fe40000000000 */
[----:B-1----:R-:W-:-:S09]  /*0090*/  ULEA UR4, UR6, UR4, 0x18 ;  /* 0x0000000406047291 */ /* 0x002fd2000f8ec0ff */
[----:B------:R-:W1:Y:S01]  /*00a0*/  LDS.U8 R0, [UR4] ;  /* 0x00000004ff007984 */ /* 0x000e620008000000 */
[----:B------:R-:W-:Y:S02]  /*00b0*/  UMOV UR4, 0x400 ;  /* 0x0000040000047882 */ /* 0x000fe40000000000 */
[----:B------:R-:W-:Y:S01]  /*00c0*/  ULEA UR4, UR6, UR4, 0x18 ;  /* 0x0000000406047291 */ /* 0x000fe2000f8ec0ff */
[----:B-1----:R-:W-:-:S13]  /*00d0*/  ISETP.NE.AND P0, PT, R0, RZ, PT ;  /* 0x000000ff0000720c */ /* 0x002fda0003f05270 */
[----:B------:R-:W-:Y:S05]  /*00e0*/  @P0 BRA `(.L_x_1) ;  /* 0x00000000007c0947 */ /* 0x000fea0003800000 */
[----:B------:R-:W-:-:S13]  /*00f0*/  ELECT P0, URZ, PT ;  /* 0x0000000000ff782f */ /* 0x000fda0003800000 */
[----:B------:R-:W-:Y:S05]  /*0100*/  @!P0 BRA `(.L_x_2) ;  /* 0x0000000000848947 */ /* 0x000fea0003800000 */
[----:B------:R-:W-:Y:S01]  /*0110*/  UMOV UR5, 0x8 ;  /* 0x0000000800057882 */ /* 0x000fe20000000000 */
[----:B------:R-:W-:Y:S02]  /*0120*/  IMAD.MOV.U32 R4, RZ, RZ, 0x1 ;  /* 0x00000001ff047424 */ /* 0x000fe400078e00ff */
[----:B------:R-:W-:Y:S02]  /*0130*/  IMAD.MOV.U32 R5, RZ, RZ, 0xff ;  /* 0x000000ffff057424 */ /* 0x000fe400078e00ff */
[----:B------:R-:W-:Y:S04]  /*0140*/  DEPBAR.LE SB1, 0x36 ;  /* 0x00009d800000791a */ /* 0x000fe80000000000 */
[----:B------:R-:W1:Y:S02]  /*0150*/  UTCATOMSWS.FIND_AND_SET.ALIGN UP1, UR5, UR5 ;  /* 0x00000005000575e3 */ /* 0x000e640008020800 */
[----:B-1----:R-:W-:-:S04]  /*0160*/  PLOP3.LUT P0, PT, PT, PT, UP1, 0x80, 0x8 ;  /* 0x000000000008781c */ /* 0x002fc80003f0f018 */
[----:B------:R-:W-:-:S04]  /*0170*/  SEL R0, RZ, 0xffffffff, !P0 ;  /* 0xffffffffff007807 */ /* 0x000fc80004000000 */
[----:B------:R-:W-:Y:S01]  /*0180*/  ISETP.NE.AND P0, PT, R0, RZ, PT ;  /* 0x000000ff0000720c */ /* 0x000fe20003f05270 */
[----:B------:R-:W-:-:S12]  /*0190*/  IMAD.U32 R0, RZ, RZ, UR5 ;  /* 0x00000005ff007e24 */ /* 0x000fd8000f8e00ff */
[----:B------:R-:W-:Y:S05]  /*01a0*/  @P0 BRA `(.L_x_3) ;  /* 0x0000000000240947 */ /* 0x000fea0003800000 */
.L_x_4:
[----:B------:R-:W-:Y:S05]  /*01b0*/  NANOSLEEP 0x64 ;  /* 0x000000640000795d */ /* 0x000fea0003800000 */
[----:B------:R-:W-:-:S05]  /*01c0*/  UMOV UR5, 0x8 ;  /* 0x0000000800057882 */ /* 0x000fca0000000000 */
[----:B------:R-:W-:Y:S04]  /*01d0*/  DEPBAR.LE SB1, 0x36 ;  /* 0x00009d800000791a */ /* 0x000fe80000000000 */
[----:B------:R-:W1:Y:S02]  /*01e0*/  UTCATOMSWS.FIND_AND_SET.ALIGN UP1, UR5, UR5 ;  /* 0x00000005000575e3 */ /* 0x000e640008020800 */
[----:B-1----:R-:W-:-:S04]  /*01f0*/  PLOP3.LUT P0, PT, PT, PT, UP1, 0x80, 0x8 ;  /* 0x000000000008781c */ /* 0x002fc80003f0f018 */
[----:B------:R-:W-:-:S04]  /*0200*/  SEL R0, RZ, 0xffffffff, !P0 ;  /* 0xffffffffff007807 */ /* 0x000fc80004000000 */
[----:B------:R-:W-:Y:S01]  /*0210*/  ISETP.NE.AND P0, PT, R0, RZ, PT ;  /* 0x000000ff0000720c */ /* 0x000fe20003f05270 */
[----:B------:R-:W-:-:S12]  /*0220*/  IMAD.U32 R0, RZ, RZ, UR5 ;  /* 0x00000005ff007e24 */ /* 0x000fd8000f8e00ff */
[----:B------:R-:W-:Y:S05]  /*0230*/  @!P0 BRA `(.L_x_4) ;  /* 0xfffffffc00dc8947 */ /* 0x000fea000383ffff */
.L_x_3:
[C---:B------:R-:W-:Y:S01]  /*0240*/  VIADD R3, R0.reuse, 0x10 ;  /* 0x0000001000037836 */ /* 0x040fe20000000000 */
[----:B------:R-:W-:Y:S01]  /*0250*/  UMOV UR5, 0x50 ;  /* 0x0000005000057882 */ /* 0x000fe20000000000 */
[----:B------:R-:W-:Y:S01]  /*0260*/  SHF.L.U32 R2, R5, R0, RZ ;  /* 0x0000000005027219 */ /* 0x000fe200000006ff */
[----:B------:R-:W-:Y:S01]  /*0270*/  ULEA UR5, UR6, UR5, 0x18 ;  /* 0x0000000506057291 */ /* 0x000fe2000f8ec0ff */
[----:B------:R-:W-:Y:S01]  /*0280*/  IMAD.SHL.U32 R0, R0, 0x20, RZ ;  /* 0x0000002000007824 */ /* 0x000fe200078e00ff */
[----:B------:R-:W-:-:S04]  /*0290*/  SHF.L.U32 R3, R4, R3, RZ ;  /* 0x0000000304037219 */ /* 0x000fc800000006ff */
[----:B------:R-:W-:-:S05]  /*02a0*/  LOP3.LUT R2, R3, R2, RZ, 0xfc, !PT ;  /* 0x0000000203027212 */ /* 0x000fca00078efcff */
[----:B------:R1:W-:Y:S04]  /*02b0*/  ATOMS.OR RZ, [UR5], R2 ;  /* 0x00000002ffff798c */ /* 0x0003e8000b000005 */
[----:B------:R1:W-:Y:S01]  /*02c0*/  STS [UR4], R0 ;  /* 0x00000000ff007988 */ /* 0x0003e20008000804 */
[----:B------:R-:W-:Y:S05]  /*02d0*/  BRA `(.L_x_2) ;  /* 0x0000000000107947 */ /* 0x000fea0003800000 */
.L_x_1:
[----:B------:R-:W-:Y:S01]  /*02e0*/  IMAD.MOV.U32 R0, RZ, RZ, -0x1 ;  /* 0xffffffffff007424 */ /* 0x000fe200078e00ff */
[----:B------:R-:W-:-:S04]  /*02f0*/  MOV R2, 0x320 ;  /* 0x0000032000027802 */ /* 0x000fc80000000f00 */
[----:B------:R1:W-:Y:S03]  /*0300*/  STS [UR4], R0 ;  /* 0x00000000ff007988 */ /* 0x0003e60008000804 */
[----:B-1----:R-:W-:Y:S05]  /*0310*/  CALL.REL.NOINC `($__internal_1_$__cuda_sm10x_tcgen05_guardrail_trap_phase_invalid_during_alloc) ;  /* 0x0000076c00e47944 */ /* 0x002fea0003c00000 */
.L_x_2:
[----:B------:R-:W-:Y:S05]  /*0320*/  WARPSYNC.ALL ;  /* 0x0000000000007948 */ /* 0x000fea0003800000 */
[----:B------:R-:W-:Y:S01]  /*0330*/  NOP ;  /* 0x0000000000007918 */ /* 0x000fe20000000000 */
.L_x_0:
[----:B------:R-:W2:Y:S01]  /*0340*/  LDC.64 R6, c[0x0][0x398] ;  /* 0x0000e600ff067b82 */ /* 0x000ea20000000a00 */
[----:B------:R-:W3:Y:S01]  /*0350*/  S2R R5, SR_CTAID.X ;  /* 0x0000000000057919 */ /* 0x000ee20000002500 */
[----:B------:R-:W4:Y:S01]  /*0360*/  LDCU.64 UR14, c[0x0][0x3a8] ;  /* 0x00007500ff0e77ac */ /* 0x000f220008000a00 */
[----:B------:R-:W1:Y:S01]  /*0370*/  S2R R15, SR_TID.X ;  /* 0x00000000000f7919 */ /* 0x000e620000002100 */
[----:B------:R-:W1:Y:S01]  /*0380*/  LDCU.128 UR8, c[0x0][0x380] ;  /* 0x00007000ff0877ac */ /* 0x000e620008000c00 */
[----:B------:R-:W1:Y:S03]  /*0390*/  LDCU UR5, c[0x0][0x3a4] ;  /* 0x00007480ff0577ac */ /* 0x000e660008000800 */
[----:B------:R-:W1:Y:S01]  /*03a0*/  S2UR UR4, SR_CgaCtaId ;  /* 0x00000000000479c3 */ /* 0x000e620000008800 */
[----:B------:R-:W-:Y:S01]  /*03b0*/  UMOV UR7, 0x400 ;  /* 0x0000040000077882 */ /* 0x000fe20000000000 */
[----:B------:R-:W1:Y:S01]  /*03c0*/  LDCU UR50, c[0x0][0x39c] ;  /* 0x00007380ff3277ac */ /* 0x000e620008000800 */
[----:B------:R-:W1:Y:S01]  /*03d0*/  LDCU UR49, c[0x0][0x3b0] ;  /* 0x00007600ff3177ac */ /* 0x000e620008000800 */
[----:B------:R-:W1:Y:S02]  /*03e0*/  LDCU UR48, c[0x0][0x3b0] ;  /* 0x00007600ff3077ac */ /* 0x000e640008000800 */
[----:B-12---:R-:W-:Y:S01]  /*03f0*/  VIADD R0, R7, 0x1ff ;  /* 0x000001ff07007836 */ /* 0x006fe20000000000 */
[----:B------:R-:W-:Y:S01]  /*0400*/  IABS R252, R7 ;  /* 0x0000000700fc7213 */ /* 0x000fe20000000000 */
[----:B------:R-:W1:Y:S03]  /*0410*/  LDCU UR47, c[0x0][0x3b0] ;  /* 0x00007600ff2f77ac */ /* 0x000e660008000800 */
[----:B------:R-:W-:Y:S01]  /*0420*/  SHF.R.S32.HI R3, RZ, 0x1f, R0 ;  /* 0x0000001fff037819 */ /* 0x000fe20000011400 */
[----:B------:R-:W2:Y:S01]  /*0430*/  I2F.RP R7, R252 ;  /* 0x000000fc00077306 */ /* 0x000ea20000209400 */
[----:B------:R-:W1:Y:S02]  /*0440*/  LDCU UR46, c[0x0][0x3b0] ;  /* 0x00007600ff2e77ac */ /* 0x000e640008000800 */
[----:B------:R-:W-:-:S02]  /*0450*/  LEA.HI R3, R3, R0, RZ, 0x9 ;  /* 0x0000000003037211 */ /* 0x000fc400078f48ff */
[----:B---3--:R-:W-:Y:S01]  /*0460*/  IABS R10, R5 ;  /* 0x00000005000a7213 */ /* 0x008fe20000000000 */
[----:B------:R-:W3:Y:S01]  /*0470*/  LDCU UR45, c[0x0][0x3b0] ;  /* 0x00007600ff2d77ac */ /* 0x000ee20008000800 */
[----:B------:R-:W-:Y:S01]  /*0480*/  SHF.R.S32.HI R4, RZ, 0x9, R3 ;  /* 0x00000009ff047819 */ /* 0x000fe20000011403 */
[----:B------:R-:W1:Y:S03]  /*0490*/  LDCU UR44, c[0x0][0x3b0] ;  /* 0x00007600ff2c77ac */ /* 0x000e660008000800 */
[-C--:B------:R-:W-:Y:S02]  /*04a0*/  IABS R9, R4.reuse ;  /* 0x0000000400097213 */ /* 0x080fe40000000000 */
[----:B------:R-:W-:Y:S01]  /*04b0*/  IABS R12, R4 ;  /* 0x00000004000c7213 */ /* 0x000fe20000000000 */
[----:B------:R-:W1:Y:S01]  /*04c0*/  LDCU UR43, c[0x0][0x3b0] ;  /* 0x00007600ff2b77ac */ /* 0x000e620008000800 */
[----:B------:R-:W3:Y:S01]  /*04d0*/  I2F.RP R0, R9 ;  /* 0x0000000900007306 */ /* 0x000ee20000209400 */
[----:B------:R-:W1:Y:S01]  /*04e0*/  LDCU UR42, c[0x0][0x3b0] ;  /* 0x00007600ff2a77ac */ /* 0x000e620008000800 */
[----:B------:R-:W1:Y:S06]  /*04f0*/  LDCU UR41, c[0x0][0x3b0] ;  /* 0x00007600ff2977ac */ /* 0x000e6c0008000800 */
[----:B--2---:R-:W-:Y:S01]  /*0500*/  MUFU.RCP R7, R7 ;  /* 0x0000000700077308 */ /* 0x004fe20000001000 */
[----:B------:R-:W2:Y:S01]  /*0510*/  LDCU UR39, c[0x0][0x3b0] ;  /* 0x00007600ff2777ac */ /* 0x000ea20008000800 */
[----:B------:R-:W1:Y:S06]  /*0520*/  LDCU UR38, c[0x0][0x3b0] ;  /* 0x00007600ff2677ac */ /* 0x000e6c0008000800 */
[----:B---3--:R-:W3:Y:S01]  /*0530*/  MUFU.RCP R0, R0 ;  /* 0x0000000000007308 */ /* 0x008ee20000001000 */
[----:B------:R-:W1:Y:S01]  /*0540*/  LDCU UR37, c[0x0][0x3b0] ;  /* 0x00007600ff2577ac */ /* 0x000e620008000800 */
[----:B------:R-:W1:Y:S01]  /*0550*/  LDCU UR36, c[0x0][0x3b0] ;  /* 0x00007600ff2477ac */ /* 0x000e620008000800 */
[----:B------:R-:W1:Y:S01]  /*0560*/  LDCU UR35, c[0x0][0x3b0] ;  /* 0x00007600ff2377ac */ /* 0x000e620008000800 */
[----:B------:R-:W1:Y:S01]  /*0570*/  LDCU UR34, c[0x0][0x3b0] ;  /* 0x00007600ff2277ac */ /* 0x000e620008000800 */
[----:B---3--:R-:W-:-:S02]  /*0580*/  VIADD R2, R0, 0xffffffe ;  /* 0x0ffffffe00027836 */ /* 0x008fc40000000000 */
[----:B------:R-:W-:Y:S01]  /*0590*/  IMAD.MOV R0, RZ, RZ, -R12 ;  /* 0x000000ffff007224 */ /* 0x000fe200078e0a0c */
[----:B------:R-:W3:Y:S01]  /*05a0*/  LDCU UR33, c[0x0][0x3b0] ;  /* 0x00007600ff2177ac */ /* 0x000ee20008000800 */
[----:B------:R1:W2:Y:S01]  /*05b0*/  F2I.FTZ.U32.TRUNC.NTZ R3, R2 ;  /* 0x0000000200037305 */ /* 0x0002a2000021f000 */
[----:B------:R-:W3:Y:S01]  /*05c0*/  LDCU UR32, c[0x0][0x3b0] ;  /* 0x00007600ff2077ac */ /* 0x000ee20008000800 */
[----:B------:R-:W3:Y:S01]  /*05d0*/  LDCU UR31, c[0x0][0x3b0] ;  /* 0x00007600ff1f77ac */ /* 0x000ee20008000800 */
[----:B-1----:R-:W-:Y:S01]  /*05e0*/  IMAD.MOV.U32 R2, RZ, RZ, RZ ;  /* 0x000000ffff027224 */ /* 0x002fe200078e00ff */
[----:B------:R-:W1:Y:S01]  /*05f0*/  LDCU UR30, c[0x0][0x3b0] ;  /* 0x00007600ff1e77ac */ /* 0x000e620008000800 */
[----:B--2---:R-:W-:Y:S01]  /*0600*/  IMAD.MOV R8, RZ, RZ, -R3 ;  /* 0x000000ffff087224 */ /* 0x004fe200078e0a03 */
[----:B------:R-:W2:Y:S03]  /*0610*/  LDCU UR29, c[0x0][0x3b0] ;  /* 0x00007600ff1d77ac */ /* 0x000ea60008000800 */
[----:B------:R-:W-:Y:S01]  /*0620*/  IMAD R11, R8, R9, RZ ;  /* 0x00000009080b7224 */ /* 0x000fe200078e02ff */
[----:B------:R-:W1:Y:S01]  /*0630*/  LDCU UR28, c[0x0][0x3b0] ;  /* 0x00007600ff1c77ac */ /* 0x000e620008000800 */
[----:B------:R-:W-:-:S02]  /*0640*/  IMAD.MOV.U32 R8, RZ, RZ, R10 ;  /* 0x000000ffff087224 */ /* 0x000fc400078e000a */
[----:B------:R-:W-:Y:S01]  /*0650*/  IMAD.HI.U32 R3, R3, R11, R2 ;  /* 0x0000000b03037227 */ /* 0x000fe200078e0002 */
[----:B------:R-:W1:Y:S01]  /*0660*/  LDCU UR27, c[0x0][0x3b0] ;  /* 0x00007600ff1b77ac */ /* 0x000e620008000800 */
[----:B------:R-:W1:Y:S04]  /*0670*/  LDCU UR26, c[0x0][0x3b0] ;  /* 0x00007600ff1a77ac */ /* 0x000e680008000800 */
[----:B------:R-:W-:Y:S01]  /*0680*/  IMAD.HI.U32 R3, R3, R8, RZ ;  /* 0x0000000803037227 */ /* 0x000fe200078e00ff */
[----:B------:R-:W1:Y:S03]  /*0690*/  LDCU UR25, c[0x0][0x3b0] ;  /* 0x00007600ff1977ac */ /* 0x000e660008000800 */
[----:B------:R-:W-:Y:S01]  /*06a0*/  IMAD R0, R3, R0, R8 ;  /* 0x0000000003007224 */ /* 0x000fe200078e0208 */
[----:B------:R-:W1:Y:S04]  /*06b0*/  LDCU UR24, c[0x0][0x3b0] ;  /* 0x00007600ff1877ac */ /* 0x000e680008000800 */
[----:B------:R-:W-:Y:S01]  /*06c0*/  ISETP.GT.U32.AND P1, PT, R9, R0, PT ;  /* 0x000000000900720c */ /* 0x000fe20003f24070 */
[----:B------:R-:W1:Y:S01]  /*06d0*/  LDCU UR21, c[0x0][0x3b0] ;  /* 0x00007600ff1577ac */ /* 0x000e620008000800 */
[----:B------:R-:W1:Y:S01]  /*06e0*/  LDCU UR20, c[0x0][0x3b0] ;  /* 0x00007600ff1477ac */ /* 0x000e620008000800 */
[----:B------:R-:W1:Y:S10]  /*06f0*/  LDCU UR19, c[0x0][0x3b0] ;  /* 0x00007600ff1377ac */ /* 0x000e740008000800 */
[----:B------:R-:W-:Y:S01]  /*0700*/  @!P1 IMAD.IADD R0, R0, 0x1, -R9 ;  /* 0x0000000100009824 */ /* 0x000fe200078e0a09 */
[----:B------:R-:W1:Y:S01]  /*0710*/  LDCU UR18, c[0x0][0x3b0] ;  /* 0x00007600ff1277ac */ /* 0x000e620008000800 */
[----:B------:R-:W-:Y:S01]  /*0720*/  @!P1 VIADD R3, R3, 0x1 ;  /* 0x0000000103039836 */ /* 0x000fe20000000000 */
[----:B------:R-:W-:-:S02]  /*0730*/  ISETP.NE.AND P1, PT, R4, RZ, PT ;  /* 0x000000ff0400720c */ /* 0x000fc40003f25270 */
[----:B------:R-:W-:Y:S01]  /*0740*/  ISETP.GE.U32.AND P0, PT, R0, R9, PT ;  /* 0x000000090000720c */ /* 0x000fe20003f06070 */
[----:B------:R-:W1:Y:S01]  /*0750*/  LDCU UR16, c[0x0][0x3b0] ;  /* 0x00007600ff1077ac */ /* 0x000e620008000800 */
[----:B------:R-:W-:Y:S01]  /*0760*/  LOP3.LUT R0, R5, R4, RZ, 0x3c, !PT ;  /* 0x0000000405007212 */ /* 0x000fe200078e3cff */
[----:B------:R-:W1:Y:S03]  /*0770*/  LDCU UR13, c[0x0][0x3b0] ;  /* 0x00007600ff0d77ac */ /* 0x000e660008000800 */
[----:B------:R-:W-:Y:S01]  /*0780*/  ISETP.GE.AND P2, PT, R0, RZ, PT ;  /* 0x000000ff0000720c */ /* 0x000fe20003f46270 */
[----:B------:R-:W-:Y:S01]  /*0790*/  VIADD R0, R6, 0x3f ;  /* 0x0000003f06007836 */ /* 0x000fe20000000000 */
[----:B------:R-:W1:Y:S05]  /*07a0*/  LDCU UR12, c[0x0][0x3b0] ;  /* 0x00007600ff0c77ac */ /* 0x000e6a0008000800 */
[----:B------:R-:W-:Y:S01]  /*07b0*/  @P0 VIADD R3, R3, 0x1 ;  /* 0x0000000103030836 */ /* 0x000fe20000000000 */
[----:B------:R-:W1:Y:S03]  /*07c0*/  LDCU UR6, c[0x0][0x3b0] ;  /* 0x00007600ff0677ac */ /* 0x000e660008000800 */
[----:B------:R-:W-:Y:S01]  /*07d0*/  IMAD.MOV.U32 R10, RZ, RZ, R3 ;  /* 0x000000ffff0a7224 */ /* 0x000fe200078e0003 */
[----:B------:R-:W-:Y:S01]  /*07e0*/  SHF.R.S32.HI R3, RZ, 0x1f, R0 ;  /* 0x0000001fff037819 */ /* 0x000fe20000011400 */
[----:B------:R-:W1:Y:S02]  /*07f0*/  LDCU UR22, c[0x0][0x3b0] ;  /* 0x00007600ff1677ac */ /* 0x000e640008000800 */
[----:B------:R-:W-:Y:S01]  /*0800*/  @!P2 IMAD.MOV R10, RZ, RZ, -R10 ;  /* 0x000000ffff0aa224 */ /* 0x000fe200078e0a0a */
[----:B------:R-:W-:Y:S01]  /*0810*/  LEA.HI R3, R3, R0, RZ, 0x6 ;  /* 0x0000000003037211 */ /* 0x000fe200078f30ff */
[----:B------:R-:W1:Y:S01]  /*0820*/  LDCU UR23, c[0x0][0x3b0] ;  /* 0x00007600ff1777ac */ /* 0x000e620008000800 */
[----:B------:R-:W-:Y:S01]  /*0830*/  @!P1 LOP3.LUT R10, RZ, R4, RZ, 0x33, !PT ;  /* 0x00000004ff0a9212 */ /* 0x000fe200078e33ff */
[----:B------:R-:W1:Y:S03]  /*0840*/  LDCU UR77, c[0x0][0x3b0] ;  /* 0x00007600ff4d77ac */ /* 0x000e660008000800 */
[----:B------:R-:W-:Y:S01]  /*0850*/  LEA.HI.SX32 R3, R3, -R10, 0x1a ;  /* 0x8000000a03037211 */ /* 0x000fe200078fd2ff */
[----:B------:R-:W-:Y:S01]  /*0860*/  IMAD.MOV R8, RZ, RZ, -R10 ;  /* 0x000000ffff087224 */ /* 0x000fe200078e0a0a */
[----:B------:R-:W1:Y:S02]  /*0870*/  LDCU UR76, c[0x0][0x3b0] ;  /* 0x00007600ff4c77ac */ /* 0x000e640008000800 */
[----:B------:R-:W-:Y:S01]  /*0880*/  VIMNMX R12, PT, PT, R3, 0x1, PT ;  /* 0x00000001030c7848 */ /* 0x000fe20003fe0100 */
[----:B------:R-:W-:Y:S01]  /*0890*/  IMAD R13, R4, R8, R5 ;  /* 0x00000008040d7224 */ /* 0x000fe200078e0205 */
[----:B------:R-:W1:Y:S02]  /*08a0*/  LDCU UR74, c[0x0][0x3b0] ;  /* 0x00007600ff4a77ac */ /* 0x000e640008000800 */
[----:B------:R-:W-:-:S02]  /*08b0*/  IABS R9, R12 ;  /* 0x0000000c00097213 */ /* 0x000fc40000000000 */
[----:B------:R-:W-:Y:S01]  /*08c0*/  IABS R4, R13 ;  /* 0x0000000d00047213 */ /* 0x000fe20000000000 */
[----:B------:R-:W1:Y:S01]  /*08d0*/  LDCU UR73, c[0x0][0x3b0] ;  /* 0x00007600ff4977ac */ /* 0x000e620008000800 */
[----:B------:R-:W2:Y:S01]  /*08e0*/  I2F.RP R0, R9 ;  /* 0x0000000900007306 */ /* 0x000ea20000209400 */
[----:B------:R-:W1:Y:S01]  /*08f0*/  LDCU UR72, c[0x0][0x3b0] ;  /* 0x00007600ff4877ac */ /* 0x000e620008000800 */
[----:B------:R-:W1:Y:S01]  /*0900*/  LDCU UR71, c[0x0][0x3b0] ;  /* 0x00007600ff4777ac */ /* 0x000e620008000800 */
[----:B------:R-:W1:Y:S05]  /*0910*/  LDCU UR70, c[0x0][0x3b0] ;  /* 0x00007600ff4677ac */ /* 0x000e6a0008000800 */
[----:B--2---:R-:W2:Y:S01]  /*0920*/  MUFU.RCP R0, R0 ;  /* 0x0000000000007308 */ /* 0x004ea20000001000 */
[----:B------:R-:W1:Y:S01]  /*0930*/  LDCU UR69, c[0x0][0x3b0] ;  /* 0x00007600ff4577ac */ /* 0x000e620008000800 */
[----:B------:R-:W1:Y:S01]  /*0940*/  LDCU UR68, c[0x0][0x3b0] ;  /* 0x00007600ff4477ac */ /* 0x000e620008000800 */
[----:B------:R-:W1:Y:S01]  /*0950*/  LDCU UR75, c[0x0][0x3b0] ;  /* 0x00007600ff4b77ac */ /* 0x000e620008000800 */
[----:B------:R-:W1:Y:S01]  /*0960*/  LDCU UR40, c[0x0][0x3b0] ;  /* 0x00007600ff2877ac */ /* 0x000e620008000800 */
[----:B--2---:R-:W-:Y:S01]  /*0970*/  VIADD R2, R0, 0xffffffe ;  /* 0x0ffffffe00027836 */ /* 0x004fe20000000000 */
[----:B------:R-:W-:Y:S01]  /*0980*/  IABS R0, R12 ;  /* 0x0000000c00007213 */ /* 0x000fe20000000000 */
[----:B------:R-:W2:Y:S02]  /*0990*/  LDCU UR67, c[0x0][0x3b0] ;  /* 0x00007600ff4377ac */ /* 0x000ea40008000800 */
[----:B------:R1:W3:Y:S02]  /*09a0*/  F2I.FTZ.U32.TRUNC.NTZ R3, R2 ;  /* 0x0000000200037305 */ /* 0x0002e4000021f000 */
[----:B------:R-:W-:Y:S01]  /*09b0*/  IMAD.MOV R11, RZ, RZ, -R0 ;  /* 0x000000ffff0b7224 */ /* 0x000fe200078e0a00 */
[----:B------:R-:W2:Y:S01]  /*09c0*/  LDCU UR66, c[0x0][0x3b0] ;  /* 0x00007600ff4277ac */ /* 0x000ea20008000800 */
[----:B------:R-:W2:Y:S01]  /*09d0*/  LDCU UR65, c[0x0][0x3b0] ;  /* 0x00007600ff4177ac */ /* 0x000ea20008000800 */
[----:B-1----:R-:W-:Y:S01]  /*09e0*/  IMAD.MOV.U32 R2, RZ, RZ, RZ ;  /* 0x000000ffff027224 */ /* 0x002fe200078e00ff */
[----:B------:R-:W1:Y:S01]  /*09f0*/  LDCU UR64, c[0x0][0x3b0] ;  /* 0x00007600ff4077ac */ /* 0x000e620008000800 */
[--C-:B---3--:R-:W-:Y:S01]  /*0a00*/  IMAD.MOV R14, RZ, RZ, -R3.reuse ;  /* 0x000000ffff0e7224 */ /* 0x108fe200078e0a03 */
[----:B------:R-:W3:Y:S03]  /*0a10*/  LDCU UR63, c[0x0][0x3b0] ;  /* 0x00007600ff3f77ac */ /* 0x000ee60008000800 */
[----:B------:R-:W-:Y:S01]  /*0a20*/  IMAD R5, R14, R9, RZ ;  /* 0x000000090e057224 */ /* 0x000fe200078e02ff */
[----:B------:R-:W1:Y:S03]  /*0a30*/  LDCU UR62, c[0x0][0x3b0] ;  /* 0x00007600ff3e77ac */ /* 0x000e660008000800 */
[----:B------:R-:W-:Y:S01]  /*0a40*/  IMAD.HI.U32 R3, R3, R5, R2 ;  /* 0x0000000503037227 */ /* 0x000fe200078e0002 */
[----:B------:R-:W-:Y:S01]  /*0a50*/  IABS R5, R6 ;  /* 0x0000000600057213 */ /* 0x000fe20000000000 */
[----:B------:R-:W1:Y:S02]  /*0a60*/  LDCU UR61, c[0x0][0x3b0] ;  /* 0x00007600ff3d77ac */ /* 0x000e640008000800 */
[----:B------:R-:W-:-:S02]  /*0a70*/  IMAD.MOV.U32 R2, RZ, RZ, R4 ;  /* 0x000000ffff027224 */ /* 0x000fc400078e0004 */
[----:B------:R-:W1:Y:S01]  /*0a80*/  I2F.RP R4, R5 ;  /* 0x0000000500047306 */ /* 0x000e620000209400 */
[----:B------:R-:W1:Y:S01]  /*0a90*/  LDCU UR60, c[0x0][0x3b0] ;  /* 0x00007600ff3c77ac */ /* 0x000e620008000800 */
[----:B------:R-:W-:Y:S01]  /*0aa0*/  IMAD.HI.U32 R0, R3, R2, RZ ;  /* 0x0000000203007227 */ /* 0x000fe200078e00ff */
[----:B------:R-:W1:Y:S03]  /*0ab0*/  LDCU UR59, c[0x0][0x3b0] ;  /* 0x00007600ff3b77ac */ /* 0x000e660008000800 */
[----:B------:R-:W-:Y:S02]  /*0ac0*/  IMAD R2, R0, R11, R2 ;  /* 0x0000000b00027224 */ /* 0x000fe400078e0202 */
[----:B------:R-:W-:Y:S01]  /*0ad0*/  VIADD R3, R7, 0xffffffe ;  /* 0x0ffffffe07037836 */ /* 0x000fe20000000000 */
[----:B------:R-:W2:Y:S02]  /*0ae0*/  LDCU UR58, c[0x0][0x3b0] ;  /* 0x00007600ff3a77ac */ /* 0x000ea40008000800 */
[----:B------:R-:W-:Y:S01]  /*0af0*/  ISETP.GT.U32.AND P1, PT, R9, R2, PT ;  /* 0x000000020900720c */ /* 0x000fe20003f24070 */
[----:B------:R-:W2:Y:S02]  /*0b00*/  LDCU UR57, c[0x0][0x3b0] ;  /* 0x00007600ff3977ac */ /* 0x000ea40008000800 */
[----:B------:R-:W2:Y:S01]  /*0b10*/  F2I.FTZ.U32.TRUNC.NTZ R3, R3 ;  /* 0x0000000300037305 */ /* 0x000ea2000021f000 */
[----:B------:R-:W3:Y:S01]  /*0b20*/  LDCU UR56, c[0x0][0x3b0] ;  /* 0x00007600ff3877ac */ /* 0x000ee20008000800 */
[----:B------:R-:W3:Y:S06]  /*0b30*/  LDCU UR55, c[0x0][0x3b0] ;  /* 0x00007600ff3777ac */ /* 0x000eec0008000800 */
[----:B-1----:R-:W1:Y:S02]  /*0b40*/  MUFU.RCP R4, R4 ;  /* 0x0000000400047308 */ /* 0x002e640000001000 */
[----:B------:R-:W-:Y:S01]  /*0b50*/  @!P1 IMAD.IADD R2, R2, 0x1, -R9 ;  /* 0x0000000102029824 */ /* 0x000fe200078e0a09 */
[----:B------:R-:W3:Y:S01]  /*0b60*/  LDCU UR54, c[0x0][0x3b0] ;  /* 0x00007600ff3677ac */ /* 0x000ee20008000800 */
[----:B------:R-:W-:Y:S01]  /*0b70*/  @!P1 VIADD R0, R0, 0x1 ;  /* 0x0000000100009836 */ /* 0x000fe20000000000 */
[----:B------:R-:W-:Y:S01]  /*0b80*/  ISETP.NE.AND P1, PT, R12, RZ, PT ;  /* 0x000000ff0c00720c */ /* 0x000fe20003f25270 */
[----:B------:R-:W-:Y:S01]  /*0b90*/  BAR.SYNC.DEFER_BLOCKING 0x0 ;  /* 0x0000000000007b1d */ /* 0x000fe20000010000 */
[----:B------:R-:W-:Y:S01]  /*0ba0*/  ISETP.GE.U32.AND P0, PT, R2, R9, PT ;  /* 0x000000090200720c */ /* 0x000fe20003f06070 */
[----:B--2---:R-:W-:Y:S01]  /*0bb0*/  IMAD.MOV R7, RZ, RZ, -R3 ;  /* 0x000000ffff077224 */ /* 0x004fe200078e0a03 */
[----:B------:R-:W-:-:S03]  /*0bc0*/  LOP3.LUT R2, R13, R12, RZ, 0x3c, !PT ;  /* 0x0000000c0d027212 */ /* 0x000fc600078e3cff */
[----:B------:R-:W-:Y:S01]  /*0bd0*/  IMAD R7, R7, R252, RZ ;  /* 0x000000fc07077224 */ /* 0x000fe200078e02ff */
[----:B------:R-:W-:Y:S01]  /*0be0*/  ISETP.GE.AND P2, PT, R2, RZ, PT ;  /* 0x000000ff0200720c */ /* 0x000fe20003f46270 */
[----:B------:R-:W-:Y:S01]  /*0bf0*/  IMAD.MOV.U32 R2, RZ, RZ, RZ ;  /* 0x000000ffff027224 */ /* 0x000fe200078e00ff */
[----:B------:R-:W2:Y:S01]  /*0c00*/  LDCU UR53, c[0x0][0x3b0] ;  /* 0x00007600ff3577ac */ /* 0x000ea20008000800 */
[----:B-1----:R-:W-:Y:S01]  /*0c10*/  VIADD R244, R4, 0xffffffe ;  /* 0x0ffffffe04f47836 */ /* 0x002fe20000000000 */
[----:B------:R-:W-:Y:S01]  /*0c20*/  SHF.R.U32.HI R4, RZ, 0x5, R15 ;  /* 0x00000005ff047819 */ /* 0x000fe2000001160f */
[----:B------:R-:W-:Y:S01]  /*0c30*/  IMAD.HI.U32 R2, R3, R7, R2 ;  /* 0x0000000703027227 */ /* 0x000fe200078e0002 */
[C---:B------:R-:W-:Y:S01]  /*0c40*/  LOP3.LUT R3, R15.reuse, 0x40, RZ, 0xc0, !PT ;  /* 0x000000400f037812 */ /* 0x040fe200078ec0ff */
[----:B------:R1:W2:Y:S01]  /*0c50*/  F2I.FTZ.U32.TRUNC.NTZ R245, R244 ;  /* 0x000000f400f57305 */ /* 0x0002a2000021f000 */
[----:B------:R-:W-:Y:S01]  /*0c60*/  R2UR UR17, R4 ;  /* 0x00000000041172ca */ /* 0x000fe200000e0000 */
[----:B------:R-:W-:Y:S01]  /*0c70*/  @P0 VIADD R0, R0, 0x1 ;  /* 0x0000000100000836 */ /* 0x000fe20000000000 */
[----:B------:R-:W3:Y:S01]  /*0c80*/  LDCU UR52, c[0x0][0x3b0] ;  /* 0x00007600ff3477ac */ /* 0x000ee20008000800 */
[----:B------:R-:W-:-:S02]  /*0c90*/  IMAD.SHL.U32 R7, R15, 0x10, RZ ;  /* 0x000000100f077824 */ /* 0x000fc400078e00ff */
[----:B------:R-:W-:Y:S01]  /*0ca0*/  IMAD.MOV.U32 R241, RZ, RZ, R0 ;  /* 0x000000fffff17224 */ /* 0x000fe200078e0000 */
[----:B------:R-:W3:Y:S02]  /*0cb0*/  LDCU UR51, c[0x0][0x3b0] ;  /* 0x00007600ff3377ac */ /* 0x000ee40008000800 */
[----:B------:R-:W-:Y:S01]  /*0cc0*/  LOP3.LUT R8, R7, 0x70, RZ, 0xc0, !PT ;  /* 0x0000007007087812 */ /* 0x000fe200078ec0ff */
[----:B------:R-:W-:Y:S01]  /*0cd0*/  @!P2 IMAD.MOV R241, RZ, RZ, -R241 ;  /* 0x000000fffff1a224 */ /* 0x000fe200078e0af1 */
[----:B------:R-:W-:Y:S01]  /*0ce0*/  @!P1 LOP3.LUT R241, RZ, R12, RZ, 0x33, !PT ;  /* 0x0000000cfff19212 */ /* 0x000fe200078e33ff */
[----:B-1----:R-:W-:Y:S01]  /*0cf0*/  IMAD.MOV.U32 R244, RZ, RZ, RZ ;  /* 0x000000fffff47224 */ /* 0x002fe200078e00ff */
[----:B------:R-:W-:Y:S01]  /*0d00*/  LEA.HI R3, R3, R8, RZ, 0x1c ;  /* 0x0000000803037211 */ /* 0x000fe200078fe0ff */
[----:B--2---:R-:W-:Y:S02]  /*0d10*/  IMAD.MOV R14, RZ, RZ, -R245 ;  /* 0x000000ffff0e7224 */ /* 0x004fe400078e0af5 */
[----:B------:R-:W-:-:S02]  /*0d20*/  IMAD.SHL.U32 R0, R241, 0x200, RZ ;  /* 0x00000200f1007824 */ /* 0x000fc400078e00ff */
[----:B------:R1:W-:Y:S01]  /*0d30*/  STL [R1+0xc38], R3 ;  /* 0x000c380301007387 */ /* 0x0003e20000100800 */
[----:B------:R-:W-:Y:S02]  /*0d40*/  IMAD.MOV R241, RZ, RZ, -R241 ;  /* 0x000000fffff17224 */ /* 0x000fe400078e0af1 */
[----:B------:R-:W-:Y:S01]  /*0d50*/  IMAD R7, R14, R5, RZ ;  /* 0x000000050e077224 */ /* 0x000fe200078e02ff */
[----:B------:R-:W-:Y:S01]  /*0d60*/  IABS R9, R0 ;  /* 0x0000000000097213 */ /* 0x000fe20000000000 */
[----:B------:R-:W-:Y:S02]  /*0d70*/  IMAD R241, R12, R241, R13 ;  /* 0x000000f10cf17224 */ /* 0x000fe400078e020d */
[----:B------:R-:W-:Y:S02]  /*0d80*/  VIADD R11, R0, 0x1 ;  /* 0x00000001000b7836 */ /* 0x000fe40000000000 */
[----:B------:R-:W-:-:S04]  /*0d90*/  IMAD.HI.U32 R4, R2, R9, RZ ;  /* 0x0000000902047227 */ /* 0x000fc800078e00ff */
[----:B------:R-:W-:Y:S02]  /*0da0*/  IMAD.MOV R4, RZ, RZ, -R4 ;  /* 0x000000ffff047224 */ /* 0x000fe400078e0a04 */
[----:B------:R-:W-:Y:S02]  /*0db0*/  IMAD.IADD R241, R10, 0x1, R241 ;  /* 0x000000010af17824 */ /* 0x000fe400078e02f1 */
[----:B-1----:R-:W-:Y:S02]  /*0dc0*/  IMAD R3, R252, R4, R9 ;  /* 0x00000004fc037224 */ /* 0x002fe400078e0209 */
[C---:B------:R-:W-:Y:S02]  /*0dd0*/  VIADD R10, R0.reuse, 0x2 ;  /* 0x00000002000a7836 */ /* 0x040fe40000000000 */
[----:B------:R-:W-:Y:S01]  /*0de0*/  IMAD.HI.U32 R244, R245, R7, R244 ;  /* 0x00000007f5f47227 */ /* 0x000fe200078e00f4 */
[----:B------:R1:W-:Y:S02]  /*0df0*/  STL [R1+0x420], R3 ;  /* 0x0004200301007387 */ /* 0x0003e40000100800 */
[----:B------:R-:W-:Y:S01]  /*0e00*/  IABS R13, R10 ;  /* 0x0000000a000d7213 */ /* 0x000fe20000000000 */
[C---:B------:R-:W-:Y:S01]  /*0e10*/  VIADD R8, R0.reuse, 0x3 ;  /* 0x0000000300087836 */ /* 0x040fe20000000000 */
[----:B------:R2:W-:Y:S01]  /*0e20*/  STL [R1+0x434], R11 ;  /* 0x0004340b01007387 */ /* 0x0005e20000100800 */
[----:B------:R-:W-:-:S02]  /*0e30*/  VIADD R7, R0, 0x4 ;  /* 0x0000000400077836 */ /* 0x000fc40000000000 */
[----:B------:R-:W-:Y:S01]  /*0e40*/  IMAD.HI.U32 R4, R2, R13, RZ ;  /* 0x0000000d02047227 */ /* 0x000fe200078e00ff */
[----:B------:R-:W-:Y:S01]  /*0e50*/  STL [R1+0x430], R10 ;  /* 0x0004300a01007387 */ /* 0x000fe20000100800 */
[----:B------:R-:W-:Y:S02]  /*0e60*/  IABS R15, R8 ;  /* 0x00000008000f7213 */ /* 0x000fe40000000000 */
[C---:B-1----:R-:W-:Y:S01]  /*0e70*/  VIADD R3, R0.reuse, 0x5 ;  /* 0x0000000500037836 */ /* 0x042fe20000000000 */
[----:B------:R1:W-:Y:S01]  /*0e80*/  STL [R1+0x42c], R8 ;  /* 0x00042c0801007387 */ /* 0x0003e20000100800 */
[----:B------:R-:W-:Y:S01]  /*0e90*/  IABS R17, R7 ;  /* 0x0000000700117213 */ /* 0x000fe20000000000 */
[----:B------:R-:W-:Y:S01]  /*0ea0*/  IMAD.MOV R4, RZ, RZ, -R4 ;  /* 0x000000ffff047224 */ /* 0x000fe200078e0a04 */
[----:B--2---:R-:W-:Y:S01]  /*0eb0*/  IABS R11, R11 ;  /* 0x0000000b000b7213 */ /* 0x004fe20000000000 */
[----:B------:R2:W-:Y:S01]  /*0ec0*/  STL [R1+0x428], R7 ;  /* 0x0004280701007387 */ /* 0x0005e20000100800 */
[----:B------:R-:W-:Y:S01]  /*0ed0*/  IABS R19, R3 ;  /* 0x0000000300137213 */ /* 0x000fe20000000000 */
[----:B------:R-:W-:-:S02]  /*0ee0*/  VIADD R12, R0, 0x2a ;  /* 0x0000002a000c7836 */ /* 0x000fc40000000000 */
[----:B------:R3:W-:Y:S01]  /*0ef0*/  STL [R1+0x750], R3 ;  /* 0x0007500301007387 */ /* 0x0007e20000100800 */
[----:B------:R-:W-:Y:S02]  /*0f00*/  VIADD R18, R0, 0x51 ;  /* 0x0000005100127836 */ /* 0x000fe40000000000 */
[----:B-1----:R-:W-:-:S04]  /*0f10*/  IMAD.HI.U32 R8, R2, R17, RZ ;  /* 0x0000001102087227 */ /* 0x002fc800078e00ff */
[----:B--2---:R-:W-:-:S04]  /*0f20*/  IMAD.HI.U32 R7, R2, R15, RZ ;  /* 0x0000000f02077227 */ /* 0x004fc800078e00ff */
[----:B---3--:R-:W-:-:S04]  /*0f30*/  IMAD.HI.U32 R3, R2, R11, RZ ;  /* 0x0000000b02037227 */ /* 0x008fc800078e00ff */
[----:B------:R-:W-:Y:S02]  /*0f40*/  IMAD.MOV R3, RZ, RZ, -R3 ;  /* 0x000000ffff037224 */ /* 0x000fe400078e0a03 */
[----:B------:R-:W-:-:S04]  /*0f50*/  IMAD.HI.U32 R9, R2, R19, RZ ;  /* 0x0000001302097227 */ /* 0x000fc800078e00ff */
[C---:B------:R-:W-:Y:S02]  /*0f60*/  IMAD R10, R252.reuse, R3, R11 ;  /* 0x00000003fc0a7224 */ /* 0x040fe400078e020b */
[----:B------:R-:W-:Y:S02]  /*0f70*/  IMAD.MOV R7, RZ, RZ, -R7 ;  /* 0x000000ffff077224 */ /* 0x000fe400078e0a07 */
[C---:B------:R-:W-:Y:S01]  /*0f80*/  IMAD R3, R252.reuse, R4, R13 ;  /* 0x00000004fc037224 */ /* 0x040fe200078e020d */
[----:B------:R1:W-:Y:S01]  /*0f90*/  STL [R1+0x41c], R10 ;  /* 0x00041c0a01007387 */ /* 0x0003e20000100800 */
[----:B------:R-:W-:Y:S02]  /*0fa0*/  IMAD.MOV R8, RZ, RZ, -R8 ;  /* 0x000000ffff087224 */ /* 0x000fe400078e0a08 */
[----:B------:R-:W-:Y:S01]  /*0fb0*/  IMAD.MOV R9, RZ, RZ, -R9 ;  /* 0x000000ffff097224 */ /* 0x000fe200078e0a09 */
[----:B------:R2:W-:Y:S01]  /*0fc0*/  STL [R1+0x418], R3 ;  /* 0x0004180301007387 */ /* 0x0005e20000100800 */
[----:B------:R-:W-:-:S02]  /*0fd0*/  IMAD R7, R252, R7, R15 ;  /* 0x00000007fc077224 */ /* 0x000fc400078e020f */
[----:B------:R-:W-:Y:S02]  /*0fe0*/  IMAD R4, R252, R8, R17 ;  /* 0x00000008fc047224 */ /* 0x000fe400078e0211 */
[C---:B------:R-:W-:Y:S01]  /*0ff0*/  VIADD R8, R0.reuse, 0x7 ;  /* 0x0000000700087836 */ /* 0x040fe20000000000 */
[----:B------:R3:W-:Y:S01]  /*1000*/  STL [R1+0x414], R7 ;  /* 0x0004140701007387 */ /* 0x0007e20000100800 */
[C---:B-1----:R-:W-:Y:S02]  /*1010*/  VIADD R10, R0.reuse, 0x6 ;  /* 0x00000006000a7836 */ /* 0x042fe40000000000 */
[----:B------:R-:W-:Y:S01]  /*1020*/  VIADD R16, R0, 0x52 ;  /* 0x0000005200107836 */ /* 0x000fe20000000000 */
[----:B------:R1:W-:Y:S01]  /*1030*/  STL [R1+0x410], R4 ;  /* 0x0004100401007387 */ /* 0x0003e20000100800 */
[----:B--2---:R-:W-:Y:S01]  /*1040*/  IMAD R3, R252, R9, R19 ;  /* 0x00000009fc037224 */ /* 0x004fe200078e0213 */
[----:B------:R-:W-:Y:S01]  /*1050*/  IABS R11, R10 ;  /* 0x0000000a000b7213 */ /* 0x000fe20000000000 */
[C---:B------:R-:W-:Y:S01]  /*1060*/  VIADD R14, R0.reuse, 0x53 ;  /* 0x00000053000e7836 */ /* 0x040fe20000000000 */
[----:B------:R-:W-:Y:S01]  /*1070*/  IABS R13, R8 ;  /* 0x00000008000d7213 */ /* 0x000fe20000000000 */
[C---:B---3--:R-:W-:Y:S01]  /*1080*/  VIADD R7, R0.reuse, 0x8 ;  /* 0x0000000800077836 */ /* 0x048fe20000000000 */
[----:B------:R2:W-:Y:S01]  /*1090*/  STL [R1+0x40c], R3 ;  /* 0x00040c0301007387 */ /* 0x0005e20000100800 */
[----:B-1----:R-:W-:-:S03]  /*10a0*/  VIADD R4, R0, 0x9 ;  /* 0x0000000900047836 */ /* 0x002fc60000000000 */
[----:B------:R-:W-:Y:S01]  /*10b0*/  STL [R1+0x754], R10 ;  /* 0x0007540a01007387 */ /* 0x000fe20000100800 */
[----:B------:R-:W-:-:S03]  /*10c0*/  IABS R15, R7 ;  /* 0x00000007000f7213 */ /* 0x000fc60000000000 */
[----:B------:R1:W-:Y:S01]  /*10d0*/  STL [R1+0x76c], R8 ;  /* 0x00076c0801007387 */ /* 0x0003e20000100800 */
[----:B------:R-:W-:Y:S01]  /*10e0*/  IABS R17, R4 ;  /* 0x0000000400117213 */ /* 0x000fe20000000000 */
[----:B--2---:R-:W-:Y:S02]  /*10f0*/  VIADD R3, R0, 0xa ;  /* 0x0000000a00037836 */ /* 0x004fe40000000000 */
[----:B------:R2:W-:Y:S03]  /*1100*/  STL [R1+0x770], R7 ;  /* 0x0007700701007387 */ /* 0x0005e60000100800 */
[----:B------:R-:W-:Y:S01]  /*1110*/  IABS R19, R3 ;  /* 0x0000000300137213 */ /* 0x000fe20000000000 */
[----:B------:R3:W-:Y:S01]  /*1120*/  STL [R1+0x774], R4 ;  /* 0x0007740401007387 */ /* 0x0007e20000100800 */
[----:B-1----:R-:W-:-:S03]  /*1130*/  IMAD.HI.U32 R8, R2, R17, RZ ;  /* 0x0000001102087227 */ /* 0x002fc600078e00ff */
[----:B------:R1:W-:Y:S01]  /*1140*/  STL [R1+0x778], R3 ;  /* 0x0007780301007387 */ /* 0x0003e20000100800 */
[----:B--2---:R-:W-:-:S04]  /*1150*/  IMAD.HI.U32 R7, R2, R15, RZ ;  /* 0x0000000f02077227 */ /* 0x004fc800078e00ff */
[----:B---3--:R-:W-:-:S04]  /*1160*/  IMAD.HI.U32 R4, R2, R13, RZ ;  /* 0x0000000d02047227 */ /* 0x008fc800078e00ff */
[----:B-1----:R-:W-:-:S04]  /*1170*/  IMAD.HI.U32 R3, R2, R11, RZ ;  /* 0x0000000b02037227 */ /* 0x002fc800078e00ff */
[----:B------:R-:W-:Y:S02]  /*1180*/  IMAD.MOV R3, RZ, RZ, -R3 ;  /* 0x000000ffff037224 */ /* 0x000fe400078e0a03 */
        /* <DEDUP_REMOVED lines=13> */
[----:B-1----:R-:W-:Y:S02]  /*1260*/  VIADD R10, R0, 0xb ;  /* 0x0000000b000a7836 */ /* 0x002fe40000000000 */
[----:B--2---:R-:W-:Y:S01]  /*1270*/  IMAD R3, R252, R9, R19 ;  /* 0x00000009fc037224 */ /* 0x004fe200078e0213 */
[----:B------:R1:W-:Y:S02]  /*1280*/  STL [R1+0x3fc], R4 ;  /* 0x0003fc0401007387 */ /* 0x0003e40000100800 */
[----:B------:R-:W-:Y:S02]  /*1290*/  IABS R11, R10 ;  /* 0x0000000a000b7213 */ /* 0x000fe40000000000 */
[----:B------:R-:W-:Y:S01]  /*12a0*/  IABS R13, R8 ;  /* 0x00000008000d7213 */ /* 0x000fe20000000000 */
[----:B------:R2:W-:Y:S01]  /*12b0*/  STL [R1+0x3f8], R3 ;  /* 0x0003f80301007387 */ /* 0x0005e20000100800 */
[----:B---3--:R-:W-:-:S03]  /*12c0*/  VIADD R7, R0, 0xd ;  /* 0x0000000d00077836 */ /* 0x008fc60000000000 */
[----:B------:R-:W-:Y:S01]  /*12d0*/  STL [R1+0x780], R10 ;  /* 0x0007800a01007387 */ /* 0x000fe20000100800 */
[C---:B-1----:R-:W-:Y:S01]  /*12e0*/  VIADD R4, R0.reuse, 0xe ;  /* 0x0000000e00047836 */ /* 0x042fe20000000000 */
[----:B------:R-:W-:Y:S02]  /*12f0*/  IABS R15, R7 ;  /* 0x00000007000f7213 */ /* 0x000fe40000000000 */
[----:B------:R1:W-:Y:S01]  /*1300*/  STL [R1+0x7a8], R8 ;  /* 0x0007a80801007387 */ /* 0x0003e20000100800 */
[----:B--2---:R-:W-:Y:S01]  /*1310*/  VIADD R3, R0, 0xf ;  /* 0x0000000f00037836 */ /* 0x004fe20000000000 */
[----:B------:R-:W-:Y:S02]  /*1320*/  IABS R17, R4 ;  /* 0x0000000400117213 */ /* 0x000fe40000000000 */
[----:B------:R2:W-:Y:S02]  /*1330*/  STL [R1+0x7ac], R7 ;  /* 0x0007ac0701007387 */ /* 0x0005e40000100800 */
[----:B------:R-:W-:-:S02]  /*1340*/  IABS R19, R3 ;  /* 0x0000000300137213 */ /* 0x000fc40000000000 */
        /* <DEDUP_REMOVED lines=8> */
[C---:B------:R-:W-:Y:S02]  /*13d0*/  IMAD R3, R252.reuse, R3, R11 ;  /* 0x00000003fc037224 */ /* 0x040fe400078e020b */
[----:B------:R-:W-:Y:S02]  /*13e0*/  IMAD.MOV R7, RZ, RZ, -R7 ;  /* 0x000000ffff077224 */ /* 0x000fe400078e0a07 */
[----:B------:R-:W-:Y:S01]  /*13f0*/  IMAD.MOV R8, RZ, RZ, -R8 ;  /* 0x000000ffff087224 */ /* 0x000fe200078e0a08 */
[----:B------:R1:W-:Y:S01]  /*1400*/  STL [R1+0x3f4], R3 ;  /* 0x0003f40301007387 */ /* 0x0003e20000100800 */
[----:B------:R-:W-:-:S02]  /*1410*/  IMAD R10, R252, R4, R13 ;  /* 0x00000004fc0a7224 */ /* 0x000fc400078e020d */
[----:B------:R-:W-:Y:S02]  /*1420*/  IMAD R4, R252, R7, R15 ;  /* 0x00000007fc047224 */ /* 0x000fe400078e020f */
[----:B------:R-:W-:Y:S01]  /*1430*/  VIADD R11, R0, 0x10 ;  /* 0x00000010000b7836 */ /* 0x000fe20000000000 */
[----:B------:R2:W-:Y:S01]  /*1440*/  STL [R1+0x3f0], R10 ;  /* 0x0003f00a01007387 */ /* 0x0005e20000100800 */
[----:B------:R-:W-:-:S03]  /*1450*/  IMAD.HI.U32 R9, R2, R19, RZ ;  /* 0x0000001302097227 */ /* 0x000fc600078e00ff */
[----:B------:R3:W-:Y:S01]  /*1460*/  STL [R1+0x3ec], R4 ;  /* 0x0003ec0401007387 */ /* 0x0007e20000100800 */
[----:B-1----:R-:W-:Y:S02]  /*1470*/  IMAD R3, R252, R8, R17 ;  /* 0x00000008fc037224 */ /* 0x002fe400078e0211 */
[C---:B------:R-:W-:Y:S02]  /*1480*/  VIADD R7, R0.reuse, 0x12 ;  /* 0x0000001200077836 */ /* 0x040fe40000000000 */
[----:B------:R-:W-:Y:S01]  /*1490*/  IMAD.MOV R9, RZ, RZ, -R9 ;  /* 0x000000ffff097224 */ /* 0x000fe200078e0a09 */
[----:B------:R1:W-:Y:S01]  /*14a0*/  STL [R1+0x3e8], R3 ;  /* 0x0003e80301007387 */ /* 0x0003e20000100800 */
[----:B--2---:R-:W-:Y:S01]  /*14b0*/  VIADD R10, R0, 0x11 ;  /* 0x00000011000a7836 */ /* 0x004fe20000000000 */
[----:B------:R-:W-:Y:S01]  /*14c0*/  IABS R15, R7 ;  /* 0x00000007000f7213 */ /* 0x000fe20000000000 */
[----:B------:R-:W-:Y:S01]  /*14d0*/  IMAD R229, R252, R9, R19 ;  /* 0x00000009fce57224 */ /* 0x000fe200078e0213 */
[----:B------:R2:W-:Y:S01]  /*14e0*/  STL [R1+0x7b8], R11 ;  /* 0x0007b80b01007387 */ /* 0x0005e20000100800 */
[----:B---3--:R-:W-:Y:S01]  /*14f0*/  VIADD R4, R0, 0x13 ;  /* 0x0000001300047836 */ /* 0x008fe20000000000 */
[----:B------:R-:W-:-:S02]  /*1500*/  IABS R13, R10 ;  /* 0x0000000a000d7213 */ /* 0x000fc40000000000 */
[----:B------:R-:W-:Y:S01]  /*1510*/  STL [R1+0x7d8], R10 ;  /* 0x0007d80a01007387 */ /* 0x000fe20000100800 */
[----:B-1----:R-:W-:Y:S01]  /*1520*/  VIADD R3, R0, 0x14 ;  /* 0x0000001400037836 */ /* 0x002fe20000000000 */
[----:B------:R-:W-:Y:S02]  /*1530*/  IABS R17, R4 ;  /* 0x0000000400117213 */ /* 0x000fe40000000000 */
[----:B------:R1:W-:Y:S01]  /*1540*/  STL [R1+0x7e0], R7 ;  /* 0x0007e00701007387 */ /* 0x0003e20000100800 */
[----:B--2---:R-:W-:-:S03]  /*1550*/  IABS R11, R11 ;  /* 0x0000000b000b7213 */ /* 0x004fc60000000000 */
[----:B------:R2:W-:Y:S01]  /*1560*/  STL [R1+0x7e8], R4 ;  /* 0x0007e80401007387 */ /* 0x0005e20000100800 */
[----:B------:R-:W-:Y:S01]  /*1570*/  IABS R19, R3 ;  /* 0x0000000300137213 */ /* 0x000fe20000000000 */
[C---:B------:R-:W-:Y:S02]  /*1580*/  IMAD.HI.U32 R8, R2.reuse, R17, RZ ;  /* 0x0000001102087227 */ /* 0x040fe400078e00ff */
[----:B------:R3:W-:Y:S02]  /*1590*/  STL [R1+0x7f0], R3 ;  /* 0x0007f00301007387 */ /* 0x0007e40000100800 */
[----:B-1----:R-:W-:-:S04]  /*15a0*/  IMAD.HI.U32 R7, R2, R15, RZ ;  /* 0x0000000f02077227 */ /* 0x002fc800078e00ff */
[----:B--2---:R-:W-:-:S04]  /*15b0*/  IMAD.HI.U32 R4, R2, R13, RZ ;  /* 0x0000000d02047227 */ /* 0x004fc800078e00ff */
[----:B---3--:R-:W-:-:S04]  /*15c0*/  IMAD.HI.U32 R3, R2, R11, RZ ;  /* 0x0000000b02037227 */ /* 0x008fc800078e00ff */
        /* <DEDUP_REMOVED lines=56> */
[----:B------:R3:W-:Y:S01]  /*1950*/  STL [R1+0x820], R10 ;  /* 0x0008200a01007387 */ /* 0x0007e20000100800 */
[C---:B-1----:R-:W-:Y:S01]  /*1960*/  VIADD R4, R0.reuse, 0x1d ;  /* 0x0000001d00047836 */ /* 0x042fe20000000000 */
[----:B------:R-:W-:Y:S02]  /*1970*/  IABS R15, R7 ;  /* 0x00000007000f7213 */ /* 0x000fe40000000000 */
[----:B------:R1:W-:Y:S01]  /*1980*/  STL [R1+0x848], R8 ;  /* 0x0008480801007387 */ /* 0x0003e20000100800 */
[C---:B--2---:R-:W-:Y:S01]  /*1990*/  VIADD R3, R0.reuse, 0x1e ;  /* 0x0000001e00037836 */ /* 0x044fe20000000000 */
[----:B------:R-:W-:Y:S02]  /*19a0*/  IABS R17, R4 ;  /* 0x0000000400117213 */ /* 0x000fe40000000000 */
[----:B------:R-:W-:Y:S01]  /*19b0*/  STL [R1+0x84c], R7 ;  /* 0x00084c0701007387 */ /* 0x000fe20000100800 */
[----:B---3--:R-:W-:Y:S01]  /*19c0*/  VIADD R10, R0, 0x1f ;  /* 0x0000001f000a7836 */ /* 0x008fe20000000000 */
[----:B------:R-:W-:-:S02]  /*19d0*/  IABS R19, R3 ;  /* 0x0000000300137213 */ /* 0x000fc40000000000 */
[----:B------:R2:W-:Y:S01]  /*19e0*/  STL [R1+0x850], R4 ;  /* 0x0008500401007387 */ /* 0x0005e20000100800 */
[----:B-1----:R-:W-:-:S03]  /*19f0*/  IMAD.HI.U32 R8, R2, R17, RZ ;  /* 0x0000001102087227 */ /* 0x002fc600078e00ff */
[----:B------:R1:W-:Y:S01]  /*1a00*/  STL [R1+0x854], R3 ;  /* 0x0008540301007387 */ /* 0x0003e20000100800 */
[----:B------:R-:W-:-:S04]  /*1a10*/  IMAD.HI.U32 R9, R2, R19, RZ ;  /* 0x0000001302097227 */ /* 0x000fc800078e00ff */
[----:B--2---:R-:W-:-:S04]  /*1a20*/  IMAD.HI.U32 R4, R2, R13, RZ ;  /* 0x0000000d02047227 */ /* 0x004fc800078e00ff */
[----:B-1----:R-:W-:-:S04]  /*1a30*/  IMAD.HI.U32 R3, R2, R11, RZ ;  /* 0x0000000b02037227 */ /* 0x002fc800078e00ff */
[----:B------:R-:W-:Y:S02]  /*1a40*/  IMAD.MOV R3, RZ, RZ, -R3 ;  /* 0x000000ffff037224 */ /* 0x000fe400078e0a03 */
[----:B------:R-:W-:Y:S02]  /*1a50*/  IMAD.MOV R4, RZ, RZ, -R4 ;  /* 0x000000ffff047224 */ /* 0x000fe400078e0a04 */
[C---:B------:R-:W-:Y:S01]  /*1a60*/  IMAD R222, R252.reuse, R3, R11 ;  /* 0x00000003fcde7224 */ /* 0x040fe200078e020b */
[----:B------:R-:W-:Y:S01]  /*1a70*/  IABS R11, R10 ;  /* 0x0000000a000b7213 */ /* 0x000fe20000000000 */
[----:B------:R-:W-:Y:S02]  /*1a80*/  IMAD R3, R252, R4, R13 ;  /* 0x00000004fc037224 */ /* 0x000fe400078e020d */
[----:B------:R-:W-:-:S03]  /*1a90*/  IMAD.HI.U32 R7, R2, R15, RZ ;  /* 0x0000000f02077227 */ /* 0x000fc600078e00ff */
[----:B------:R1:W-:Y:S01]  /*1aa0*/  STL [R1+0x3b4], R3 ;  /* 0x0003b40301007387 */ /* 0x0003e20000100800 */
[----:B------:R-:W-:Y:S02]  /*1ab0*/  IMAD.MOV R8, RZ, RZ, -R8 ;  /* 0x000000ffff087224 */ /* 0x000fe400078e0a08 */
[----:B------:R-:W-:Y:S02]  /*1ac0*/  IMAD.MOV R9, RZ, RZ, -R9 ;  /* 0x000000ffff097224 */ /* 0x000fe400078e0a09 */
[----:B------:R-:W-:Y:S02]  /*1ad0*/  IMAD.MOV R7, RZ, RZ, -R7 ;  /* 0x000000ffff077224 */ /* 0x000fe400078e0a07 */
[C---:B------:R-:W-:Y:S02]  /*1ae0*/  IMAD R4, R252.reuse, R8, R17 ;  /* 0x00000008fc047224 */ /* 0x040fe400078e0211 */
[C---:B------:R-:W-:Y:S02]  /*1af0*/  IMAD R223, R252.reuse, R7, R15 ;  /* 0x00000007fcdf7224 */ /* 0x040fe400078e020f */
[----:B-1----:R-:W-:Y:S01]  /*1b00*/  IMAD R3, R252, R9, R19 ;  /* 0x00000009fc037224 */ /* 0x002fe200078e0213 */
[----:B------:R1:W-:Y:S01]  /*1b10*/  STL [R1+0x3ac], R4 ;  /* 0x0003ac0401007387 */ /* 0x0003e20000100800 */
[----:B------:R-:W-:-:S02]  /*1b20*/  VIADD R8, R0, 0x20 ;  /* 0x0000002000087836 */ /* 0x000fc40000000000 */
[C---:B------:R-:W-:Y:S01]  /*1b30*/  VIADD R7, R0.reuse, 0x21 ;  /* 0x0000002100077836 */ /* 0x040fe20000000000 */
[----:B------:R2:W-:Y:S02]  /*1b40*/  STL [R1+0x3a8], R3 ;  /* 0x0003a80301007387 */ /* 0x0005e40000100800 */
[----:B------:R-:W-:Y:S02]  /*1b50*/  IABS R13, R8 ;  /* 0x00000008000d7213 */ /* 0x000fe40000000000 */
[----:B------:R-:W-:Y:S01]  /*1b60*/  STL [R1+0x858], R10 ;  /* 0x0008580a01007387 */ /* 0x000fe20000100800 */
[----:B------:R-:W-:Y:S01]  /*1b70*/  IABS R15, R7 ;  /* 0x00000007000f7213 */ /* 0x000fe20000000000 */
[C---:B-1----:R-:W-:Y:S02]  /*1b80*/  VIADD R4, R0.reuse, 0x22 ;  /* 0x0000002200047836 */ /* 0x042fe40000000000 */
[----:B------:R1:W-:Y:S01]  /*1b90*/  STL [R1+0x878], R8 ;  /* 0x0008780801007387 */ /* 0x0003e20000100800 */
[----:B--2---:R-:W-:-:S02]  /*1ba0*/  VIADD R3, R0, 0x23 ;  /* 0x0000002300037836 */ /* 0x004fc40000000000 */
[----:B------:R-:W-:Y:S01]  /*1bb0*/  IABS R17, R4 ;  /* 0x0000000400117213 */ /* 0x000fe20000000000 */
[----:B------:R2:W-:Y:S02]  /*1bc0*/  STL [R1+0x880], R7 ;  /* 0x0008800701007387 */ /* 0x0005e40000100800 */
[----:B------:R-:W-:Y:S02]  /*1bd0*/  IABS R19, R3 ;  /* 0x0000000300137213 */ /* 0x000fe40000000000 */
        /* <DEDUP_REMOVED lines=43> */
[----:B------:R-:W-:Y:S02]  /*1e90*/  IMAD.MOV R7, RZ, RZ, -R7 ;  /* 0x000000ffff077224 */ /* 0x000fe400078e0a07 */
[C---:B------:R-:W-:Y:S02]  /*1ea0*/  IMAD R10, R252.reuse, R3, R11 ;  /* 0x00000003fc0a7224 */ /* 0x040fe400078e020b */
[C---:B------:R-:W-:Y:S01]  /*1eb0*/  IMAD R4, R252.reuse, R4, R13 ;  /* 0x00000004fc047224 */ /* 0x040fe200078e020d */
[----:B------:R-:W-:Y:S01]  /*1ec0*/  IABS R13, R12 ;  /* 0x0000000c000d7213 */ /* 0x000fe20000000000 */
[----:B------:R-:W-:Y:S01]  /*1ed0*/  IMAD R3, R252, R7, R15 ;  /* 0x00000007fc037224 */ /* 0x000fe200078e020f */
[----:B------:R1:W-:Y:S01]  /*1ee0*/  STL [R1+0x390], R10 ;  /* 0x0003900a01007387 */ /* 0x0003e20000100800 */
[----:B------:R-:W-:-:S02]  /*1ef0*/  VIADD R11, R0, 0x29 ;  /* 0x00000029000b7836 */ /* 0x000fc40000000000 */
[----:B------:R-:W-:Y:S01]  /*1f00*/  IMAD.HI.U32 R9, R2, R19, RZ ;  /* 0x0000001302097227 */ /* 0x000fe200078e00ff */
[----:B------:R2:W-:Y:S03]  /*1f10*/  STL [R1+0x38c], R4 ;  /* 0x00038c0401007387 */ /* 0x0005e60000100800 */
[----:B------:R-:W-:Y:S01]  /*1f20*/  IMAD.MOV R9, RZ, RZ, -R9 ;  /* 0x000000ffff097224 */ /* 0x000fe200078e0a09 */
[----:B------:R3:W-:Y:S01]  /*1f30*/  STL [R1+0x388], R3 ;  /* 0x0003880301007387 */ /* 0x0007e20000100800 */
[----:B------:R-:W-:Y:S02]  /*1f40*/  IMAD.MOV R8, RZ, RZ, -R8 ;  /* 0x000000ffff087224 */ /* 0x000fe400078e0a08 */
[----:B-1----:R-:W-:Y:S01]  /*1f50*/  VIADD R10, R0, 0x2b ;  /* 0x0000002b000a7836 */ /* 0x002fe20000000000 */
[----:B------:R1:W-:Y:S01]  /*1f60*/  STL [R1+0x8c0], R11 ;  /* 0x0008c00b01007387 */ /* 0x0003e20000100800 */
[----:B------:R-:W-:-:S02]  /*1f70*/  IMAD R231, R252, R9, R19 ;  /* 0x00000009fce77224 */ /* 0x000fc400078e0213 */
[----:B--2---:R-:W-:Y:S01]  /*1f80*/  VIADD R4, R0, 0x2c ;  /* 0x0000002c00047836 */ /* 0x004fe20000000000 */
[----:B------:R-:W-:Y:S01]  /*1f90*/  STL [R1+0x8e8], R12 ;  /* 0x0008e80c01007387 */ /* 0x000fe20000100800 */
[----:B------:R-:W-:Y:S01]  /*1fa0*/  IMAD R232, R252, R8, R17 ;  /* 0x00000008fce87224 */ /* 0x000fe200078e0211 */
[----:B------:R-:W-:Y:S01]  /*1fb0*/  IABS R15, R10 ;  /* 0x0000000a000f7213 */ /* 0x000fe20000000000 */
[----:B---3--:R-:W-:Y:S01]  /*1fc0*/  VIADD R3, R0, 0x2d ;  /* 0x0000002d00037836 */ /* 0x008fe20000000000 */
[----:B------:R-:W-:Y:S01]  /*1fd0*/  STL [R1+0x8ec], R10 ;  /* 0x0008ec0a01007387 */ /* 0x000fe20000100800 */
[----:B------:R-:W-:Y:S02]  /*1fe0*/  IABS R17, R4 ;  /* 0x0000000400117213 */ /* 0x000fe40000000000 */
[----:B-1----:R-:W-:Y:S01]  /*1ff0*/  IABS R11, R11 ;  /* 0x0000000b000b7213 */ /* 0x002fe20000000000 */
[----:B------:R1:W-:Y:S01]  /*2000*/  STL [R1+0x8f0], R4 ;  /* 0x0008f00401007387 */ /* 0x0003e20000100800 */
[----:B------:R-:W-:Y:S01]  /*2010*/  IABS R19, R3 ;  /* 0x0000000300137213 */ /* 0x000fe20000000000 */
[----:B------:R-:W-:-:S02]  /*2020*/  IMAD.HI.U32 R7, R2, R15, RZ ;  /* 0x0000000f02077227 */ /* 0x000fc400078e00ff */
[----:B------:R2:W-:Y:S02]  /*2030*/  STL [R1+0x8f4], R3 ;  /* 0x0008f40301007387 */ /* 0x0005e40000100800 */
[----:B------:R-:W-:-:S04]  /*2040*/  IMAD.HI.U32 R8, R2, R17, RZ ;  /* 0x0000001102087227 */ /* 0x000fc800078e00ff */
[----:B-1----:R-:W-:-:S04]  /*2050*/  IMAD.HI.U32 R4, R2, R13, RZ ;  /* 0x0000000d02047227 */ /* 0x002fc800078e00ff */
[----:B--2---:R-:W-:-:S04]  /*2060*/  IMAD.HI.U32 R3, R2, R11, RZ ;  /* 0x0000000b02037227 */ /* 0x004fc800078e00ff */
[----:B------:R-:W-:Y:S02]  /*2070*/  IMAD.MOV R3, RZ, RZ, -R3 ;  /* 0x000000ffff037224 */ /* 0x000fe400078e0a03 */
[----:B------:R-:W-:Y:S02]  /*2080*/  IMAD.MOV R4, RZ, RZ, -R4 ;  /* 0x000000ffff047224 */ /* 0x000fe400078e0a04 */
[----:B------:R-:W-:-:S04]  /*2090*/  IMAD.HI.U32 R9, R2, R19, RZ ;  /* 0x0000001302097227 */ /* 0x000fc800078e00ff */
[C---:B------:R-:W-:Y:S02]  /*20a0*/  IMAD R217, R252.reuse, R3, R11 ;  /* 0x00000003fcd97224 */ /* 0x040fe400078e020b */
[----:B------:R-:W-:Y:S02]  /*20b0*/  IMAD.MOV R7, RZ, RZ, -R7 ;  /* 0x000000ffff077224 */ /* 0x000fe400078e0a07 */
[C---:B------:R-:W-:Y:S02]  /*20c0*/  IMAD R3, R252.reuse, R4, R13 ;  /* 0x00000004fc037224 */ /* 0x040fe400078e020d */
[----:B------:R-:W-:Y:S02]  /*20d0*/  IMAD.MOV R8, RZ, RZ, -R8 ;  /* 0x000000ffff087224 */ /* 0x000fe400078e0a08 */
[----:B------:R-:W-:Y:S01]  /*20e0*/  IMAD.MOV R9, RZ, RZ, -R9 ;  /* 0x000000ffff097224 */ /* 0x000fe200078e0a09 */
[----:B------:R1:W-:Y:S01]  /*20f0*/  STL [R1+0x378], R3 ;  /* 0x0003780301007387 */ /* 0x0003e20000100800 */
[----:B------:R-:W-:-:S02]  /*2100*/  IMAD R7, R252, R7, R15 ;  /* 0x00000007fc077224 */ /* 0x000fc400078e020f */
[----:B------:R-:W-:Y:S02]  /*2110*/  IMAD R4, R252, R8, R17 ;  /* 0x00000008fc047224 */ /* 0x000fe400078e0211 */
[C---:B------:R-:W-:Y:S01]  /*2120*/  VIADD R10, R0.reuse, 0x2e ;  /* 0x0000002e000a7836 */ /* 0x040fe20000000000 */
[----:B------:R2:W-:Y:S01]  /*2130*/  STL [R1+0x374], R7 ;  /* 0x0003740701007387 */ /* 0x0005e20000100800 */
[C---:B------:R-:W-:Y:S02]  /*2140*/  VIADD R8, R0.reuse, 0x2f ;  /* 0x0000002f00087836 */ /* 0x040fe40000000000 */
[----:B------:R-:W-:Y:S01]  /*2150*/  VIADD R12, R0, 0x54 ;  /* 0x00000054000c7836 */ /* 0x000fe20000000000 */
[----:B------:R3:W-:Y:S01]  /*2160*/  STL [R1+0x370], R4 ;  /* 0x0003700401007387 */ /* 0x0007e20000100800 */
[----:B-1----:R-:W-:Y:S01]  /*2170*/  IMAD R3, R252, R9, R19 ;  /* 0x00000009fc037224 */ /* 0x002fe200078e0213 */
[----:B------:R-:W-:Y:S02]  /*2180*/  IABS R11, R10 ;  /* 0x0000000a000b7213 */ /* 0x000fe40000000000 */
[----:B------:R-:W-:Y:S01]  /*2190*/  IABS R13, R8 ;  /* 0x00000008000d7213 */ /* 0x000fe20000000000 */
[C---:B--2---:R-:W-:Y:S01]  /*21a0*/  VIADD R7, R0.reuse, 0x30 ;  /* 0x0000003000077836 */ /* 0x044fe20000000000 */
[----:B------:R1:W-:Y:S01]  /*21b0*/  STL [R1+0x36c], R3 ;  /* 0x00036c0301007387 */ /* 0x0003e20000100800 */
[----:B---3--:R-:W-:-:S03]  /*21c0*/  VIADD R4, R0, 0x31 ;  /* 0x0000003100047836 */ /* 0x008fc60000000000 */
[----:B------:R-:W-:Y:S01]  /*21d0*/  STL [R1+0x8f8], R10 ;  /* 0x0008f80a01007387 */ /* 0x000fe20000100800 */
[----:B------:R-:W-:-:S03]  /*21e0*/  IABS R15, R7 ;  /* 0x00000007000f7213 */ /* 0x000fc60000000000 */
[----:B------:R2:W-:Y:S01]  /*21f0*/  STL [R1+0x918], R8 ;  /* 0x0009180801007387 */ /* 0x0005e20000100800 */
[----:B------:R-:W-:Y:S01]  /*2200*/  IABS R17, R4 ;  /* 0x0000000400117213 */ /* 0x000fe20000000000 */
[----:B-1----:R-:W-:Y:S02]  /*2210*/  VIADD R3, R0, 0x32 ;  /* 0x0000003200037836 */ /* 0x002fe40000000000 */
[----:B------:R1:W-:Y:S03]  /*2220*/  STL [R1+0x920], R7 ;  /* 0x0009200701007387 */ /* 0x0003e60000100800 */
[----:B------:R-:W-:Y:S01]  /*2230*/  IABS R19, R3 ;  /* 0x0000000300137213 */ /* 0x000fe20000000000 */
[----:B------:R3:W-:Y:S01]  /*2240*/  STL [R1+0x928], R4 ;  /* 0x0009280401007387 */ /* 0x0007e20000100800 */
[----:B--2---:R-:W-:-:S03]  /*2250*/  IMAD.HI.U32 R8, R2, R17, RZ ;  /* 0x0000001102087227 */ /* 0x004fc600078e00ff */
[----:B------:R2:W-:Y:S01]  /*2260*/  STL [R1+0x930], R3 ;  /* 0x0009300301007387 */ /* 0x0005e20000100800 */
[----:B-1----:R-:W-:-:S04]  /*2270*/  IMAD.HI.U32 R7, R2, R15, RZ ;  /* 0x0000000f02077227 */ /* 0x002fc800078e00ff */
[----:B---3--:R-:W-:-:S04]  /*2280*/  IMAD.HI.U32 R4, R2, R13, RZ ;  /* 0x0000000d02047227 */ /* 0x008fc800078e00ff */
[----:B--2---:R-:W-:-:S04]  /*2290*/  IMAD.HI.U32 R3, R2, R11, RZ ;  /* 0x0000000b02037227 */ /* 0x004fc800078e00ff */
        /* <DEDUP_REMOVED lines=39> */
[C---:B------:R-:W-:Y:S02]  /*2510*/  IMAD R3, R252.reuse, R4, R13 ;  /* 0x00000004fc037224 */ /* 0x040fe400078e020d */
[----:B------:R-:W-:Y:S01]  /*2520*/  IMAD.MOV R7, RZ, RZ, -R7 ;  /* 0x000000ffff077224 */ /* 0x000fe200078e0a07 */
        /* <DEDUP_REMOVED lines=10> */
[----:B------:R-:W-:Y:S01]  /*25d0*/  IABS R13, R8 ;  /* 0x00000008000d7213 */ /* 0x000fe20000000000 */
[----:B--2---:R-:W-:Y:S01]  /*25e0*/  IMAD R3, R252, R9, R19 ;  /* 0x00000009fc037224 */ /* 0x004fe200078e0213 */
[----:B------:R-:W-:Y:S02]  /*25f0*/  IABS R11, R10 ;  /* 0x0000000a000b7213 */ /* 0x000fe40000000000 */
[----:B------:R-:W-:-:S02]  /*2600*/  IABS R15, R7 ;  /* 0x00000007000f7213 */ /* 0x000fc40000000000 */
[----:B------:R1:W-:Y:S01]  /*2610*/  STL [R1+0x344], R3 ;  /* 0x0003440301007387 */ /* 0x0003e20000100800 */
[----:B---3--:R-:W-:-:S03]  /*2620*/  VIADD R4, R0, 0x3b ;  /* 0x0000003b00047836 */ /* 0x008fc60000000000 */
[----:B------:R-:W-:Y:S02]  /*2630*/  STL [R1+0x960], R10 ;  /* 0x0009600a01007387 */ /* 0x000fe40000100800 */
[----:B------:R-:W-:Y:S02]  /*2640*/  IABS R17, R4 ;  /* 0x0000000400117213 */ /* 0x000fe40000000000 */
[----:B------:R2:W-:Y:S01]  /*2650*/  STL [R1+0x988], R8 ;  /* 0x0009880801007387 */ /* 0x0005e20000100800 */
[----:B-1----:R-:W-:-:S03]  /*2660*/  VIADD R3, R0, 0x3c ;  /* 0x0000003c00037836 */ /* 0x002fc60000000000 */
[----:B------:R1:W-:Y:S02]  /*2670*/  STL [R1+0x98c], R7 ;  /* 0x00098c0701007387 */ /* 0x0003e40000100800 */
[----:B------:R-:W-:Y:S02]  /*2680*/  IABS R19, R3 ;  /* 0x0000000300137213 */ /* 0x000fe40000000000 */
        /* <DEDUP_REMOVED lines=68> */
[----:B------:R2:W-:Y:S01]  /*2ad0*/  STL [R1+0x9f0], R7 ;  /* 0x0009f00701007387 */ /* 0x0005e20000100800 */
[----:B---3--:R-:W-:Y:S01]  /*2ae0*/  VIADD R10, R0, 0x47 ;  /* 0x00000047000a7836 */ /* 0x008fe20000000000 */
        /* <DEDUP_REMOVED lines=8> */
[----:B------:R-:W-:-:S04]  /*2b70*/  IMAD.HI.U32 R9, R2, R19, RZ ;  /* 0x0000001302097227 */ /* 0x000fc800078e00ff */
[----:B------:R-:W-:Y:S02]  /*2b80*/  IMAD.MOV R4, RZ, RZ, -R4 ;  /* 0x000000ffff047224 */ /* 0x000fe400078e0a04 */
[----:B------:R-:W-:Y:S02]  /*2b90*/  IMAD.MOV R7, RZ, RZ, -R7 ;  /* 0x000000ffff077224 */ /* 0x000fe400078e0a07 */
[C---:B------:R-:W-:Y:S01]  /*2ba0*/  IMAD R3, R252.reuse, R3, R11 ;  /* 0x00000003fc037224 */ /* 0x040fe200078e020b */
[----:B------:R-:W-:Y:S01]  /*2bb0*/  IABS R11, R10 ;  /* 0x0000000a000b7213 */ /* 0x000fe20000000000 */
[----:B------:R-:W-:Y:S02]  /*2bc0*/  IMAD.MOV R8, RZ, RZ, -R8 ;  /* 0x000000ffff087224 */ /* 0x000fe400078e0a08 */
[----:B------:R-:W-:Y:S01]  /*2bd0*/  IMAD.MOV R9, RZ, RZ, -R9 ;  /* 0x000000ffff097224 */ /* 0x000fe200078e0a09 */
[----:B------:R1:W-:Y:S01]  /*2be0*/  STL [R1+0x318], R3 ;  /* 0x0003180301007387 */ /* 0x0003e20000100800 */
[----:B------:R-:W-:-:S02]  /*2bf0*/  IMAD R230, R252, R4, R13 ;  /* 0x00000004fce67224 */ /* 0x000fc400078e020d */
[C---:B------:R-:W-:Y:S02]  /*2c00*/  IMAD R7, R252.reuse, R7, R15 ;  /* 0x00000007fc077224 */ /* 0x040fe400078e020f */
[----:B------:R-:W-:Y:S02]  /*2c10*/  IMAD R4, R252, R8, R17 ;  /* 0x00000008fc047224 */ /* 0x000fe400078e0211 */
[----:B------:R-:W-:Y:S01]  /*2c20*/  VIADD R8, R0, 0x48 ;  /* 0x0000004800087836 */ /* 0x000fe20000000000 */
[----:B------:R2:W-:Y:S01]  /*2c30*/  STL [R1+0x310], R7 ;  /* 0x0003100701007387 */ /* 0x0005e20000100800 */
[----:B-1----:R-:W-:-:S03]  /*2c40*/  IMAD R3, R252, R9, R19 ;  /* 0x00000009fc037224 */ /* 0x002fc600078e0213 */
[----:B------:R1:W-:Y:S01]  /*2c50*/  STL [R1+0x30c], R4 ;  /* 0x00030c0401007387 */ /* 0x0003e20000100800 */
[----:B------:R-:W-:-:S03]  /*2c60*/  IABS R13, R8 ;  /* 0x00000008000d7213 */ /* 0x000fc60000000000 */
[----:B------:R3:W-:Y:S01]  /*2c70*/  STL [R1+0x308], R3 ;  /* 0x0003080301007387 */ /* 0x0007e20000100800 */
[----:B--2---:R-:W-:-:S03]  /*2c80*/  VIADD R7, R0, 0x49 ;  /* 0x0000004900077836 */ /* 0x004fc60000000000 */
[----:B------:R-:W-:Y:S01]  /*2c90*/  STL [R1+0xa00], R10 ;  /* 0x000a000a01007387 */ /* 0x000fe20000100800 */
[C---:B-1----:R-:W-:Y:S01]  /*2ca0*/  VIADD R4, R0.reuse, 0x4a ;  /* 0x0000004a00047836 */ /* 0x042fe20000000000 */
[----:B------:R-:W-:Y:S02]  /*2cb0*/  IABS R15, R7 ;  /* 0x00000007000f7213 */ /* 0x000fe40000000000 */
[----:B------:R1:W-:Y:S01]  /*2cc0*/  STL [R1+0xa28], R8 ;  /* 0x000a280801007387 */ /* 0x0003e20000100800 */
[----:B---3--:R-:W-:Y:S01]  /*2cd0*/  VIADD R3, R0, 0x4b ;  /* 0x0000004b00037836 */ /* 0x008fe20000000000 */
        /* <DEDUP_REMOVED lines=31> */
[----:B------:R2:W-:Y:S02]  /*2ed0*/  STL [R1+0xa38], R10 ;  /* 0x000a380a01007387 */ /* 0x0005e40000100800 */
[----:B------:R-:W-:Y:S02]  /*2ee0*/  IABS R17, R4 ;  /* 0x0000000400117213 */ /* 0x000fe40000000000 */
[----:B------:R3:W-:Y:S01]  /*2ef0*/  STL [R1+0xa58], R8 ;  /* 0x000a580801007387 */ /* 0x0007e20000100800 */
[----:B-1----:R-:W-:-:S03]  /*2f00*/  VIADD R3, R0, 0x50 ;  /* 0x0000005000037836 */ /* 0x002fc60000000000 */
[----:B------:R1:W-:Y:S01]  /*2f10*/  STL [R1+0xa60], R7 ;  /* 0x000a600701007387 */ /* 0x0003e20000100800 */
[----:B--2---:R-:W-:Y:S01]  /*2f20*/  VIADD R10, R0, 0x55 ;  /* 0x00000055000a7836 */ /* 0x004fe20000000000 */
[----:B------:R-:W-:Y:S02]  /*2f30*/  IABS R19, R3 ;  /* 0x0000000300137213 */ /* 0x000fe40000000000 */
[----:B------:R2:W-:Y:S01]  /*2f40*/  STL [R1+0xa68], R4 ;  /* 0x000a680401007387 */ /* 0x0005e20000100800 */
[----:B---3--:R-:W-:-:S03]  /*2f50*/  IMAD.HI.U32 R8, R2, R17, RZ ;  /* 0x0000001102087227 */ /* 0x008fc600078e00ff */
[----:B------:R3:W-:Y:S01]  /*2f60*/  STL [R1+0xa70], R3 ;  /* 0x000a700301007387 */ /* 0x0007e20000100800 */
[----:B-1----:R-:W-:-:S04]  /*2f70*/  IMAD.HI.U32 R7, R2, R15, RZ ;  /* 0x0000000f02077227 */ /* 0x002fc800078e00ff */
[----:B--2---:R-:W-:-:S04]  /*2f80*/  IMAD.HI.U32 R4, R2, R13, RZ ;  /* 0x0000000d02047227 */ /* 0x004fc800078e00ff */
[----:B---3--:R-:W-:-:S04]  /*2f90*/  IMAD.HI.U32 R3, R2, R11, RZ ;  /* 0x0000000b02037227 */ /* 0x008fc800078e00ff */
[----:B------:R-:W-:Y:S02]  /*2fa0*/  IMAD.MOV R3, RZ, RZ, -R3 ;  /* 0x000000ffff037224 */ /* 0x000fe400078e0a03 */
[----:B------:R-:W-:Y:S02]  /*2fb0*/  IMAD.MOV R4, RZ, RZ, -R4 ;  /* 0x000000ffff047224 */ /* 0x000fe400078e0a04 */
[----:B------:R-:W-:-:S04]  /*2fc0*/  IMAD.HI.U32 R9, R2, R19, RZ ;  /* 0x0000001302097227 */ /* 0x000fc800078e00ff */
[C---:B------:R-:W-:Y:S01]  /*2fd0*/  IMAD R3, R252.reuse, R3, R11 ;  /* 0x00000003fc037224 */ /* 0x040fe200078e020b */
[----:B------:R-:W-:Y:S01]  /*2fe0*/  IABS R11, R18 ;  /* 0x00000012000b7213 */ /* 0x000fe20000000000 */
[----:B------:R-:W-:Y:S02]  /*2ff0*/  IMAD.MOV R7, RZ, RZ, -R7 ;  /* 0x000000ffff077224 */ /* 0x000fe400078e0a07 */
[C---:B------:R-:W-:Y:S01]  /*3000*/  IMAD R218, R252.reuse, R4, R13 ;  /* 0x00000004fcda7224 */ /* 0x040fe200078e020d */
[----:B------:R-:W-:Y:S01]  /*3010*/  IABS R13, R16 ;  /* 0x00000010000d7213 */ /* 0x000fe20000000000 */
[----:B------:R-:W-:Y:S01]  /*3020*/  IMAD.MOV R8, RZ, RZ, -R8 ;  /* 0x000000ffff087224 */ /* 0x000fe200078e0a08 */
[----:B------:R1:W-:Y:S01]  /*3030*/  STL [R1+0x2f0], R3 ;  /* 0x0002f00301007387 */ /* 0x0003e20000100800 */
[----:B------:R-:W-:Y:S02]  /*3040*/  IMAD.MOV R9, RZ, RZ, -R9 ;  /* 0x000000ffff097224 */ /* 0x000fe400078e0a09 */
[C---:B------:R-:W-:Y:S01]  /*3050*/  IMAD R239, R252.reuse, R7, R15 ;  /* 0x00000007fcef7224 */ /* 0x040fe200078e020f */
[----:B------:R-:W-:Y:S01]  /*3060*/  IABS R15, R14 ;  /* 0x0000000e000f7213 */ /* 0x000fe20000000000 */
[C---:B------:R-:W-:Y:S01]  /*3070*/  IMAD R237, R252.reuse, R8, R17 ;  /* 0x00000008fced7224 */ /* 0x040fe200078e0211 */
[----:B------:R-:W-:Y:S01]  /*3080*/  IABS R17, R12 ;  /* 0x0000000c00117213 */ /* 0x000fe20000000000 */
[----:B------:R-:W-:Y:S01]  /*3090*/  IMAD R249, R252, R9, R19 ;  /* 0x00000009fcf97224 */ /* 0x000fe200078e0213 */
[----:B------:R-:W-:Y:S01]  /*30a0*/  IABS R19, R10 ;  /* 0x0000000a00137213 */ /* 0x000fe20000000000 */
[C---:B------:R-:W-:Y:S01]  /*30b0*/  IMAD.HI.U32 R4, R2.reuse, R13, RZ ;  /* 0x0000000d02047227 */ /* 0x040fe200078e00ff */
[----:B------:R-:W-:Y:S03]  /*30c0*/  STL [R1+0xa74], R18 ;  /* 0x000a741201007387 */ /* 0x000fe60000100800 */
[C---:B-1----:R-:W-:Y:S01]  /*30d0*/  IMAD.HI.U32 R3, R2.reuse, R11, RZ ;  /* 0x0000000b02037227 */ /* 0x042fe200078e00ff */
[----:B------:R-:W-:Y:S03]  /*30e0*/  STL [R1+0xa8c], R16 ;  /* 0x000a8c1001007387 */ /* 0x000fe60000100800 */
[----:B------:R-:W-:Y:S01]  /*30f0*/  IMAD.MOV R3, RZ, RZ, -R3 ;  /* 0x000000ffff037224 */ /* 0x000fe200078e0a03 */
[----:B------:R-:W-:Y:S01]  /*3100*/  STL [R1+0xa90], R14 ;  /* 0x000a900e01007387 */ /* 0x000fe20000100800 */
[----:B------:R-:W-:-:S03]  /*3110*/  IMAD.HI.U32 R7, R2, R15, RZ ;  /* 0x0000000f02077227 */ /* 0x000fc600078e00ff */
[----:B------:R-:W-:Y:S01]  /*3120*/  STL [R1+0xa94], R12 ;  /* 0x000a940c01007387 */ /* 0x000fe20000100800 */
[----:B------:R-:W-:Y:S02]  /*3130*/  IMAD.MOV R4, RZ, RZ, -R4 ;  /* 0x000000ffff047224 */ /* 0x000fe400078e0a04 */
[C---:B------:R-:W-:Y:S01]  /*3140*/  IMAD.HI.U32 R8, R2.reuse, R17, RZ ;  /* 0x0000001102087227 */ /* 0x040fe200078e00ff */
[----:B------:R1:W-:Y:S03]  /*3150*/  STL [R1+0xa98], R10 ;  /* 0x000a980a01007387 */ /* 0x0003e60000100800 */
[----:B------:R-:W-:-:S04]  /*3160*/  IMAD.HI.U32 R9, R2, R19, RZ ;  /* 0x0000001302097227 */ /* 0x000fc800078e00ff */
[----:B------:R-:W-:Y:S02]  /*3170*/  IMAD.MOV R7, RZ, RZ, -R7 ;  /* 0x000000ffff077224 */ /* 0x000fe400078e0a07 */
[----:B------:R-:W-:Y:S02]  /*3180*/  IMAD.MOV R8, RZ, RZ, -R8 ;  /* 0x000000ffff087224 */ /* 0x000fe400078e0a08 */
[C---:B-1----:R-:W-:Y:S02]  /*3190*/  IMAD R10, R252.reuse, R3, R11 ;  /* 0x00000003fc0a7224 */ /* 0x042fe400078e020b */
[C---:B------:R-:W-:Y:S02]  /*31a0*/  IMAD R3, R252.reuse, R4, R13 ;  /* 0x00000004fc037224 */ /* 0x040fe400078e020d */
[----:B------:R-:W-:Y:S01]  /*31b0*/  IMAD.MOV R9, RZ, RZ, -R9 ;  /* 0x000000ffff097224 */ /* 0x000fe200078e0a09 */
[----:B------:R1:W-:Y:S01]  /*31c0*/  STL [R1+0x2dc], R10 ;  /* 0x0002dc0a01007387 */ /* 0x0003e20000100800 */
[----:B------:R-:W-:-:S02]  /*31d0*/  IMAD R7, R252, R7, R15 ;  /* 0x00000007fc077224 */ /* 0x000fc400078e020f */
[----:B------:R-:W-:Y:S01]  /*31e0*/  IMAD R4, R252, R8, R17 ;  /* 0x00000008fc047224 */ /* 0x000fe200078e0211 */
[----:B------:R2:W-:Y:S01]  /*31f0*/  STL [R1+0x2d8], R3 ;  /* 0x0002d80301007387 */ /* 0x0005e20000100800 */
[C---:B------:R-:W-:Y:S02]  /*3200*/  VIADD R8, R0.reuse, 0x57 ;  /* 0x0000005700087836 */ /* 0x040fe40000000000 */
[C---:B------:R-:W-:Y:S01]  /*3210*/  VIADD R16, R0.reuse, 0x1ff ;  /* 0x000001ff00107836 */ /* 0x040fe20000000000 */
[----:B------:R3:W-:Y:S01]  /*3220*/  STL [R1+0x2d4], R7 ;  /* 0x0002d40701007387 */ /* 0x0007e20000100800 */
[C---:B------:R-:W-:Y:S01]  /*3230*/  VIADD R18, R0.reuse, 0x10a ;  /* 0x0000010a00127836 */ /* 0x040fe20000000000 */
[----:B------:R-:W-:Y:S01]  /*3240*/  IABS R13, R8 ;  /* 0x00000008000d7213 */ /* 0x000fe20000000000 */
[----:B-1----:R-:W-:Y:S01]  /*3250*/  VIADD R10, R0, 0x56 ;  /* 0x00000056000a7836 */ /* 0x002fe20000000000 */
[----:B------:R1:W-:Y:S01]  /*3260*/  STL [R1+0x2d0], R4 ;  /* 0x0002d00401007387 */ /* 0x0003e20000100800 */
[----:B--2---:R-:W-:-:S03]  /*3270*/  IMAD R3, R252, R9, R19 ;  /* 0x00000009fc037224 */ /* 0x004fc600078e0213 */
        /* <DEDUP_REMOVED lines=161> */
[----:B------:R-:W-:Y:S02]  /*3c90*/  IMAD.MOV R7, RZ, RZ, -R7 ;  /* 0x000000ffff077224 */ /* 0x000fe400078e0a07 */
[C---:B------:R-:W-:Y:S02]  /*3ca0*/  IMAD R247, R252.reuse, R3, R11 ;  /* 0x00000003fcf77224 */ /* 0x040fe400078e020b */
[----:B------:R-:W-:Y:S02]  /*3cb0*/  IMAD.MOV R8, RZ, RZ, -R8 ;  /* 0x000000ffff087224 */ /* 0x000fe400078e0a08 */
[C---:B------:R-:W-:Y:S02]  /*3cc0*/  IMAD R3, R252.reuse, R4, R13 ;  /* 0x00000004fc037224 */ /* 0x040fe400078e020d */
[----:B------:R-:W-:Y:S02]  /*3cd0*/  IMAD.MOV R9, RZ, RZ, -R9 ;  /* 0x000000ffff097224 */ /* 0x000fe400078e0a09 */
[C---:B------:R-:W-:Y:S01]  /*3ce0*/  IMAD R7, R252.reuse, R7, R15 ;  /* 0x00000007fc077224 */ /* 0x040fe200078e020f */
[----:B------:R1:W-:Y:S01]  /*3cf0*/  STL [R1+0x274], R3 ;  /* 0x0002740301007387 */ /* 0x0003e20000100800 */
[----:B------:R-:W-:-:S02]  /*3d00*/  IMAD R4, R252, R8, R17 ;  /* 0x00000008fc047224 */ /* 0x000fc400078e0211 */
[C---:B------:R-:W-:Y:S01]  /*3d10*/  VIADD R8, R0.reuse, 0x70 ;  /* 0x0000007000087836 */ /* 0x040fe20000000000 */
[----:B------:R2:W-:Y:S01]  /*3d20*/  STL [R1+0x270], R7 ;  /* 0x0002700701007387 */ /* 0x0005e20000100800 */
[----:B------:R-:W-:-:S03]  /*3d30*/  VIADD R15, R0, 0x94 ;  /* 0x00000094000f7836 */ /* 0x000fc60000000000 */
[----:B------:R3:W-:Y:S01]  /*3d40*/  STL [R1+0x26c], R4 ;  /* 0x00026c0401007387 */ /* 0x0007e20000100800 */
[----:B------:R-:W-:Y:S01]  /*3d50*/  IABS R11, R8 ;  /* 0x00000008000b7213 */ /* 0x000fe20000000000 */
[----:B-1----:R-:W-:Y:S01]  /*3d60*/  IMAD R3, R252, R9, R19 ;  /* 0x00000009fc037224 */ /* 0x002fe200078e0213 */
[----:B------:R-:W-:Y:S01]  /*3d70*/  IABS R9, R10 ;  /* 0x0000000a00097213 */ /* 0x000fe20000000000 */
[C---:B------:R-:W-:Y:S02]  /*3d80*/  VIADD R19, R0.reuse, 0x109 ;  /* 0x0000010900137836 */ /* 0x040fe40000000000 */
[C---:B--2---:R-:W-:Y:S01]  /*3d90*/  VIADD R7, R0.reuse, 0x71 ;  /* 0x0000007100077836 */ /* 0x044fe20000000000 */
[----:B------:R1:W-:Y:S01]  /*3da0*/  STL [R1+0x268], R3 ;  /* 0x0002680301007387 */ /* 0x0003e20000100800 */
[----:B---3--:R-:W-:-:S03]  /*3db0*/  VIADD R4, R0, 0x72 ;  /* 0x0000007200047836 */ /* 0x008fc60000000000 */
[----:B------:R2:W-:Y:S01]  /*3dc0*/  STL [R1+0xbb4], R10 ;  /* 0x000bb40a01007387 */ /* 0x0005e20000100800 */
[----:B------:R-:W-:-:S03]  /*3dd0*/  IABS R13, R7 ;  /* 0x00000007000d7213 */ /* 0x000fc60000000000 */
[----:B------:R3:W-:Y:S01]  /*3de0*/  STL [R1+0xbcc], R8 ;  /* 0x000bcc0801007387 */ /* 0x0007e20000100800 */
[----:B-1----:R-:W-:-:S03]  /*3df0*/  VIADD R3, R0, 0x73 ;  /* 0x0000007300037836 */ /* 0x002fc60000000000 */
[----:B------:R1:W-:Y:S01]  /*3e00*/  STL [R1+0xbd0], R7 ;  /* 0x000bd00701007387 */ /* 0x0003e20000100800 */
[----:B--2---:R-:W-:-:S03]  /*3e10*/  IMAD.HI.U32 R10, R2, R13, RZ ;  /* 0x0000000d020a7227 */ /* 0x004fc600078e00ff */
[----:B------:R2:W-:Y:S01]  /*3e20*/  STL [R1+0xbd4], R4 ;  /* 0x000bd40401007387 */ /* 0x0005e20000100800 */
[----:B---3--:R-:W-:-:S03]  /*3e30*/  IMAD.HI.U32 R8, R2, R11, RZ ;  /* 0x0000000b02087227 */ /* 0x008fc600078e00ff */
[----:B------:R3:W-:Y:S01]  /*3e40*/  STL [R1+0xbd8], R3 ;  /* 0x000bd80301007387 */ /* 0x0007e20000100800 */
[----:B-1----:R-:W-:Y:S01]  /*3e50*/  IABS R7, R4 ;  /* 0x0000000400077213 */ /* 0x002fe20000000000 */
[----:B------:R-:W-:Y:S02]  /*3e60*/  IMAD.MOV R8, RZ, RZ, -R8 ;  /* 0x000000ffff087224 */ /* 0x000fe400078e0a08 */
[----:B------:R-:W-:Y:S02]  /*3e70*/  IMAD.MOV R10, RZ, RZ, -R10 ;  /* 0x000000ffff0a7224 */ /* 0x000fe400078e0a0a */
[----:B--2---:R-:W-:Y:S01]  /*3e80*/  IMAD.HI.U32 R4, R2, R9, RZ ;  /* 0x0000000902047227 */ /* 0x004fe200078e00ff */
[----:B---3--:R-:W-:-:S03]  /*3e90*/  IABS R3, R3 ;  /* 0x0000000300037213 */ /* 0x008fc60000000000 */
[----:B------:R-:W-:Y:S02]  /*3ea0*/  IMAD.MOV R4, RZ, RZ, -R4 ;  /* 0x000000ffff047224 */ /* 0x000fe400078e0a04 */
[----:B------:R-:W-:-:S04]  /*3eb0*/  IMAD.HI.U32 R12, R2, R7, RZ ;  /* 0x00000007020c7227 */ /* 0x000fc800078e00ff */
[----:B------:R-:W-:-:S04]  /*3ec0*/  IMAD.HI.U32 R14, R2, R3, RZ ;  /* 0x00000003020e7227 */ /* 0x000fc800078e00ff */
[C---:B------:R-:W-:Y:S02]  /*3ed0*/  IMAD R4, R252.reuse, R4, R9 ;  /* 0x00000004fc047224 */ /* 0x040fe400078e0209 */
[----:B------:R-:W-:Y:S02]  /*3ee0*/  IMAD.MOV R12, RZ, RZ, -R12 ;  /* 0x000000ffff0c7224 */ /* 0x000fe400078e0a0c */
[----:B------:R-:W-:Y:S01]  /*3ef0*/  IMAD.MOV R14, RZ, RZ, -R14 ;  /* 0x000000ffff0e7224 */ /* 0x000fe200078e0a0e */
[----:B------:R1:W-:Y:S01]  /*3f00*/  STL [R1+0x264], R4 ;  /* 0x0002640401007387 */ /* 0x0003e20000100800 */
[C---:B------:R-:W-:Y:S02]  /*3f10*/  IMAD R8, R252.reuse, R8, R11 ;  /* 0x00000008fc087224 */ /* 0x040fe400078e020b */
[C---:B------:R-:W-:Y:S02]  /*3f20*/  IMAD R243, R252.reuse, R10, R13 ;  /* 0x0000000afcf37224 */ /* 0x040fe400078e020d */
[----:B------:R-:W-:Y:S01]  /*3f30*/  IMAD R3, R252, R14, R3 ;  /* 0x0000000efc037224 */ /* 0x000fe200078e0203 */
[----:B------:R2:W-:Y:S01]  /*3f40*/  STL [R1+0x260], R8 ;  /* 0x0002600801007387 */ /* 0x0005e20000100800 */
[----:B------:R-:W-:-:S02]  /*3f50*/  VIADD R10, R0, 0x74 ;  /* 0x00000074000a7836 */ /* 0x000fc40000000000 */
[----:B------:R-:W-:Y:S02]  /*3f60*/  VIADD R9, R0, 0x75 ;  /* 0x0000007500097836 */ /* 0x000fe40000000000 */
[----:B-1----:R-:W-:Y:S01]  /*3f70*/  IMAD R4, R252, R12, R7 ;  /* 0x0000000cfc047224 */ /* 0x002fe200078e0207 */
[----:B------:R-:W-:Y:S01]  /*3f80*/  IABS R13, R10 ;  /* 0x0000000a000d7213 */ /* 0x000fe20000000000 */
[C---:B------:R-:W-:Y:S01]  /*3f90*/  VIADD R7, R0.reuse, 0x77 ;  /* 0x0000007700077836 */ /* 0x040fe20000000000 */
[----:B------:R-:W-:Y:S01]  /*3fa0*/  IABS R11, R9 ;  /* 0x00000009000b7213 */ /* 0x000fe20000000000 */
[----:B--2---:R-:W-:Y:S01]  /*3fb0*/  VIADD R8, R0, 0x76 ;  /* 0x0000007600087836 */ /* 0x004fe20000000000 */
[----:B------:R1:W-:Y:S01]  /*3fc0*/  STL [R1+0x258], R4 ;  /* 0x0002580401007387 */ /* 0x0003e20000100800 */
[----:B------:R-:W-:-:S03]  /*3fd0*/  IMAD.HI.U32 R14, R2, R13, RZ ;  /* 0x0000000d020e7227 */ /* 0x000fc600078e00ff */
[----:B------:R2:W-:Y:S01]  /*3fe0*/  STL [R1+0x254], R3 ;  /* 0x0002540301007387 */ /* 0x0005e20000100800 */
[----:B------:R-:W-:-:S03]  /*3ff0*/  IMAD.HI.U32 R12, R2, R11, RZ ;  /* 0x0000000b020c7227 */ /* 0x000fc600078e00ff */
[----:B------:R-:W-:Y:S01]  /*4000*/  STL [R1+0xbe0], R10 ;  /* 0x000be00a01007387 */ /* 0x000fe20000100800 */
[----:B------:R-:W-:Y:S02]  /*4010*/  IMAD.MOV R14, RZ, RZ, -R14 ;  /* 0x000000ffff0e7224 */ /* 0x000fe400078e0a0e */
[----:B-1----:R-:W-:Y:S01]  /*4020*/  VIADD R4, R0, 0x78 ;  /* 0x0000007800047836 */ /* 0x002fe20000000000 */
[----:B------:R1:W-:Y:S01]  /*4030*/  STL [R1+0xc08], R9 ;  /* 0x000c080901007387 */ /* 0x0003e20000100800 */
[----:B------:R-:W-:Y:S02]  /*4040*/  IMAD.MOV R12, RZ, RZ, -R12 ;  /* 0x000000ffff0c7224 */ /* 0x000fe400078e0a0c */
[C---:B------:R-:W-:Y:S01]  /*4050*/  IMAD R13, R252.reuse, R14, R13 ;  /* 0x0000000efc0d7224 */ /* 0x040fe200078e020d */
[----:B--2---:R-:W-:Y:S01]  /*4060*/  IABS R3, R4 ;  /* 0x0000000400037213 */ /* 0x004fe20000000000 */
[----:B------:R-:W-:Y:S01]  /*4070*/  STL [R1+0xc0c], R8 ;  /* 0x000c0c0801007387 */ /* 0x000fe20000100800 */
[----:B------:R-:W-:-:S02]  /*4080*/  IMAD R245, R252, R12, R11 ;  /* 0x0000000cfcf57224 */ /* 0x000fc400078e020b */
[----:B------:R-:W-:Y:S01]  /*4090*/  VIADD R11, R0, 0x79 ;  /* 0x00000079000b7836 */ /* 0x000fe20000000000 */
[----:B------:R2:W-:Y:S01]  /*40a0*/  STL [R1+0xc10], R7 ;  /* 0x000c100701007387 */ /* 0x0005e20000100800 */
[----:B-1----:R-:W-:-:S03]  /*40b0*/  IABS R9, R8 ;  /* 0x0000000800097213 */ /* 0x002fc60000000000 */
[----:B------:R1:W-:Y:S02]  /*40c0*/  STL [R1+0xc14], R4 ;  /* 0x000c140401007387 */ /* 0x0003e40000100800 */
[C---:B------:R-:W-:Y:S02]  /*40d0*/  IMAD.HI.U32 R10, R2.reuse, R9, RZ ;  /* 0x00000009020a7227 */ /* 0x040fe400078e00ff */
[----:B------:R3:W-:Y:S01]  /*40e0*/  STL [R1+0x250], R13 ;  /* 0x0002500d01007387 */ /* 0x0007e20000100800 */
[----:B--2---:R-:W-:Y:S01]  /*40f0*/  IABS R7, R7 ;  /* 0x0000000700077213 */ /* 0x004fe20000000000 */
[----:B------:R-:W-:Y:S02]  /*4100*/  IMAD.MOV R10, RZ, RZ, -R10 ;  /* 0x000000ffff0a7224 */ /* 0x000fe400078e0a0a */
[----:B-1----:R-:W-:-:S04]  /*4110*/  IMAD.HI.U32 R4, R2, R3, RZ ;  /* 0x0000000302047227 */ /* 0x002fc800078e00ff */
[----:B------:R-:W-:Y:S01]  /*4120*/  IMAD.HI.U32 R8, R2, R7, RZ ;  /* 0x0000000702087227 */ /* 0x000fe200078e00ff */
[----:B---3--:R-:W-:-:S03]  /*4130*/  IABS R13, R11 ;  /* 0x0000000b000d7213 */ /* 0x008fc60000000000 */
[----:B------:R-:W-:Y:S02]  /*4140*/  IMAD.MOV R4, RZ, RZ, -R4 ;  /* 0x000000ffff047224 */ /* 0x000fe400078e0a04 */
[C---:B------:R-:W-:Y:S02]  /*4150*/  IMAD R9, R252.reuse, R10, R9 ;  /* 0x0000000afc097224 */ /* 0x040fe400078e0209 */
[----:B------:R-:W-:Y:S02]  /*4160*/  IMAD.MOV R8, RZ, RZ, -R8 ;  /* 0x000000ffff087224 */ /* 0x000fe400078e0a08 */
[----:B------:R-:W-:Y:S01]  /*4170*/  IMAD R3, R252, R4, R3 ;  /* 0x00000004fc037224 */ /* 0x000fe200078e0203 */
[----:B------:R1:W-:Y:S01]  /*4180*/  STL [R1+0x248], R9 ;  /* 0x0002480901007387 */ /* 0x0003e20000100800 */
[----:B------:R-:W-:Y:S02]  /*4190*/  VIADD R10, R0, 0x7a ;  /* 0x0000007a000a7836 */ /* 0x000fe40000000000 */
[----:B------:R-:W-:Y:S01]  /*41a0*/  IMAD R238, R252, R8, R7 ;  /* 0x00000008fcee7224 */ /* 0x000fe200078e0207 */
[----:B------:R2:W-:Y:S01]  /*41b0*/  STL [R1+0x240], R3 ;  /* 0x0002400301007387 */ /* 0x0005e20000100800 */
[----:B------:R-:W-:-:S02]  /*41c0*/  VIADD R7, R0, 0x7c ;  /* 0x0000007c00077836 */ /* 0x000fc40000000000 */
[----:B------:R-:W-:Y:S01]  /*41d0*/  VIADD R8, R0, 0x7d ;  /* 0x0000007d00087836 */ /* 0x000fe20000000000 */
[----:B------:R3:W-:Y:S01]  /*41e0*/  STL [R1+0xc18], R11 ;  /* 0x000c180b01007387 */ /* 0x0007e20000100800 */
[----:B------:R-:W-:-:S03]  /*41f0*/  IMAD.HI.U32 R14, R2, R13, RZ ;  /* 0x0000000d020e7227 */ /* 0x000fc600078e00ff */
[----:B------:R-:W-:Y:S01]  /*4200*/  STL [R1+0xc1c], R10 ;  /* 0x000c1c0a01007387 */ /* 0x000fe20000100800 */
[----:B-1----:R-:W-:Y:S01]  /*4210*/  VIADD R9, R0, 0x7b ;  /* 0x0000007b00097836 */ /* 0x002fe20000000000 */
[----:B--2---:R-:W-:Y:S01]  /*4220*/  IABS R3, R8 ;  /* 0x0000000800037213 */ /* 0x004fe20000000000 */
[----:B------:R-:W-:Y:S01]  /*4230*/  IMAD.MOV R14, RZ, RZ, -R14 ;  /* 0x000000ffff0e7224 */ /* 0x000fe200078e0a0e */
[----:B---3--:R-:W-:Y:S02]  /*4240*/  IABS R11, R10 ;  /* 0x0000000a000b7213 */ /* 0x008fe40000000000 */
[----:B------:R1:W-:Y:S01]  /*4250*/  STL [R1+0xc20], R9 ;  /* 0x000c200901007387 */ /* 0x0003e20000100800 */
[----:B------:R-:W-:-:S03]  /*4260*/  IMAD.HI.U32 R4, R2, R3, RZ ;  /* 0x0000000302047227 */ /* 0x000fc600078e00ff */
[----:B------:R2:W-:Y:S01]  /*4270*/  STL [R1+0xc24], R7 ;  /* 0x000c240701007387 */ /* 0x0005e20000100800 */
[----:B------:R-:W-:-:S03]  /*4280*/  IMAD.HI.U32 R12, R2, R11, RZ ;  /* 0x0000000b020c7227 */ /* 0x000fc600078e00ff */
[----:B------:R3:W-:Y:S01]  /*4290*/  STL [R1+0xc28], R8 ;  /* 0x000c280801007387 */ /* 0x0007e20000100800 */
[----:B------:R-:W-:Y:S01]  /*42a0*/  IMAD.MOV R12, RZ, RZ, -R12 ;  /* 0x000000ffff0c7224 */ /* 0x000fe200078e0a0c */
[----:B-1----:R-:W-:Y:S01]  /*42b0*/  IABS R9, R9 ;  /* 0x0000000900097213 */ /* 0x002fe20000000000 */
[C---:B------:R-:W-:Y:S02]  /*42c0*/  IMAD R13, R252.reuse, R14, R13 ;  /* 0x0000000efc0d7224 */ /* 0x040fe400078e020d */
[----:B------:R-:W-:Y:S01]  /*42d0*/  IMAD R11, R252, R12, R11 ;  /* 0x0000000cfc0b7224 */ /* 0x000fe200078e020b */
[----:B--2---:R-:W-:Y:S01]  /*42e0*/  IABS R7, R7 ;  /* 0x0000000700077213 */ /* 0x004fe20000000000 */
[C---:B------:R-:W-:Y:S01]  /*42f0*/  IMAD.HI.U32 R10, R2.reuse, R9, RZ ;  /* 0x00000009020a7227 */ /* 0x040fe200078e00ff */
[----:B------:R-:W-:Y:S03]  /*4300*/  STL [R1+0x23c], R13 ;  /* 0x00023c0d01007387 */ /* 0x000fe60000100800 */
[----:B---3--:R-:W-:Y:S01]  /*4310*/  IMAD.HI.U32 R8, R2, R7, RZ ;  /* 0x0000000702087227 */ /* 0x008fe200078e00ff */
[----:B------:R1:W-:Y:S03]  /*4320*/  STL [R1+0x238], R11 ;  /* 0x0002380b01007387 */ /* 0x0003e60000100800 */
[----:B------:R-:W-:-:S02]  /*4330*/  IMAD.MOV R10, RZ, RZ, -R10 ;  /* 0x000000ffff0a7224 */ /* 0x000fc400078e0a0a */
[----:B------:R-:W-:Y:S02]  /*4340*/  IMAD.MOV R8, RZ, RZ, -R8 ;  /* 0x000000ffff087224 */ /* 0x000fe400078e0a08 */
[----:B------:R-:W-:Y:S02]  /*4350*/  IMAD.MOV R4, RZ, RZ, -R4 ;  /* 0x000000ffff047224 */ /* 0x000fe400078e0a04 */
[C---:B------:R-:W-:Y:S02]  /*4360*/  IMAD R9, R252.reuse, R10, R9 ;  /* 0x0000000afc097224 */ /* 0x040fe400078e0209 */
[C---:B------:R-:W-:Y:S02]  /*4370*/  IMAD R7, R252.reuse, R8, R7 ;  /* 0x00000008fc077224 */ /* 0x040fe400078e0207 */
[----:B------:R-:W-:Y:S01]  /*4380*/  IMAD R3, R252, R4, R3 ;  /* 0x00000004fc037224 */ /* 0x000fe200078e0203 */
[----:B------:R2:W-:Y:S01]  /*4390*/  STL [R1+0x234], R9 ;  /* 0x0002340901007387 */ /* 0x0005e20000100800 */
[----:B-1----:R-:W-:-:S02]  /*43a0*/  VIADD R11, R0, 0x7e ;  /* 0x0000007e000b7836 */ /* 0x002fc40000000000 */
[C---:B------:R-:W-:Y:S01]  /*43b0*/  VIADD R10, R0.reuse, 0x7f ;  /* 0x0000007f000a7836 */ /* 0x040fe20000000000 */
[----:B------:R1:W-:Y:S01]  /*43c0*/  STL [R1+0x230], R7 ;  /* 0x0002300701007387 */ /* 0x0003e20000100800 */
[C---:B------:R-:W-:Y:S01]  /*43d0*/  VIADD R8, R0.reuse, 0x82 ;  /* 0x0000008200087836 */ /* 0x040fe20000000000 */
[----:B------:R-:W-:Y:S02]  /*43e0*/  IABS R13, R11 ;  /* 0x0000000b000d7213 */ /* 0x000fe40000000000 */
[----:B------:R3:W-:Y:S01]  /*43f0*/  STL [R1+0x22c], R3 ;  /* 0x00022c0301007387 */ /* 0x0007e20000100800 */
[----:B--2---:R-:W-:-:S03]  /*4400*/  VIADD R9, R0, 0x80 ;  /* 0x0000008000097836 */ /* 0x004fc60000000000 */
[----:B------:R2:W-:Y:S01]  /*4410*/  STL [R1+0xbf4], R11 ;  /* 0x000bf40b01007387 */ /* 0x0005e20000100800 */
[----:B------:R-:W-:-:S03]  /*4420*/  IMAD.HI.U32 R14, R2, R13, RZ ;  /* 0x0000000d020e7227 */ /* 0x000fc600078e00ff */
[----:B------:R-:W-:Y:S01]  /*4430*/  STL [R1+0xbf8], R10 ;  /* 0x000bf80a01007387 */ /* 0x000fe20000100800 */
[----:B-1----:R-:W-:Y:S01]  /*4440*/  VIADD R7, R0, 0x81 ;  /* 0x0000008100077836 */ /* 0x002fe20000000000 */
[----:B---3--:R-:W-:Y:S01]  /*4450*/  IABS R3, R8 ;  /* 0x0000000800037213 */ /* 0x008fe20000000000 */
[----:B------:R-:W-:Y:S01]  /*4460*/  IMAD.MOV R14, RZ, RZ, -R14 ;  /* 0x000000ffff0e7224 */ /* 0x000fe200078e0a0e */
[----:B------:R1:W-:Y:S01]  /*4470*/  STL [R1+0xbfc], R9 ;  /* 0x000bfc0901007387 */ /* 0x0003e20000100800 */
[----:B--2---:R-:W-:Y:S02]  /*4480*/  IABS R11, R10 ;  /* 0x0000000a000b7213 */ /* 0x004fe40000000000 */
[C---:B------:R-:W-:Y:S01]  /*4490*/  IMAD.HI.U32 R4, R2.reuse, R3, RZ ;  /* 0x0000000302047227 */ /* 0x040fe200078e00ff */
[----:B------:R2:W-:Y:S03]  /*44a0*/  STL [R1+0xc00], R7 ;  /* 0x000c000701007387 */ /* 0x0005e60000100800 */
[----:B------:R-:W-:Y:S01]  /*44b0*/  IMAD.HI.U32 R12, R2, R11, RZ ;  /* 0x0000000b020c7227 */ /* 0x000fe200078e00ff */
[----:B------:R3:W-:Y:S01]  /*44c0*/  STL [R1+0xc04], R8 ;  /* 0x000c040801007387 */ /* 0x0007e20000100800 */
[----:B-1----:R-:W-:-:S02]  /*44d0*/  IABS R9, R9 ;  /* 0x0000000900097213 */ /* 0x002fc40000000000 */
[----:B------:R-:W-:Y:S02]  /*44e0*/  IMAD.MOV R12, RZ, RZ, -R12 ;  /* 0x000000ffff0c7224 */ /* 0x000fe400078e0a0c */
[----:B------:R-:W-:Y:S01]  /*44f0*/  IMAD R13, R252, R14, R13 ;  /* 0x0000000efc0d7224 */ /* 0x000fe200078e020d */
[----:B--2---:R-:W-:Y:S01]  /*4500*/  IABS R7, R7 ;  /* 0x0000000700077213 */ /* 0x004fe20000000000 */
[----:B------:R-:W-:-:S03]  /*4510*/  IMAD.HI.U32 R10, R2, R9, RZ ;  /* 0x00000009020a7227 */ /* 0x000fc600078e00ff */
[----:B------:R-:W-:Y:S01]  /*4520*/  STL [R1+0x228], R13 ;  /* 0x0002280d01007387 */ /* 0x000fe20000100800 */
[----:B---3--:R-:W-:-:S04]  /*4530*/  IMAD.HI.U32 R8, R2, R7, RZ ;  /* 0x0000000702087227 */ /* 0x008fc800078e00ff */
[----:B------:R-:W-:Y:S02]  /*4540*/  IMAD.MOV R10, RZ, RZ, -R10 ;  /* 0x000000ffff0a7224 */ /* 0x000fe400078e0a0a */
[----:B------:R-:W-:Y:S02]  /*4550*/  IMAD.MOV R8, RZ, RZ, -R8 ;  /* 0x000000ffff087224 */ /* 0x000fe400078e0a08 */
[C---:B------:R-:W-:Y:S02]  /*4560*/  IMAD R11, R252.reuse, R12, R11 ;  /* 0x0000000cfc0b7224 */ /* 0x040fe400078e020b */
[----:B------:R-:W-:Y:S02]  /*4570*/  IMAD.MOV R4, RZ, RZ, -R4 ;  /* 0x000000ffff047224 */ /* 0x000fe400078e0a04 */
[C---:B------:R-:W-:Y:S01]  /*4580*/  IMAD R9, R252.reuse, R10, R9 ;  /* 0x0000000afc097224 */ /* 0x040fe200078e0209 */
[----:B------:R1:W-:Y:S01]  /*4590*/  STL [R1+0x224], R11 ;  /* 0x0002240b01007387 */ /* 0x0003e20000100800 */
[----:B------:R-:W-:-:S02]  /*45a0*/  IMAD R7, R252, R8, R7 ;  /* 0x00000008fc077224 */ /* 0x000fc400078e0207 */
[----:B------:R-:W-:Y:S01]  /*45b0*/  IMAD R3, R252, R4, R3 ;  /* 0x00000004fc037224 */ /* 0x000fe200078e0203 */
[----:B------:R2:W-:Y:S01]  /*45c0*/  STL [R1+0x220], R9 ;  /* 0x0002200901007387 */ /* 0x0005e20000100800 */
[C---:B------:R-:W-:Y:S02]  /*45d0*/  VIADD R10, R0.reuse, 0x84 ;  /* 0x00000084000a7836 */ /* 0x040fe40000000000 */
[C---:B------:R-:W-:Y:S01]  /*45e0*/  VIADD R8, R0.reuse, 0x87 ;  /* 0x0000008700087836 */ /* 0x040fe20000000000 */
[----:B------:R3:W-:Y:S01]  /*45f0*/  STL [R1+0x21c], R7 ;  /* 0x00021c0701007387 */ /* 0x0007e20000100800 */
[----:B-1----:R-:W-:-:S03]  /*4600*/  VIADD R11, R0, 0x83 ;  /* 0x00000083000b7836 */ /* 0x002fc60000000000 */
[----:B------:R1:W-:Y:S01]  /*4610*/  STL [R1+0x218], R3 ;  /* 0x0002180301007387 */ /* 0x0003e20000100800 */
[C---:B--2---:R-:W-:Y:S01]  /*4620*/  VIADD R9, R0.reuse, 0x85 ;  /* 0x0000008500097836 */ /* 0x044fe20000000000 */
[----:B------:R-:W-:Y:S02]  /*4630*/  IABS R13, R11 ;  /* 0x0000000b000d7213 */ /* 0x000fe40000000000 */
[----:B------:R2:W-:Y:S01]  /*4640*/  STL [R1+0xbdc], R11 ;  /* 0x000bdc0b01007387 */ /* 0x0005e20000100800 */
[----:B---3--:R-:W-:-:S03]  /*4650*/  VIADD R7, R0, 0x86 ;  /* 0x0000008600077836 */ /* 0x008fc60000000000 */
[----:B------:R-:W-:Y:S01]  /*4660*/  STL [R1+0xbe4], R10 ;  /* 0x000be40a01007387 */ /* 0x000fe20000100800 */
[C---:B------:R-:W-:Y:S01]  /*4670*/  IMAD.HI.U32 R14, R2.reuse, R13, RZ ;  /* 0x0000000d020e7227 */ /* 0x040fe200078e00ff */
[----:B-1----:R-:W-:Y:S02]  /*4680*/  IABS R3, R8 ;  /* 0x0000000800037213 */ /* 0x002fe40000000000 */
[----:B------:R1:W-:Y:S01]  /*4690*/  STL [R1+0xbe8], R9 ;  /* 0x000be80901007387 */ /* 0x0003e20000100800 */
[----:B------:R-:W-:Y:S01]  /*46a0*/  IMAD.MOV R14, RZ, RZ, -R14 ;  /* 0x000000ffff0e7224 */ /* 0x000fe200078e0a0e */
[----:B--2---:R-:W-:Y:S01]  /*46b0*/  IABS R11, R10 ;  /* 0x0000000a000b7213 */ /* 0x004fe20000000000 */
        /* <DEDUP_REMOVED lines=79> */
[----:B------:R1:W-:Y:S01]  /*4bb0*/  STL [R1+0x1ec], R13 ;  /* 0x0001ec0d01007387 */ /* 0x0003e20000100800 */
[----:B------:R-:W-:Y:S02]  /*4bc0*/  IMAD.MOV R10, RZ, RZ, -R10 ;  /* 0x000000ffff0a7224 */ /* 0x000fe400078e0a0a */
[C---:B------:R-:W-:Y:S02]  /*4bd0*/  IMAD R11, R252.reuse, R12, R11 ;  /* 0x0000000cfc0b7224 */ /* 0x040fe400078e020b */
[----:B------:R-:W-:Y:S02]  /*4be0*/  IMAD R9, R252, R10, R9 ;  /* 0x0000000afc097224 */ /* 0x000fe400078e0209 */
[----:B---3--:R-:W-:Y:S01]  /*4bf0*/  IMAD.HI.U32 R8, R2, R7, RZ ;  /* 0x0000000702087227 */ /* 0x008fe200078e00ff */
[----:B------:R2:W-:Y:S03]  /*4c00*/  STL [R1+0x1e8], R11 ;  /* 0x0001e80b01007387 */ /* 0x0005e60000100800 */
[----:B-1----:R-:W-:Y:S01]  /*4c10*/  VIADD R13, R0, 0x92 ;  /* 0x00000092000d7836 */ /* 0x002fe20000000000 */
[----:B------:R1:W-:Y:S01]  /*4c20*/  STL [R1+0x1e4], R9 ;  /* 0x0001e40901007387 */ /* 0x0003e20000100800 */
[----:B------:R-:W-:-:S02]  /*4c30*/  IMAD.MOV R8, RZ, RZ, -R8 ;  /* 0x000000ffff087224 */ /* 0x000fc400078e0a08 */
[C---:B------:R-:W-:Y:S01]  /*4c40*/  VIADD R14, R0.reuse, 0x95 ;  /* 0x00000095000e7836 */ /* 0x040fe20000000000 */
[----:B------:R3:W-:Y:S01]  /*4c50*/  STL [R1+0xb7c], R13 ;  /* 0x000b7c0d01007387 */ /* 0x0007e20000100800 */
[----:B------:R-:W-:Y:S02]  /*4c60*/  IMAD.MOV R4, RZ, RZ, -R4 ;  /* 0x000000ffff047224 */ /* 0x000fe400078e0a04 */
[C---:B--2---:R-:W-:Y:S02]  /*4c70*/  VIADD R11, R0.reuse, 0x93 ;  /* 0x00000093000b7836 */ /* 0x044fe40000000000 */
[----:B------:R-:W-:Y:S01]  /*4c80*/  VIADD R12, R0, 0x96 ;  /* 0x00000096000c7836 */ /* 0x000fe20000000000 */
[----:B-1----:R-:W-:Y:S01]  /*4c90*/  IABS R9, R15 ;  /* 0x0000000f00097213 */ /* 0x002fe20000000000 */
[C---:B------:R-:W-:Y:S01]  /*4ca0*/  IMAD R226, R252.reuse, R8, R7 ;  /* 0x00000008fce27224 */ /* 0x040fe200078e0207 */
[----:B------:R1:W-:Y:S01]  /*4cb0*/  STL [R1+0xb80], R11 ;  /* 0x000b800b01007387 */ /* 0x0003e20000100800 */
[----:B------:R-:W-:Y:S01]  /*4cc0*/  IMAD R248, R252, R4, R3 ;  /* 0x00000004fcf87224 */ /* 0x000fe200078e0203 */
[----:B---3--:R-:W-:Y:S01]  /*4cd0*/  IABS R13, R13 ;  /* 0x0000000d000d7213 */ /* 0x008fe20000000000 */
[----:B------:R-:W-:Y:S01]  /*4ce0*/  IMAD.HI.U32 R10, R2, R9, RZ ;  /* 0x00000009020a7227 */ /* 0x000fe200078e00ff */
[----:B------:R-:W-:Y:S01]  /*4cf0*/  STL [R1+0xb84], R15 ;  /* 0x000b840f01007387 */ /* 0x000fe20000100800 */
[----:B------:R-:W-:-:S02]  /*4d00*/  IABS R7, R14 ;  /* 0x0000000e00077213 */ /* 0x000fc40000000000 */
[----:B------:R-:W-:Y:S01]  /*4d10*/  IABS R3, R12 ;  /* 0x0000000c00037213 */ /* 0x000fe20000000000 */
[----:B------:R2:W-:Y:S01]  /*4d20*/  STL [R1+0xb88], R14 ;  /* 0x000b880e01007387 */ /* 0x0005e20000100800 */
[----:B------:R-:W-:Y:S01]  /*4d30*/  IMAD.MOV R10, RZ, RZ, -R10 ;  /* 0x000000ffff0a7224 */ /* 0x000fe200078e0a0a */
[----:B-1----:R-:W-:Y:S01]  /*4d40*/  IABS R11, R11 ;  /* 0x0000000b000b7213 */ /* 0x002fe20000000000 */
[C---:B------:R-:W-:Y:S01]  /*4d50*/  IMAD.HI.U32 R8, R2.reuse, R7, RZ ;  /* 0x0000000702087227 */ /* 0x040fe200078e00ff */
[----:B------:R1:W-:Y:S03]  /*4d60*/  STL [R1+0xb8c], R12 ;  /* 0x000b8c0c01007387 */ /* 0x0003e60000100800 */
[----:B------:R-:W-:-:S04]  /*4d70*/  IMAD.HI.U32 R4, R2, R3, RZ ;  /* 0x0000000302047227 */ /* 0x000fc800078e00ff */
[----:B--2---:R-:W-:-:S04]  /*4d80*/  IMAD.HI.U32 R14, R2, R13, RZ ;  /* 0x0000000d020e7227 */ /* 0x004fc800078e00ff */
[----:B-1----:R-:W-:-:S04]  /*4d90*/  IMAD.HI.U32 R12, R2, R11, RZ ;  /* 0x0000000b020c7227 */ /* 0x002fc800078e00ff */
[----:B------:R-:W-:Y:S02]  /*4da0*/  IMAD.MOV R14, RZ, RZ, -R14 ;  /* 0x000000ffff0e7224 */ /* 0x000fe400078e0a0e */
[----:B------:R-:W-:Y:S02]  /*4db0*/  IMAD.MOV R12, RZ, RZ, -R12 ;  /* 0x000000ffff0c7224 */ /* 0x000fe400078e0a0c */
[----:B------:R-:W-:Y:S02]  /*4dc0*/  IMAD.MOV R8, RZ, RZ, -R8 ;  /* 0x000000ffff087224 */ /* 0x000fe400078e0a08 */
[C---:B------:R-:W-:Y:S02]  /*4dd0*/  IMAD R13, R252.reuse, R14, R13 ;  /* 0x0000000efc0d7224 */ /* 0x040fe400078e020d */
[C---:B------:R-:W-:Y:S02]  /*4de0*/  IMAD R11, R252.reuse, R12, R11 ;  /* 0x0000000cfc0b7224 */ /* 0x040fe400078e020b */
[----:B------:R-:W-:Y:S01]  /*4df0*/  IMAD.MOV R4, RZ, RZ, -R4 ;  /* 0x000000ffff047224 */ /* 0x000fe200078e0a04 */
[----:B------:R-:W-:Y:S01]  /*4e00*/  STL [R1+0x1d8], R13 ;  /* 0x0001d80d01007387 */ /* 0x000fe20000100800 */
[----:B------:R-:W-:-:S02]  /*4e10*/  IMAD R9, R252, R10, R9 ;  /* 0x0000000afc097224 */ /* 0x000fc400078e0209 */
[C---:B------:R-:W-:Y:S01]  /*4e20*/  IMAD R7, R252.reuse, R8, R7 ;  /* 0x00000008fc077224 */ /* 0x040fe200078e0207 */
[----:B------:R1:W-:Y:S01]  /*4e30*/  STL [R1+0x1d4], R11 ;  /* 0x0001d40b01007387 */ /* 0x0003e20000100800 */
[----:B------:R-:W-:Y:S02]  /*4e40*/  IMAD R3, R252, R4, R3 ;  /* 0x00000004fc037224 */ /* 0x000fe400078e0203 */
[C---:B------:R-:W-:Y:S01]  /*4e50*/  VIADD R10, R0.reuse, 0x98 ;  /* 0x00000098000a7836 */ /* 0x040fe20000000000 */
        /* <DEDUP_REMOVED lines=22> */
[----:B------:R-:W-:Y:S01]  /*4fc0*/  IMAD.MOV R4, RZ, RZ, -R4 ;  /* 0x000000ffff047224 */ /* 0x000fe200078e0a04 */
[----:B--2---:R-:W-:Y:S01]  /*4fd0*/  IABS R7, R7 ;  /* 0x0000000700077213 */ /* 0x004fe20000000000 */
[----:B------:R-:W-:-:S04]  /*4fe0*/  IMAD.HI.U32 R10, R2, R9, RZ ;  /* 0x00000009020a7227 */ /* 0x000fc800078e00ff */
[----:B---3--:R-:W-:-:S04]  /*4ff0*/  IMAD.HI.U32 R8, R2, R7, RZ ;  /* 0x0000000702087227 */ /* 0x008fc800078e00ff */
[----:B------:R-:W-:Y:S02]  /*5000*/  IMAD.MOV R10, RZ, RZ, -R10 ;  /* 0x000000ffff0a7224 */ /* 0x000fe400078e0a0a */
[----:B------:R-:W-:Y:S02]  /*5010*/  IMAD.MOV R8, RZ, RZ, -R8 ;  /* 0x000000ffff087224 */ /* 0x000fe400078e0a08 */
[C---:B------:R-:W-:Y:S02]  /*5020*/  IMAD R13, R252.reuse, R14, R13 ;  /* 0x0000000efc0d7224 */ /* 0x040fe400078e020d */
[C---:B------:R-:W-:Y:S02]  /*5030*/  IMAD R9, R252.reuse, R10, R9 ;  /* 0x0000000afc097224 */ /* 0x040fe400078e0209 */
        /* <DEDUP_REMOVED lines=9> */
[----:B-1----:R-:W-:Y:S02]  /*50d0*/  IABS R13, R11 ;  /* 0x0000000b000d7213 */ /* 0x002fe40000000000 */
[----:B------:R1:W-:Y:S01]  /*50e0*/  STL [R1+0x1b4], R3 ;  /* 0x0001b40301007387 */ /* 0x0003e20000100800 */
[----:B--2---:R-:W-:-:S03]  /*50f0*/  VIADD R9, R0, 0x9e ;  /* 0x0000009e00097836 */ /* 0x004fc60000000000 */
[----:B------:R2:W-:Y:S01]  /*5100*/  STL [R1+0xb3c], R11 ;  /* 0x000b3c0b01007387 */ /* 0x0005e20000100800 */
[----:B------:R-:W-:-:S03]  /*5110*/  IMAD.HI.U32 R14, R2, R13, RZ ;  /* 0x0000000d020e7227 */ /* 0x000fc600078e00ff */
[----:B------:R-:W-:Y:S01]  /*5120*/  STL [R1+0xb44], R10 ;  /* 0x000b440a01007387 */ /* 0x000fe20000100800 */
[----:B---3--:R-:W-:Y:S01]  /*5130*/  VIADD R7, R0, 0x9f ;  /* 0x0000009f00077836 */ /* 0x008fe20000000000 */
[----:B-1----:R-:W-:Y:S01]  /*5140*/  IABS R3, R8 ;  /* 0x0000000800037213 */ /* 0x002fe20000000000 */
        /* <DEDUP_REMOVED lines=26> */
[----:B-1----:R-:W-:Y:S01]  /*52f0*/  IABS R13, R11 ;  /* 0x0000000b000d7213 */ /* 0x002fe20000000000 */
[C---:B------:R-:W-:Y:S01]  /*5300*/  VIADD R8, R0.reuse, 0xa5 ;  /* 0x000000a500087836 */ /* 0x040fe20000000000 */
[----:B------:R1:W-:Y:S01]  /*5310*/  STL [R1+0xb18], R11 ;  /* 0x000b180b01007387 */ /* 0x0003e20000100800 */
[----:B--2---:R-:W-:-:S03]  /*5320*/  VIADD R7, R0, 0xa4 ;  /* 0x000000a400077836 */ /* 0x004fc60000000000 */
[----:B------:R-:W-:Y:S01]  /*5330*/  STL [R1+0xb1c], R10 ;  /* 0x000b1c0a01007387 */ /* 0x000fe20000100800 */
[C---:B------:R-:W-:Y:S01]  /*5340*/  IMAD.HI.U32 R14, R2.reuse, R13, RZ ;  /* 0x0000000d020e7227 */ /* 0x040fe200078e00ff */
[----:B---3--:R-:W-:Y:S02]  /*5350*/  IABS R3, R8 ;  /* 0x0000000800037213 */ /* 0x008fe40000000000 */
[----:B------:R2:W-:Y:S01]  /*5360*/  STL [R1+0xb20], R9 ;  /* 0x000b200901007387 */ /* 0x0005e20000100800 */
[----:B------:R-:W-:Y:S01]  /*5370*/  IMAD.MOV R14, RZ, RZ, -R14 ;  /* 0x000000ffff0e7224 */ /* 0x000fe200078e0a0e */
[----:B-1----:R-:W-:Y:S01]  /*5380*/  IABS R11, R10 ;  /* 0x0000000a000b7213 */ /* 0x002fe20000000000 */
[C---:B------:R-:W-:Y:S01]  /*5390*/  IMAD.HI.U32 R4, R2.reuse, R3, RZ ;  /* 0x0000000302047227 */ /* 0x040fe200078e00ff */
[----:B------:R1:W-:Y:S03]  /*53a0*/  STL [R1+0xb24], R7 ;  /* 0x000b240701007387 */ /* 0x0003e60000100800 */
[----:B------:R-:W-:Y:S01]  /*53b0*/  IMAD.HI.U32 R12, R2, R11, RZ ;  /* 0x0000000b020c7227 */ /* 0x000fe200078e00ff */
[----:B------:R3:W-:Y:S01]  /*53c0*/  STL [R1+0xb28], R8 ;  /* 0x000b280801007387 */ /* 0x0007e20000100800 */
[----:B--2---:R-:W-:-:S02]  /*53d0*/  IABS R9, R9 ;  /* 0x0000000900097213 */ /* 0x004fc40000000000 */
[----:B------:R-:W-:Y:S02]  /*53e0*/  IMAD.MOV R12, RZ, RZ, -R12 ;  /* 0x000000ffff0c7224 */ /* 0x000fe400078e0a0c */
[----:B------:R-:W-:Y:S01]  /*53f0*/  IMAD R13, R252, R14, R13 ;  /* 0x0000000efc0d7224 */ /* 0x000fe200078e020d */
[----:B-1----:R-:W-:Y:S01]  /*5400*/  IABS R7, R7 ;  /* 0x0000000700077213 */ /* 0x002fe20000000000 */
        /* <DEDUP_REMOVED lines=142> */
[----:B------:R-:W-:Y:S02]  /*5cf0*/  IMAD.MOV R10, RZ, RZ, -R10 ;  /* 0x000000ffff0a7224 */ /* 0x000fe400078e0a0a */
[----:B---3--:R-:W-:-:S04]  /*5d00*/  IMAD.HI.U32 R8, R2, R7, RZ ;  /* 0x0000000702087227 */ /* 0x008fc800078e00ff */
[C---:B------:R-:W-:Y:S02]  /*5d10*/  IMAD R250, R252.reuse, R10, R9 ;  /* 0x0000000afcfa7224 */ /* 0x040fe400078e0209 */
[----:B------:R-:W-:Y:S02]  /*5d20*/  IMAD.MOV R8, RZ, RZ, -R8 ;  /* 0x000000ffff087224 */ /* 0x000fe400078e0a08 */
[----:B------:R-:W-:Y:S01]  /*5d30*/  IMAD R11, R252, R12, R11 ;  /* 0x0000000cfc0b7224 */ /* 0x000fe200078e020b */
[----:B------:R1:W-:Y:S01]  /*5d40*/  STL [R1+0x1e7c], R250 ;  /* 0x001e7cfa01007387 */ /* 0x0003e20000100800 */
[----:B------:R-:W-:Y:S02]  /*5d50*/  IMAD.MOV R4, RZ, RZ, -R4 ;  /* 0x000000ffff047224 */ /* 0x000fe400078e0a04 */
[----:B------:R-:W-:Y:S01]  /*5d60*/  VIADD R10, R0, 0xbb ;  /* 0x000000bb000a7836 */ /* 0x000fe20000000000 */
[----:B------:R2:W-:Y:S01]  /*5d70*/  STL [R1+0x148], R11 ;  /* 0x0001480b01007387 */ /* 0x0005e20000100800 */
[----:B------:R-:W-:-:S02]  /*5d80*/  IMAD R3, R252, R4, R3 ;  /* 0x00000004fc037224 */ /* 0x000fc400078e0203 */
[----:B------:R-:W-:Y:S02]  /*5d90*/  VIADD R9, R0, 0xbc ;  /* 0x000000bc00097836 */ /* 0x000fe40000000000 */
[----:B-1----:R-:W-:Y:S02]  /*5da0*/  IMAD R250, R252, R8, R7 ;  /* 0x00000008fcfa7224 */ /* 0x002fe400078e0207 */
[C---:B------:R-:W-:Y:S02]  /*5db0*/  VIADD R7, R0.reuse, 0xbd ;  /* 0x000000bd00077836 */ /* 0x040fe40000000000 */
[C---:B--2---:R-:W-:Y:S01]  /*5dc0*/  VIADD R11, R0.reuse, 0xba ;  /* 0x000000ba000b7836 */ /* 0x044fe20000000000 */
[----:B------:R-:W-:Y:S01]  /*5dd0*/  STL [R1+0x1eb8], R250 ;  /* 0x001eb8fa01007387 */ /* 0x000fe20000100800 */
[----:B------:R-:W-:-:S03]  /*5de0*/  VIADD R8, R0, 0xbe ;  /* 0x000000be00087836 */ /* 0x000fc60000000000 */
[----:B------:R1:W-:Y:S01]  /*5df0*/  STL [R1+0x13c], R3 ;  /* 0x00013c0301007387 */ /* 0x0003e20000100800 */
[----:B------:R-:W-:-:S03]  /*5e00*/  IABS R13, R11 ;  /* 0x0000000b000d7213 */ /* 0x000fc60000000000 */
[----:B------:R2:W-:Y:S02]  /*5e10*/  STL [R1+0xa78], R11 ;  /* 0x000a780b01007387 */ /* 0x0005e40000100800 */
[C---:B------:R-:W-:Y:S02]  /*5e20*/  IMAD.HI.U32 R14, R2.reuse, R13, RZ ;  /* 0x0000000d020e7227 */ /* 0x040fe400078e00ff */
[----:B------:R-:W-:Y:S01]  /*5e30*/  STL [R1+0xa7c], R10 ;  /* 0x000a7c0a01007387 */ /* 0x000fe20000100800 */
[----:B-1----:R-:W-:Y:S01]  /*5e40*/  IABS R3, R8 ;  /* 0x0000000800037213 */ /* 0x002fe20000000000 */
[----:B------:R-:W-:Y:S02]  /*5e50*/  IMAD.MOV R14, RZ, RZ, -R14 ;  /* 0x000000ffff0e7224 */ /* 0x000fe400078e0a0e */
[----:B------:R1:W-:Y:S01]  /*5e60*/  STL [R1+0xa80], R9 ;  /* 0x000a800901007387 */ /* 0x0003e20000100800 */
[----:B--2---:R-:W-:Y:S01]  /*5e70*/  IABS R11, R10 ;  /* 0x0000000a000b7213 */ /* 0x004fe20000000000 */
[----:B------:R-:W-:-:S02]  /*5e80*/  IMAD.HI.U32 R4, R2, R3, RZ ;  /* 0x0000000302047227 */ /* 0x000fc400078e00ff */
[----:B------:R2:W-:Y:S02]  /*5e90*/  STL [R1+0xa84], R7 ;  /* 0x000a840701007387 */ /* 0x0005e40000100800 */
[----:B------:R-:W-:Y:S02]  /*5ea0*/  IMAD.HI.U32 R12, R2, R11, RZ ;  /* 0x0000000b020c7227 */ /* 0x000fe400078e00ff */
[----:B------:R3:W-:Y:S01]  /*5eb0*/  STL [R1+0xa88], R8 ;  /* 0x000a880801007387 */ /* 0x0007e20000100800 */
[----:B-1----:R-:W-:Y:S01]  /*5ec0*/  IABS R9, R9 ;  /* 0x0000000900097213 */ /* 0x002fe20000000000 */
        /* <DEDUP_REMOVED lines=38> */
[----:B------:R-:W-:-:S04]  /*6130*/  IMAD.HI.U32 R10, R2, R9, RZ ;  /* 0x00000009020a7227 */ /* 0x000fc800078e00ff */
[----:B------:R-:W-:Y:S02]  /*6140*/  IMAD.MOV R10, RZ, RZ, -R10 ;  /* 0x000000ffff0a7224 */ /* 0x000fe400078e0a0a */
[----:B------:R-:W-:Y:S02]  /*6150*/  IMAD R11, R252, R12, R11 ;  /* 0x0000000cfc0b7224 */ /* 0x000fe400078e020b */
[----:B---3--:R-:W-:-:S03]  /*6160*/  IMAD.HI.U32 R8, R2, R7, RZ ;  /* 0x0000000702087227 */ /* 0x008fc600078e00ff */
[----:B------:R1:W-:Y:S01]  /*6170*/  STL [R1+0x120], R11 ;  /* 0x0001200b01007387 */ /* 0x0003e20000100800 */
[----:B------:R-:W-:Y:S02]  /*6180*/  IMAD R9, R252, R10, R9 ;  /* 0x0000000afc097224 */ /* 0x000fe400078e0209 */
[C---:B------:R-:W-:Y:S02]  /*6190*/  VIADD R13, R0.reuse, 0xc4 ;  /* 0x000000c4000d7836 */ /* 0x040fe40000000000 */
[----:B------:R-:W-:Y:S01]  /*61a0*/  IMAD.MOV R8, RZ, RZ, -R8 ;  /* 0x000000ffff087224 */ /* 0x000fe200078e0a08 */
[----:B------:R2:W-:Y:S01]  /*61b0*/  STL [R1+0x11c], R9 ;  /* 0x00011c0901007387 */ /* 0x0005e20000100800 */
[C---:B------:R-:W-:Y:S02]  /*61c0*/  VIADD R14, R0.reuse, 0xc7 ;  /* 0x000000c7000e7836 */ /* 0x040fe40000000000 */
[----:B------:R-:W-:Y:S01]  /*61d0*/  IMAD.MOV R4, RZ, RZ, -R4 ;  /* 0x000000ffff047224 */ /* 0x000fe200078e0a04 */
[----:B------:R3:W-:Y:S01]  /*61e0*/  STL [R1+0xa3c], R13 ;  /* 0x000a3c0d01007387 */ /* 0x0007e20000100800 */
[----:B-1----:R-:W-:-:S02]  /*61f0*/  VIADD R11, R0, 0xc5 ;  /* 0x000000c5000b7836 */ /* 0x002fc40000000000 */
[----:B------:R-:W-:Y:S02]  /*6200*/  VIADD R12, R0, 0xc8 ;  /* 0x000000c8000c7836 */ /* 0x000fe40000000000 */
[C---:B------:R-:W-:Y:S01]  /*6210*/  IMAD R233, R252.reuse, R8, R7 ;  /* 0x00000008fce97224 */ /* 0x040fe200078e0207 */
[----:B--2---:R-:W-:Y:S01]  /*6220*/  IABS R9, R15 ;  /* 0x0000000f00097213 */ /* 0x004fe20000000000 */
[----:B------:R1:W-:Y:S01]  /*6230*/  STL [R1+0xa40], R11 ;  /* 0x000a400b01007387 */ /* 0x0003e20000100800 */
[----:B------:R-:W-:Y:S01]  /*6240*/  IABS R7, R14 ;  /* 0x0000000e00077213 */ /* 0x000fe20000000000 */
[----:B------:R-:W-:Y:S01]  /*6250*/  IMAD R219, R252, R4, R3 ;  /* 0x00000004fcdb7224 */ /* 0x000fe200078e0203 */
[----:B---3--:R-:W-:Y:S01]  /*6260*/  IABS R13, R13 ;  /* 0x0000000d000d7213 */ /* 0x008fe20000000000 */
[----:B------:R-:W-:Y:S01]  /*6270*/  STL [R1+0xa44], R15 ;  /* 0x000a440f01007387 */ /* 0x000fe20000100800 */
[----:B------:R-:W-:Y:S01]  /*6280*/  IABS R3, R12 ;  /* 0x0000000c00037213 */ /* 0x000fe20000000000 */
[----:B------:R-:W-:-:S02]  /*6290*/  IMAD.HI.U32 R10, R2, R9, RZ ;  /* 0x00000009020a7227 */ /* 0x000fc400078e00ff */
[----:B------:R2:W-:Y:S01]  /*62a0*/  STL [R1+0xa48], R14 ;  /* 0x000a480e01007387 */ /* 0x0005e20000100800 */
[----:B-1----:R-:W-:Y:S01]  /*62b0*/  IABS R11, R11 ;  /* 0x0000000b000b7213 */ /* 0x002fe20000000000 */
[C---:B------:R-:W-:Y:S02]  /*62c0*/  IMAD.HI.U32 R8, R2.reuse, R7, RZ ;  /* 0x0000000702087227 */ /* 0x040fe400078e00ff */
[----:B------:R1:W-:Y:S02]  /*62d0*/  STL [R1+0xa4c], R12 ;  /* 0x000a4c0c01007387 */ /* 0x0003e40000100800 */
[----:B------:R-:W-:-:S04]  /*62e0*/  IMAD.HI.U32 R4, R2, R3, RZ ;  /* 0x0000000302047227 */ /* 0x000fc800078e00ff */
[----:B--2---:R-:W-:-:S04]  /*62f0*/  IMAD.HI.U32 R14, R2, R13, RZ ;  /* 0x0000000d020e7227 */ /* 0x004fc800078e00ff */
[----:B-1----:R-:W-:-:S04]  /*6300*/  IMAD.HI.U32 R12, R2, R11, RZ ;  /* 0x0000000b020c7227 */ /* 0x002fc800078e00ff */
[----:B------:R-:W-:Y:S02]  /*6310*/  IMAD.MOV R14, RZ, RZ, -R14 ;  /* 0x000000ffff0e7224 */ /* 0x000fe400078e0a0e */
[----:B------:R-:W-:Y:S02]  /*6320*/  IMAD.MOV R10, RZ, RZ, -R10 ;  /* 0x000000ffff0a7224 */ /* 0x000fe400078e0a0a */
[----:B------:R-:W-:Y:S02]  /*6330*/  IMAD.MOV R8, RZ, RZ, -R8 ;  /* 0x000000ffff087224 */ /* 0x000fe400078e0a08 */
[----:B------:R-:W-:Y:S02]  /*6340*/  IMAD.MOV R12, RZ, RZ, -R12 ;  /* 0x000000ffff0c7224 */ /* 0x000fe400078e0a0c */
[----:B------:R-:W-:Y:S02]  /*6350*/  IMAD.MOV R4, RZ, RZ, -R4 ;  /* 0x000000ffff047224 */ /* 0x000fe400078e0a04 */
[----:B------:R-:W-:-:S02]  /*6360*/  IMAD R251, R252, R14, R13 ;  /* 0x0000000efcfb7224 */ /* 0x000fc400078e020d */
[C---:B------:R-:W-:Y:S02]  /*6370*/  IMAD R9, R252.reuse, R10, R9 ;  /* 0x0000000afc097224 */ /* 0x040fe400078e0209 */
[C---:B------:R-:W-:Y:S01]  /*6380*/  IMAD R7, R252.reuse, R8, R7 ;  /* 0x00000008fc077224 */ /* 0x040fe200078e0207 */
[----:B------:R1:W-:Y:S01]  /*6390*/  STL [R1+0x1e64], R251 ;  /* 0x001e64fb01007387 */ /* 0x0003e20000100800 */
[C---:B------:R-:W-:Y:S02]  /*63a0*/  IMAD R240, R252.reuse, R12, R11 ;  /* 0x0000000cfcf07224 */ /* 0x040fe400078e020b */
[----:B------:R-:W-:Y:S01]  /*63b0*/  IMAD R3, R252, R4, R3 ;  /* 0x00000004fc037224 */ /* 0x000fe200078e0203 */
[----:B------:R2:W-:Y:S01]  /*63c0*/  STL [R1+0x108], R9 ;  /* 0x0001080901007387 */ /* 0x0005e20000100800 */
[C---:B------:R-:W-:Y:S02]  /*63d0*/  VIADD R11, R0.reuse, 0xc9 ;  /* 0x000000c9000b7836 */ /* 0x040fe40000000000 */
[C---:B------:R-:W-:Y:S01]  /*63e0*/  VIADD R10, R0.reuse, 0xca ;  /* 0x000000ca000a7836 */ /* 0x040fe20000000000 */
[----:B------:R3:W-:Y:S01]  /*63f0*/  STL [R1+0x104], R7 ;  /* 0x0001040701007387 */ /* 0x0007e20000100800 */
[C---:B------:R-:W-:Y:S01]  /*6400*/  VIADD R8, R0.reuse, 0xcd ;  /* 0x000000cd00087836 */ /* 0x040fe20000000000 */
[----:B------:R-:W-:Y:S01]  /*6410*/  IABS R13, R11 ;  /* 0x0000000b000d7213 */ /* 0x000fe20000000000 */
[----:B-1----:R-:W-:Y:S01]  /*6420*/  IMAD.MOV.U32 R251, RZ, RZ, R220 ;  /* 0x000000fffffb7224 */ /* 0x002fe200078e00dc */
        /* <DEDUP_REMOVED lines=168> */
[----:B------:R-:W-:Y:S01]  /*6eb0*/  STL [R1+0x1ebc], R250 ;  /* 0x001ebcfa01007387 */ /* 0x000fe20000100800 */
[C---:B------:R-:W-:Y:S02]  /*6ec0*/  VIADD R11, R0.reuse, 0xe2 ;  /* 0x000000e2000b7836 */ /* 0x040fe40000000000 */
[C---:B------:R-:W-:Y:S01]  /*6ed0*/  VIADD R10, R0.reuse, 0xe3 ;  /* 0x000000e3000a7836 */ /* 0x040fe20000000000 */
[----:B------:R2:W-:Y:S01]  /*6ee0*/  STL [R1+0xa0], R7 ;  /* 0x0000a00701007387 */ /* 0x0005e20000100800 */
[C---:B------:R-:W-:Y:S01]  /*6ef0*/  VIADD R9, R0.reuse, 0xe4 ;  /* 0x000000e400097836 */ /* 0x040fe20000000000 */
[----:B-1----:R-:W-:Y:S01]  /*6f00*/  IABS R13, R11 ;  /* 0x0000000b000d7213 */ /* 0x002fe20000000000 */
[----:B------:R-:W-:Y:S01]  /*6f10*/  VIADD R8, R0, 0xe6 ;  /* 0x000000e600087836 */ /* 0x000fe20000000000 */
[----:B------:R1:W-:Y:S03]  /*6f20*/  STL [R1+0x9c], R3 ;  /* 0x00009c0301007387 */ /* 0x0003e60000100800 */
[----:B------:R-:W-:Y:S01]  /*6f30*/  IMAD.HI.U32 R14, R2, R13, RZ ;  /* 0x0000000d020e7227 */ /* 0x000fe200078e00ff */
[----:B------:R3:W-:Y:S03]  /*6f40*/  STL [R1+0x974], R11 ;  /* 0x0009740b01007387 */ /* 0x0007e60000100800 */
[----:B--2---:R-:W-:Y:S01]  /*6f50*/  VIADD R7, R0, 0xe5 ;  /* 0x000000e500077836 */ /* 0x004fe20000000000 */
[----:B------:R-:W-:Y:S01]  /*6f60*/  STL [R1+0x978], R10 ;  /* 0x0009780a01007387 */ /* 0x000fe20000100800 */
[----:B------:R-:W-:Y:S01]  /*6f70*/  IMAD.MOV R14, RZ, RZ, -R14 ;  /* 0x000000ffff0e7224 */ /* 0x000fe200078e0a0e */
[----:B-1----:R-:W-:-:S02]  /*6f80*/  IABS R3, R8 ;  /* 0x0000000800037213 */ /* 0x002fc40000000000 */
[----:B------:R1:W-:Y:S01]  /*6f90*/  STL [R1+0x97c], R9 ;  /* 0x00097c0901007387 */ /* 0x0003e20000100800 */
[----:B------:R-:W-:Y:S01]  /*6fa0*/  IMAD R13, R252, R14, R13 ;  /* 0x0000000efc0d7224 */ /* 0x000fe200078e020d */
[----:B---3--:R-:W-:Y:S01]  /*6fb0*/  IABS R11, R10 ;  /* 0x0000000a000b7213 */ /* 0x008fe20000000000 */
[C---:B------:R-:W-:Y:S01]  /*6fc0*/  IMAD.HI.U32 R4, R2.reuse, R3, RZ ;  /* 0x0000000302047227 */ /* 0x040fe200078e00ff */
[----:B------:R2:W-:Y:S03]  /*6fd0*/  STL [R1+0x980], R7 ;  /* 0x0009800701007387 */ /* 0x0005e60000100800 */
[C---:B------:R-:W-:Y:S01]  /*6fe0*/  IMAD.HI.U32 R12, R2.reuse, R11, RZ ;  /* 0x0000000b020c7227 */ /* 0x040fe200078e00ff */
[----:B------:R3:W-:Y:S01]  /*6ff0*/  STL [R1+0x984], R8 ;  /* 0x0009840801007387 */ /* 0x0007e20000100800 */
[----:B-1----:R-:W-:Y:S02]  /*7000*/  IABS R9, R9 ;  /* 0x0000000900097213 */ /* 0x002fe40000000000 */
[----:B------:R-:W-:Y:S01]  /*7010*/  IMAD.MOV R12, RZ, RZ, -R12 ;  /* 0x000000ffff0c7224 */ /* 0x000fe200078e0a0c */
[----:B------:R1:W-:Y:S01]  /*7020*/  STL [R1+0x98], R13 ;  /* 0x0000980d01007387 */ /* 0x0003e20000100800 */
        /* <DEDUP_REMOVED lines=13> */
[----:B------:R-:W-:Y:S02]  /*7100*/  VIADD R10, R0, 0xeb ;  /* 0x000000eb000a7836 */ /* 0x000fe40000000000 */
[----:B------:R-:W-:Y:S01]  /*7110*/  IMAD R225, R252, R4, R3 ;  /* 0x00000004fce17224 */ /* 0x000fe200078e0203 */
[----:B------:R3:W-:Y:S01]  /*7120*/  STL [R1+0x8c], R7 ;  /* 0x00008c0701007387 */ /* 0x0007e20000100800 */
[C---:B--2---:R-:W-:Y:S01]  /*7130*/  VIADD R11, R0.reuse, 0xe8 ;  /* 0x000000e8000b7836 */ /* 0x044fe20000000000 */
[----:B------:R-:W-:Y:S02]  /*7140*/  IABS R3, R10 ;  /* 0x0000000a00037213 */ /* 0x000fe40000000000 */
[----:B------:R2:W-:Y:S01]  /*7150*/  STL [R1+0x95c], R13 ;  /* 0x00095c0d01007387 */ /* 0x0005e20000100800 */
[----:B-1----:R-:W-:-:S03]  /*7160*/  VIADD R9, R0, 0xe9 ;  /* 0x000000e900097836 */ /* 0x002fc60000000000 */
[----:B------:R1:W-:Y:S01]  /*7170*/  STL [R1+0x964], R11 ;  /* 0x0009640b01007387 */ /* 0x0003e20000100800 */
[C---:B------:R-:W-:Y:S01]  /*7180*/  IMAD.HI.U32 R4, R2.reuse, R3, RZ ;  /* 0x0000000302047227 */ /* 0x040fe200078e00ff */
[----:B---3--:R-:W-:Y:S02]  /*7190*/  IABS R7, R12 ;  /* 0x0000000c00077213 */ /* 0x008fe40000000000 */
[----:B------:R3:W-:Y:S01]  /*71a0*/  STL [R1+0x968], R9 ;  /* 0x0009680901007387 */ /* 0x0007e20000100800 */
[----:B------:R-:W-:Y:S01]  /*71b0*/  IMAD.MOV R4, RZ, RZ, -R4 ;  /* 0x000000ffff047224 */ /* 0x000fe200078e0a04 */
[----:B--2---:R-:W-:Y:S01]  /*71c0*/  IABS R13, R13 ;  /* 0x0000000d000d7213 */ /* 0x004fe20000000000 */
[C---:B------:R-:W-:Y:S01]  /*71d0*/  IMAD.HI.U32 R8, R2.reuse, R7, RZ ;  /* 0x0000000702087227 */ /* 0x040fe200078e00ff */
[----:B------:R2:W-:Y:S01]  /*71e0*/  STL [R1+0x96c], R12 ;  /* 0x00096c0c01007387 */ /* 0x0005e20000100800 */
[----:B-1----:R-:W-:Y:S02]  /*71f0*/  IABS R11, R11 ;  /* 0x0000000b000b7213 */ /* 0x002fe40000000000 */
[----:B------:R-:W-:Y:S01]  /*7200*/  IMAD.HI.U32 R14, R2, R13, RZ ;  /* 0x0000000d020e7227 */ /* 0x000fe200078e00ff */
[----:B------:R1:W-:Y:S01]  /*7210*/  STL [R1+0x970], R10 ;  /* 0x0009700a01007387 */ /* 0x0003e20000100800 */
[----:B---3--:R-:W-:-:S02]  /*7220*/  IABS R9, R9 ;  /* 0x0000000900097213 */ /* 0x008fc40000000000 */
[----:B------:R-:W-:Y:S02]  /*7230*/  IMAD.MOV R14, RZ, RZ, -R14 ;  /* 0x000000ffff0e7224 */ /* 0x000fe400078e0a0e */
[----:B------:R-:W-:Y:S02]  /*7240*/  IMAD.MOV R8, RZ, RZ, -R8 ;  /* 0x000000ffff087224 */ /* 0x000fe400078e0a08 */
[----:B--2---:R-:W-:-:S04]  /*7250*/  IMAD.HI.U32 R12, R2, R11, RZ ;  /* 0x0000000b020c7227 */ /* 0x004fc800078e00ff */
[----:B------:R-:W-:Y:S02]  /*7260*/  IMAD.MOV R12, RZ, RZ, -R12 ;  /* 0x000000ffff0c7224 */ /* 0x000fe400078e0a0c */
[----:B-1----:R-:W-:-:S04]  /*7270*/  IMAD.HI.U32 R10, R2, R9, RZ ;  /* 0x00000009020a7227 */ /* 0x002fc800078e00ff */
[C---:B------:R-:W-:Y:S02]  /*7280*/  IMAD R13, R252.reuse, R14, R13 ;  /* 0x0000000efc0d7224 */ /* 0x040fe400078e020d */
[C---:B------:R-:W-:Y:S02]  /*7290*/  IMAD R11, R252.reuse, R12, R11 ;  /* 0x0000000cfc0b7224 */ /* 0x040fe400078e020b */
[----:B------:R-:W-:Y:S01]  /*72a0*/  IMAD.MOV R10, RZ, RZ, -R10 ;  /* 0x000000ffff0a7224 */ /* 0x000fe200078e0a0a */
[----:B------:R-:W-:Y:S01]  /*72b0*/  STL [R1+0x84], R13 ;  /* 0x0000840d01007387 */ /* 0x000fe20000100800 */
[C---:B------:R-:W-:Y:S02]  /*72c0*/  IMAD R3, R252.reuse, R4, R3 ;  /* 0x00000004fc037224 */ /* 0x040fe400078e0203 */
[----:B------:R-:W-:Y:S01]  /*72d0*/  IMAD R224, R252, R10, R9 ;  /* 0x0000000afce07224 */ /* 0x000fe200078e0209 */
[----:B------:R1:W-:Y:S01]  /*72e0*/  STL [R1+0x80], R11 ;  /* 0x0000800b01007387 */ /* 0x0003e20000100800 */
[----:B------:R-:W-:-:S02]  /*72f0*/  VIADD R10, R0, 0xed ;  /* 0x000000ed000a7836 */ /* 0x000fc40000000000 */
[----:B------:R-:W-:Y:S01]  /*7300*/  VIADD R9, R0, 0xee ;  /* 0x000000ee00097836 */ /* 0x000fe20000000000 */
[----:B------:R2:W-:Y:S01]  /*7310*/  STL [R1+0x74], R3 ;  /* 0x0000740301007387 */ /* 0x0005e20000100800 */
[----:B------:R-:W-:Y:S02]  /*7320*/  IMAD R228, R252, R8, R7 ;  /* 0x00000008fce47224 */ /* 0x000fe400078e0207 */
[C---:B------:R-:W-:Y:S02]  /*7330*/  VIADD R7, R0.reuse, 0xef ;  /* 0x000000ef00077836 */ /* 0x040fe40000000000 */
[C---:B------:R-:W-:Y:S02]  /*7340*/  VIADD R8, R0.reuse, 0xf0 ;  /* 0x000000f000087836 */ /* 0x040fe40000000000 */
[----:B-1----:R-:W-:-:S03]  /*7350*/  VIADD R11, R0, 0xec ;  /* 0x000000ec000b7836 */ /* 0x002fc60000000000 */
[----:B--2---:R-:W-:Y:S02]  /*7360*/  IABS R3, R8 ;  /* 0x0000000800037213 */ /* 0x004fe40000000000 */
[----:B------:R1:W-:Y:S01]  /*7370*/  STL [R1+0x938], R11 ;  /* 0x0009380b01007387 */ /* 0x0003e20000100800 */
[----:B------:R-:W-:Y:S02]  /*7380*/  IABS R13, R11 ;  /* 0x0000000b000d7213 */ /* 0x000fe40000000000 */
[C---:B------:R-:W-:Y:S01]  /*7390*/  IMAD.HI.U32 R4, R2.reuse, R3, RZ ;  /* 0x0000000302047227 */ /* 0x040fe200078e00ff */
[----:B------:R-:W-:Y:S03]  /*73a0*/  STL [R1+0x93c], R10 ;  /* 0x00093c0a01007387 */ /* 0x000fe60000100800 */
[----:B------:R-:W-:Y:S01]  /*73b0*/  IMAD.HI.U32 R14, R2, R13, RZ ;  /* 0x0000000d020e7227 */ /* 0x000fe200078e00ff */
[----:B------:R2:W-:Y:S01]  /*73c0*/  STL [R1+0x940], R9 ;  /* 0x0009400901007387 */ /* 0x0005e20000100800 */
[----:B-1----:R-:W-:-:S02]  /*73d0*/  IABS R11, R10 ;  /* 0x0000000a000b7213 */ /* 0x002fc40000000000 */
[----:B------:R-:W-:Y:S01]  /*73e0*/  IMAD.MOV R14, RZ, RZ, -R14 ;  /* 0x000000ffff0e7224 */ /* 0x000fe200078e0a0e */
[----:B------:R1:W-:Y:S01]  /*73f0*/  STL [R1+0x944], R7 ;  /* 0x0009440701007387 */ /* 0x0003e20000100800 */
[----:B------:R-:W-:Y:S02]  /*7400*/  IMAD.MOV R4, RZ, RZ, -R4 ;  /* 0x000000ffff047224 */ /* 0x000fe400078e0a04 */
[----:B------:R-:W-:Y:S01]  /*7410*/  IMAD.HI.U32 R12, R2, R11, RZ ;  /* 0x0000000b020c7227 */ /* 0x000fe200078e00ff */
[----:B------:R3:W-:Y:S01]  /*7420*/  STL [R1+0x948], R8 ;  /* 0x0009480801007387 */ /* 0x0007e20000100800 */
[----:B--2---:R-:W-:Y:S02]  /*7430*/  IABS R9, R9 ;  /* 0x0000000900097213 */ /* 0x004fe40000000000 */
[----:B------:R-:W-:Y:S02]  /*7440*/  IMAD.MOV R12, RZ, RZ, -R12 ;  /* 0x000000ffff0c7224 */ /* 0x000fe400078e0a0c */
[----:B------:R-:W-:Y:S01]  /*7450*/  IMAD R250, R252, R14, R13 ;  /* 0x0000000efcfa7224 */ /* 0x000fe200078e020d */
[----:B-1----:R-:W-:Y:S01]  /*7460*/  IABS R7, R7 ;  /* 0x0000000700077213 */ /* 0x002fe20000000000 */
[----:B------:R-:W-:-:S03]  /*7470*/  IMAD.HI.U32 R10, R2, R9, RZ ;  /* 0x00000009020a7227 */ /* 0x000fc600078e00ff */
[----:B------:R1:W-:Y:S01]  /*7480*/  STL [R1+0x1ec0], R250 ;  /* 0x001ec0fa01007387 */ /* 0x0003e20000100800 */
        /* <DEDUP_REMOVED lines=8> */
[C---:B------:R-:W-:Y:S01]  /*7510*/  VIADD R8, R0.reuse, 0xf2 ;  /* 0x000000f200087836 */ /* 0x040fe20000000000 */
[----:B------:R3:W-:Y:S01]  /*7520*/  STL [R1+0x68], R9 ;  /* 0x0000680901007387 */ /* 0x0007e20000100800 */
[C---:B------:R-:W-:Y:S02]  /*7530*/  VIADD R10, R0.reuse, 0xf5 ;  /* 0x000000f5000a7836 */ /* 0x040fe40000000000 */
[----:B-1----:R-:W-:Y:S01]  /*7540*/  IMAD.MOV.U32 R250, RZ, RZ, R217 ;  /* 0x000000fffffa7224 */ /* 0x002fe200078e00d9 */
[----:B------:R1:W-:Y:S01]  /*7550*/  STL [R1+0x64], R7 ;  /* 0x0000640701007387 */ /* 0x0003e20000100800 */
[----:B--2---:R-:W-:-:S03]  /*7560*/  VIADD R11, R0, 0xf4 ;  /* 0x000000f4000b7836 */ /* 0x004fc60000000000 */
[----:B------:R2:W-:Y:S01]  /*7570*/  STL [R1+0x60], R3 ;  /* 0x0000600301007387 */ /* 0x0005e20000100800 */
[C---:B---3--:R-:W-:Y:S01]  /*7580*/  VIADD R9, R0.reuse, 0xf1 ;  /* 0x000000f100097836 */ /* 0x048fe20000000000 */
[----:B------:R-:W-:Y:S01]  /*7590*/  IABS R4, R11 ;  /* 0x0000000b00047213 */ /* 0x000fe20000000000 */
[----:B-1----:R-:W-:-:S03]  /*75a0*/  VIADD R7, R0, 0xf3 ;  /* 0x000000f300077836 */ /* 0x002fc60000000000 */
[----:B------:R1:W-:Y:S01]  /*75b0*/  STL [R1+0x910], R9 ;  /* 0x0009100901007387 */ /* 0x0003e20000100800 */
[----:B------:R-:W-:Y:S01]  /*75c0*/  IMAD.HI.U32 R13, R2, R4, RZ ;  /* 0x00000004020d7227 */ /* 0x000fe200078e00ff */
[----:B--2---:R-:W-:Y:S02]  /*75d0*/  IABS R3, R10 ;  /* 0x0000000a00037213 */ /* 0x004fe40000000000 */
[----:B------:R2:W-:Y:S01]  /*75e0*/  STL [R1+0x914], R8 ;  /* 0x0009140801007387 */ /* 0x0005e20000100800 */
[----:B------:R-:W-:-:S03]  /*75f0*/  IMAD.MOV R13, RZ, RZ, -R13 ;  /* 0x000000ffff0d7224 */ /* 0x000fc600078e0a0d */
[----:B------:R3:W-:Y:S01]  /*7600*/  STL [R1+0x91c], R7 ;  /* 0x00091c0701007387 */ /* 0x0007e20000100800 */
[----:B------:R-:W-:Y:S01]  /*7610*/  IMAD.HI.U32 R14, R2, R3, RZ ;  /* 0x00000003020e7227 */ /* 0x000fe200078e00ff */
[----:B-1----:R-:W-:Y:S02]  /*7620*/  IABS R9, R9 ;  /* 0x0000000900097213 */ /* 0x002fe40000000000 */
[----:B------:R1:W-:Y:S01]  /*7630*/  STL [R1+0x924], R11 ;  /* 0x0009240b01007387 */ /* 0x0003e20000100800 */
[----:B------:R-:W-:Y:S01]  /*7640*/  IMAD.MOV R14, RZ, RZ, -R14 ;  /* 0x000000ffff0e7224 */ /* 0x000fe200078e0a0e */
[----:B--2---:R-:W-:Y:S01]  /*7650*/  IABS R8, R8 ;  /* 0x0000000800087213 */ /* 0x004fe20000000000 */
[C---:B------:R-:W-:Y:S01]  /*7660*/  IMAD R4, R252.reuse, R13, R4 ;  /* 0x0000000dfc047224 */ /* 0x040fe200078e0204 */
[----:B------:R2:W-:Y:S01]  /*7670*/  STL [R1+0x92c], R10 ;  /* 0x00092c0a01007387 */ /* 0x0005e20000100800 */
[----:B------:R-:W-:Y:S01]  /*7680*/  IMAD R3, R252, R14, R3 ;  /* 0x0000000efc037224 */ /* 0x000fe200078e0203 */
[----:B---3--:R-:W-:Y:S01]  /*7690*/  IABS R7, R7 ;  /* 0x0000000700077213 */ /* 0x008fe20000000000 */
[----:B-1----:R-:W-:-:S04]  /*76a0*/  IMAD.HI.U32 R11, R2, R8, RZ ;  /* 0x00000008020b7227 */ /* 0x002fc800078e00ff */
[----:B--2---:R-:W-:-:S04]  /*76b0*/  IMAD.HI.U32 R10, R2, R9, RZ ;  /* 0x00000009020a7227 */ /* 0x004fc800078e00ff */
[----:B------:R-:W-:-:S04]  /*76c0*/  IMAD.HI.U32 R12, R2, R7, RZ ;  /* 0x00000007020c7227 */ /* 0x000fc800078e00ff */
[----:B------:R-:W-:Y:S02]  /*76d0*/  IMAD.MOV R10, RZ, RZ, -R10 ;  /* 0x000000ffff0a7224 */ /* 0x000fe400078e0a0a */
[----:B------:R-:W-:Y:S02]  /*76e0*/  IMAD.MOV R11, RZ, RZ, -R11 ;  /* 0x000000ffff0b7224 */ /* 0x000fe400078e0a0b */
[----:B------:R-:W-:Y:S02]  /*76f0*/  IMAD.MOV R12, RZ, RZ, -R12 ;  /* 0x000000ffff0c7224 */ /* 0x000fe400078e0a0c */
[C---:B------:R-:W-:Y:S02]  /*7700*/  IMAD R9, R252.reuse, R10, R9 ;  /* 0x0000000afc097224 */ /* 0x040fe400078e0209 */
[C---:B------:R-:W-:Y:S02]  /*7710*/  IMAD R8, R252.reuse, R11, R8 ;  /* 0x0000000bfc087224 */ /* 0x040fe400078e0208 */
[----:B------:R-:W-:Y:S01]  /*7720*/  IMAD R7, R252, R12, R7 ;  /* 0x0000000cfc077224 */ /* 0x000fe200078e0207 */
[----:B------:R1:W-:Y:S01]  /*7730*/  STL [R1+0x5c], R9 ;  /* 0x00005c0901007387 */ /* 0x0003e20000100800 */
[----:B------:R-:W-:-:S03]  /*7740*/  VIADD R10, R0, 0xf6 ;  /* 0x000000f6000a7836 */ /* 0x000fc60000000000 */
[----:B------:R2:W-:Y:S04]  /*7750*/  STL [R1+0x58], R8 ;  /* 0x0000580801007387 */ /* 0x0005e80000100800 */
[----:B------:R3:W-:Y:S01]  /*7760*/  STL [R1+0x54], R7 ;  /* 0x0000540701007387 */ /* 0x0007e20000100800 */
[----:B-1----:R-:W-:-:S03]  /*7770*/  VIADD R9, R0, 0xfa ;  /* 0x000000fa00097836 */ /* 0x002fc60000000000 */
[----:B------:R1:W-:Y:S01]  /*7780*/  STL [R1+0x50], R4 ;  /* 0x0000500401007387 */ /* 0x0003e20000100800 */
[----:B--2---:R-:W-:-:S03]  /*7790*/  VIADD R8, R0, 0xf9 ;  /* 0x000000f900087836 */ /* 0x004fc60000000000 */
[----:B------:R2:W-:Y:S01]  /*77a0*/  STL [R1+0x4c], R3 ;  /* 0x00004c0301007387 */ /* 0x0005e20000100800 */
[----:B---3--:R-:W-:-:S03]  /*77b0*/  VIADD R7, R0, 0xf8 ;  /* 0x000000f800077836 */ /* 0x008fc60000000000 */
[----:B------:R3:W-:Y:S01]  /*77c0*/  STL [R1+0x8fc], R10 ;  /* 0x0008fc0a01007387 */ /* 0x0007e20000100800 */
[----:B-1----:R-:W-:Y:S01]  /*77d0*/  VIADD R4, R0, 0xf7 ;  /* 0x000000f700047836 */ /* 0x002fe20000000000 */
[----:B--2---:R-:W-:-:S04]  /*77e0*/  IABS R3, R10 ;  /* 0x0000000a00037213 */ /* 0x004fc80000000000 */
[----:B------:R1:W-:Y:S04]  /*77f0*/  STL [R1+0x900], R4 ;  /* 0x0009000401007387 */ /* 0x0003e80000100800 */
[----:B------:R2:W-:Y:S01]  /*7800*/  STL [R1+0x904], R7 ;  /* 0x0009040701007387 */ /* 0x0005e20000100800 */
[----:B---3--:R-:W-:-:S03]  /*7810*/  IMAD.HI.U32 R10, R2, R3, RZ ;  /* 0x00000003020a7227 */ /* 0x008fc600078e00ff */
[----:B------:R3:W-:Y:S01]  /*7820*/  STL [R1+0x908], R8 ;  /* 0x0009080801007387 */ /* 0x0007e20000100800 */
[----:B------:R-:W-:Y:S01]  /*7830*/  IMAD.MOV R10, RZ, RZ, -R10 ;  /* 0x000000ffff0a7224 */ /* 0x000fe200078e0a0a */
[----:B-1----:R-:W-:Y:S02]  /*7840*/  IABS R4, R4 ;  /* 0x0000000400047213 */ /* 0x002fe40000000000 */
[----:B------:R1:W-:Y:S01]  /*7850*/  STL [R1+0x90c], R9 ;  /* 0x00090c0901007387 */ /* 0x0003e20000100800 */
[----:B------:R-:W-:Y:S01]  /*7860*/  IMAD R15, R252, R10, R3 ;  /* 0x0000000afc0f7224 */ /* 0x000fe200078e0203 */
[----:B--2---:R-:W-:Y:S01]  /*7870*/  IABS R7, R7 ;  /* 0x0000000700077213 */ /* 0x004fe20000000000 */
[----:B------:R-:W-:Y:S01]  /*7880*/  IMAD.HI.U32 R11, R2, R4, RZ ;  /* 0x00000004020b7227 */ /* 0x000fe200078e00ff */
[----:B---3--:R-:W-:-:S03]  /*7890*/  IABS R8, R8 ;  /* 0x0000000800087213 */ /* 0x008fc60000000000 */
[C---:B------:R-:W-:Y:S01]  /*78a0*/  IMAD.HI.U32 R12, R2.reuse, R7, RZ ;  /* 0x00000007020c7227 */ /* 0x040fe200078e00ff */
[----:B------:R-:W-:Y:S01]  /*78b0*/  STL [R1+0x48], R15 ;  /* 0x0000480f01007387 */ /* 0x000fe20000100800 */
[----:B-1----:R-:W-:Y:S02]  /*78c0*/  IABS R9, R9 ;  /* 0x0000000900097213 */ /* 0x002fe40000000000 */
[----:B------:R-:W-:-:S04]  /*78d0*/  IMAD.HI.U32 R13, R2, R8, RZ ;  /* 0x00000008020d7227 */ /* 0x000fc800078e00ff */
[----:B------:R-:W-:-:S04]  /*78e0*/  IMAD.HI.U32 R14, R2, R9, RZ ;  /* 0x00000009020e7227 */ /* 0x000fc800078e00ff */
[----:B------:R-:W-:Y:S02]  /*78f0*/  IMAD.MOV R11, RZ, RZ, -R11 ;  /* 0x000000ffff0b7224 */ /* 0x000fe400078e0a0b */
[----:B------:R-:W-:Y:S02]  /*7900*/  IMAD.MOV R12, RZ, RZ, -R12 ;  /* 0x000000ffff0c7224 */ /* 0x000fe400078e0a0c */
[----:B------:R-:W-:Y:S02]  /*7910*/  IMAD.MOV R13, RZ, RZ, -R13 ;  /* 0x000000ffff0d7224 */ /* 0x000fe400078e0a0d */
[----:B------:R-:W-:Y:S02]  /*7920*/  IMAD.MOV R14, RZ, RZ, -R14 ;  /* 0x000000ffff0e7224 */ /* 0x000fe400078e0a0e */
[C---:B------:R-:W-:Y:S02]  /*7930*/  IMAD R10, R252.reuse, R11, R4 ;  /* 0x0000000bfc0a7224 */ /* 0x040fe400078e0204 */
[----:B------:R-:W-:-:S02]  /*7940*/  IMAD R3, R252, R12, R7 ;  /* 0x0000000cfc037224 */ /* 0x000fc400078e0207 */
[C---:B------:R-:W-:Y:S01]  /*7950*/  IMAD R4, R252.reuse, R13, R8 ;  /* 0x0000000dfc047224 */ /* 0x040fe200078e0208 */
[----:B------:R1:W-:Y:S01]  /*7960*/  STL [R1+0x44], R10 ;  /* 0x0000440a01007387 */ /* 0x0003e20000100800 */
[----:B------:R-:W-:Y:S02]  /*7970*/  IMAD R7, R252, R14, R9 ;  /* 0x0000000efc077224 */ /* 0x000fe400078e0209 */
[C---:B------:R-:W-:Y:S01]  /*7980*/  VIADD R8, R0.reuse, 0xfe ;  /* 0x000000fe00087836 */ /* 0x040fe20000000000 */
[----:B------:R2:W-:Y:S04]  /*7990*/  STL [R1+0x40], R3 ;  /* 0x0000400301007387 */ /* 0x0005e80000100800 */
[----:B------:R3:W-:Y:S01]  /*79a0*/  STL [R1+0x3c], R4 ;  /* 0x00003c0401007387 */ /* 0x0007e20000100800 */
[----:B-1----:R-:W-:-:S03]  /*79b0*/  VIADD R10, R0, 0xff ;  /* 0x000000ff000a7836 */ /* 0x002fc60000000000 */
[----:B------:R1:W-:Y:S01]  /*79c0*/  STL [R1+0x24], R7 ;  /* 0x0000240701007387 */ /* 0x0003e20000100800 */
[C---:B--2---:R-:W-:Y:S01]  /*79d0*/  VIADD R3, R0.reuse, 0xfb ;  /* 0x000000fb00037836 */ /* 0x044fe20000000000 */
[----:B------:R-:W-:Y:S01]  /*79e0*/  IABS R9, R10 ;  /* 0x0000000a00097213 */ /* 0x000fe20000000000 */
[----:B---3--:R-:W-:-:S03]  /*79f0*/  VIADD R4, R0, 0xfc ;  /* 0x000000fc00047836 */ /* 0x008fc60000000000 */
[----:B------:R2:W-:Y:S01]  /*7a00*/  STL [R1+0x8d4], R3 ;  /* 0x0008d40301007387 */ /* 0x0005e20000100800 */
[----:B------:R-:W-:-:S03]  /*7a10*/  IMAD.HI.U32 R14, R2, R9, RZ ;  /* 0x00000009020e7227 */ /* 0x000fc600078e00ff */
[----:B------:R3:W-:Y:S01]  /*7a20*/  STL [R1+0x8d8], R4 ;  /* 0x0008d80401007387 */ /* 0x0007e20000100800 */
[----:B-1----:R-:W-:Y:S02]  /*7a30*/  VIADD R7, R0, 0xfd ;  /* 0x000000fd00077836 */ /* 0x002fe40000000000 */
[----:B------:R-:W-:Y:S01]  /*7a40*/  IMAD.MOV R14, RZ, RZ, -R14 ;  /* 0x000000ffff0e7224 */ /* 0x000fe200078e0a0e */
[----:B--2---:R-:W-:Y:S02]  /*7a50*/  IABS R3, R3 ;  /* 0x0000000300037213 */ /* 0x004fe40000000000 */
[----:B------:R1:W-:Y:S01]  /*7a60*/  STL [R1+0x8dc], R7 ;  /* 0x0008dc0701007387 */ /* 0x0003e20000100800 */
[----:B---3--:R-:W-:-:S03]  /*7a70*/  IABS R4, R4 ;  /* 0x0000000400047213 */ /* 0x008fc60000000000 */
[----:B------:R2:W-:Y:S04]  /*7a80*/  STL [R1+0x8e0], R8 ;  /* 0x0008e00801007387 */ /* 0x0005e80000100800 */
[----:B------:R3:W-:Y:S01]  /*7a90*/  STL [R1+0x8e4], R10 ;  /* 0x0008e40a01007387 */ /* 0x0007e20000100800 */
[----:B------:R-:W-:Y:S01]  /*7aa0*/  IMAD.HI.U32 R11, R2, R4, RZ ;  /* 0x00000004020b7227 */ /* 0x000fe200078e00ff */
[----:B-1----:R-:W-:-:S03]  /*7ab0*/  IABS R7, R7 ;  /* 0x0000000700077213 */ /* 0x002fc60000000000 */
[----:B------:R-:W-:Y:S01]  /*7ac0*/  IMAD.MOV R11, RZ, RZ, -R11 ;  /* 0x000000ffff0b7224 */ /* 0x000fe200078e0a0b */
[----:B--2---:R-:W-:Y:S01]  /*7ad0*/  IABS R8, R8 ;  /* 0x0000000800087213 */ /* 0x004fe20000000000 */
[----:B------:R-:W-:-:S04]  /*7ae0*/  IMAD.HI.U32 R12, R2, R7, RZ ;  /* 0x00000007020c7227 */ /* 0x000fc800078e00ff */
[----:B---3--:R-:W-:-:S04]  /*7af0*/  IMAD.HI.U32 R10, R2, R3, RZ ;  /* 0x00000003020a7227 */ /* 0x008fc800078e00ff */
[----:B------:R-:W-:-:S04]  /*7b00*/  IMAD.HI.U32 R13, R2, R8, RZ ;  /* 0x00000008020d7227 */ /* 0x000fc800078e00ff */
[----:B------:R-:W-:Y:S02]  /*7b10*/  IMAD.MOV R10, RZ, RZ, -R10 ;  /* 0x000000ffff0a7224 */ /* 0x000fe400078e0a0a */
        /* <DEDUP_REMOVED lines=9> */
[----:B------:R-:W-:-:S03]  /*7bb0*/  VIADD R8, R0, 0x103 ;  /* 0x0000010300087836 */ /* 0x000fc60000000000 */
[----:B------:R3:W-:Y:S01]  /*7bc0*/  STL [R1+0x18], R3 ;  /* 0x0000180301007387 */ /* 0x0007e20000100800 */
[----:B-1----:R-:W-:-:S03]  /*7bd0*/  VIADD R15, R0, 0x106 ;  /* 0x00000106000f7836 */ /* 0x002fc60000000000 */
[----:B------:R1:W-:Y:S01]  /*7be0*/  STL [R1+0x14], R4 ;  /* 0x0000140401007387 */ /* 0x0003e20000100800 */
[----:B--2---:R-:W-:-:S03]  /*7bf0*/  VIADD R10, R0, 0x104 ;  /* 0x00000104000a7836 */ /* 0x004fc60000000000 */
[----:B------:R2:W-:Y:S01]  /*7c00*/  STL [R1+0x10], R7 ;  /* 0x0000100701007387 */ /* 0x0005e20000100800 */
[C---:B---3--:R-:W-:Y:S01]  /*7c10*/  VIADD R3, R0.reuse, 0x100 ;  /* 0x0000010000037836 */ /* 0x048fe20000000000 */
[----:B------:R-:W-:Y:S01]  /*7c20*/  IABS R9, R10 ;  /* 0x0000000a00097213 */ /* 0x000fe20000000000 */
[----:B-1----:R-:W-:-:S03]  /*7c30*/  VIADD R4, R0, 0x101 ;  /* 0x0000010100047836 */ /* 0x002fc60000000000 */
[----:B------:R1:W-:Y:S01]  /*7c40*/  STL [R1+0x8bc], R3 ;  /* 0x0008bc0301007387 */ /* 0x0003e20000100800 */
[----:B------:R-:W-:-:S03]  /*7c50*/  IMAD.HI.U32 R14, R2, R9, RZ ;  /* 0x00000009020e7227 */ /* 0x000fc600078e00ff */
[----:B------:R3:W-:Y:S01]  /*7c60*/  STL [R1+0x8c4], R4 ;  /* 0x0008c40401007387 */ /* 0x0007e20000100800 */
[----:B--2---:R-:W-:Y:S02]  /*7c70*/  VIADD R7, R0, 0x102 ;  /* 0x0000010200077836 */ /* 0x004fe40000000000 */
[----:B------:R-:W-:Y:S01]  /*7c80*/  IMAD.MOV R14, RZ, RZ, -R14 ;  /* 0x000000ffff0e7224 */ /* 0x000fe200078e0a0e */
[----:B-1----:R-:W-:Y:S02]  /*7c90*/  IABS R3, R3 ;  /* 0x0000000300037213 */ /* 0x002fe40000000000 */
        /* <DEDUP_REMOVED lines=10> */
[----:B------:R-:W-:Y:S02]  /*7d40*/  IMAD.MOV R10, RZ, RZ, -R10 ;  /* 0x000000ffff0a7224 */ /* 0x000fe400078e0a0a */
        /* <DEDUP_REMOVED lines=9> */
[----:B------:R-:W-:Y:S01]  /*7de0*/  VIADD R11, R0, 0x108 ;  /* 0x00000108000b7836 */ /* 0x000fe20000000000 */
[----:B------:R-:W-:Y:S01]  /*7df0*/  IABS R9, R15 ;  /* 0x0000000f00097213 */ /* 0x000fe20000000000 */
[----:B-1----:R-:W-:Y:S01]  /*7e00*/  IMAD R3, R252, R13, R8 ;  /* 0x0000000dfc037224 */ /* 0x002fe200078e0208 */
[----:B------:R-:W-:-:S03]  /*7e10*/  IABS R8, R16 ;  /* 0x0000001000087213 */ /* 0x000fc60000000000 */
[----:B------:R-:W-:Y:S01]  /*7e20*/  IMAD.HI.U32 R14, R2, R9, RZ ;  /* 0x00000009020e7227 */ /* 0x000fe200078e00ff */
[----:B------:R-:W-:Y:S03]  /*7e30*/  STL [R1+0x1e18], R3 ;  /* 0x001e180301007387 */ /* 0x000fe60000100800 */
[----:B--2---:R-:W-:Y:S01]  /*7e40*/  VIADD R10, R0, 0x107 ;  /* 0x00000107000a7836 */ /* 0x004fe20000000000 */
[----:B------:R1:W-:Y:S01]  /*7e50*/  STL [R1], R4 ;  /* 0x0000000401007387 */ /* 0x0003e20000100800 */
[----:B------:R-:W-:-:S03]  /*7e60*/  IMAD.HI.U32 R12, R2, R8, RZ ;  /* 0x00000008020c7227 */ /* 0x000fc600078e00ff */
[----:B------:R2:W-:Y:S01]  /*7e70*/  STL [R1+0x1e14], R7 ;  /* 0x001e140701007387 */ /* 0x0005e20000100800 */
[----:B------:R-:W-:-:S04]  /*7e80*/  IMAD.MOV R12, RZ, RZ, -R12 ;  /* 0x000000ffff0c7224 */ /* 0x000fc800078e0a0c */
[----:B------:R-:W-:Y:S01]  /*7e90*/  IMAD R8, R252, R12, R8 ;  /* 0x0000000cfc087224 */ /* 0x000fe200078e0208 */
[----:B------:R-:W-:Y:S01]  /*7ea0*/  IABS R12, R19 ;  /* 0x00000013000c7213 */ /* 0x000fe20000000000 */
[C---:B-1----:R-:W-:Y:S02]  /*7eb0*/  VIADD R4, R0.reuse, 0x105 ;  /* 0x0000010500047836 */ /* 0x042fe40000000000 */
[----:B--2---:R-:W-:-:S03]  /*7ec0*/  VIADD R7, R0, 0x10c ;  /* 0x0000010c00077836 */ /* 0x004fc60000000000 */
[----:B------:R1:W-:Y:S04]  /*7ed0*/  STL [R1+0x898], R4 ;  /* 0x0008980401007387 */ /* 0x0003e80000100800 */
[----:B------:R-:W-:Y:S04]  /*7ee0*/  STL [R1+0x8a0], R15 ;  /* 0x0008a00f01007387 */ /* 0x000fe80000100800 */
[----:B------:R2:W-:Y:S01]  /*7ef0*/  STL [R1+0x89c], R16 ;  /* 0x00089c1001007387 */ /* 0x0005e20000100800 */
[----:B-1----:R-:W-:-:S03]  /*7f00*/  IABS R4, R4 ;  /* 0x0000000400047213 */ /* 0x002fc60000000000 */
[----:B------:R1:W-:Y:S02]  /*7f10*/  STL [R1+0x8a4], R10 ;  /* 0x0008a40a01007387 */ /* 0x0003e40000100800 */
[----:B------:R-:W-:Y:S02]  /*7f20*/  IMAD.HI.U32 R13, R2, R4, RZ ;  /* 0x00000004020d7227 */ /* 0x000fe400078e00ff */
[----:B------:R3:W-:Y:S02]  /*7f30*/  STL [R1+0x8a8], R11 ;  /* 0x0008a80b01007387 */ /* 0x0007e40000100800 */
[----:B--2---:R-:W-:Y:S02]  /*7f40*/  IMAD.MOV R16, RZ, RZ, -R13 ;  /* 0x000000ffff107224 */ /* 0x004fe400078e0a0d */
[----:B------:R-:W-:Y:S01]  /*7f50*/  STL [R1+0x1e0c], R8 ;  /* 0x001e0c0801007387 */ /* 0x000fe20000100800 */
[----:B------:R-:W-:Y:S01]  /*7f60*/  IMAD.MOV R13, RZ, RZ, -R14 ;  /* 0x000000ffff0d7224 */ /* 0x000fe200078e0a0e */
[----:B-1----:R-:W-:Y:S01]  /*7f70*/  IABS R10, R10 ;  /* 0x0000000a000a7213 */ /* 0x002fe20000000000 */
[----:B------:R-:W-:-:S02]  /*7f80*/  IMAD R3, R252, R16, R4 ;  /* 0x00000010fc037224 */ /* 0x000fc400078e0204 */
[----:B------:R-:W-:Y:S01]  /*7f90*/  IMAD R9, R252, R13, R9 ;  /* 0x0000000dfc097224 */ /* 0x000fe200078e0209 */
[----:B---3--:R-:W-:Y:S01]  /*7fa0*/  IABS R11, R11 ;  /* 0x0000000b000b7213 */ /* 0x008fe20000000000 */
[C---:B------:R-:W-:Y:S01]  /*7fb0*/  IMAD.HI.U32 R15, R2.reuse, R10, RZ ;  /* 0x0000000a020f7227 */ /* 0x040fe200078e00ff */
[----:B------:R1:W-:Y:S01]  /*7fc0*/  STL [R1+0x43c], R3 ;  /* 0x00043c0301007387 */ /* 0x0003e20000100800 */
[----:B------:R-:W-:Y:S02]  /*7fd0*/  IABS R13, R18 ;  /* 0x00000012000d7213 */ /* 0x000fe40000000000 */
[----:B------:R-:W-:Y:S01]  /*7fe0*/  IMAD.HI.U32 R17, R2, R11, RZ ;  /* 0x0000000b02117227 */ /* 0x000fe200078e00ff */
[----:B------:R-:W-:Y:S03]  /*7ff0*/  STL [R1+0x1e08], R9 ;  /* 0x001e080901007387 */ /* 0x000fe60000100800 */
[----:B------:R-:W-:-:S02]  /*8000*/  IMAD.MOV R14, RZ, RZ, -R15 ;  /* 0x000000ffff0e7224 */ /* 0x000fc400078e0a0f */
[----:B------:R-:W-:Y:S02]  /*8010*/  IMAD.MOV R15, RZ, RZ, -R17 ;  /* 0x000000ffff0f7224 */ /* 0x000fe400078e0a11 */
[C---:B------:R-:W-:Y:S02]  /*8020*/  IMAD R10, R252.reuse, R14, R10 ;  /* 0x0000000efc0a7224 */ /* 0x040fe400078e020a */
[----:B------:R-:W-:Y:S01]  /*8030*/  IMAD R11, R252, R15, R11 ;  /* 0x0000000ffc0b7224 */ /* 0x000fe200078e020b */
[----:B------:R-:W-:Y:S01]  /*8040*/  IABS R15, R7 ;  /* 0x00000007000f7213 */ /* 0x000fe20000000000 */
[C---:B------:R-:W-:Y:S01]  /*8050*/  VIADD R17, R0.reuse, 0x10b ;  /* 0x0000010b00117836 */ /* 0x040fe20000000000 */
[----:B------:R2:W-:Y:S01]  /*8060*/  STL [R1+0x1e10], R10 ;  /* 0x001e100a01007387 */ /* 0x0005e20000100800 */
[----:B-1----:R-:W-:Y:S02]  /*8070*/  VIADD R3, R0, 0x10d ;  /* 0x0000010d00037836 */ /* 0x002fe40000000000 */
[----:B------:R-:W-:Y:S01]  /*8080*/  IMAD.HI.U32 R4, R2, R12, RZ ;  /* 0x0000000c02047227 */ /* 0x000fe200078e00ff */
[----:B------:R-:W-:Y:S01]  /*8090*/  STL [R1+0x1e1c], R11 ;  /* 0x001e1c0b01007387 */ /* 0x000fe20000100800 */
[----:B------:R-:W-:-:S02]  /*80a0*/  IABS R14, R17 ;  /* 0x00000011000e7213 */ /* 0x000fc40000000000 */
[----:B------:R-:W-:Y:S01]  /*80b0*/  IABS R16, R3 ;  /* 0x0000000300107213 */ /* 0x000fe20000000000 */
[----:B------:R1:W-:Y:S01]  /*80c0*/  STL [R1+0x870], R19 ;  /* 0x0008701301007387 */ /* 0x0003e20000100800 */
[----:B------:R-:W-:Y:S02]  /*80d0*/  IMAD.MOV R4, RZ, RZ, -R4 ;  /* 0x000000ffff047224 */ /* 0x000fe400078e0a04 */
[----:B--2---:R-:W-:Y:S01]  /*80e0*/  VIADD R10, R0, 0x10e ;  /* 0x0000010e000a7836 */ /* 0x004fe20000000000 */
[----:B------:R2:W-:Y:S01]  /*80f0*/  STL [R1+0x874], R18 ;  /* 0x0008741201007387 */ /* 0x0005e20000100800 */
[----:B------:R-:W-:-:S03]  /*8100*/  IMAD.HI.U32 R20, R2, R16, RZ ;  /* 0x0000001002147227 */ /* 0x000fc600078e00ff */
[----:B------:R3:W-:Y:S01]  /*8110*/  STL [R1+0x87c], R17 ;  /* 0x00087c1101007387 */ /* 0x0007e20000100800 */
[----:B------:R-:W-:Y:S02]  /*8120*/  VIADD R9, R0, 0x10f ;  /* 0x0000010f00097836 */ /* 0x000fe40000000000 */
[C---:B-1----:R-:W-:Y:S01]  /*8130*/  IMAD.HI.U32 R19, R2.reuse, R15, RZ ;  /* 0x0000000f02137227 */ /* 0x042fe200078e00ff */
[----:B------:R1:W-:Y:S03]  /*8140*/  STL [R1+0x884], R7 ;  /* 0x0008840701007387 */ /* 0x0003e60000100800 */
[C---:B--2---:R-:W-:Y:S01]  /*8150*/  IMAD.HI.U32 R18, R2.reuse, R14, RZ ;  /* 0x0000000e02127227 */ /* 0x044fe200078e00ff */
[----:B------:R2:W-:Y:S03]  /*8160*/  STL [R1+0x88c], R3 ;  /* 0x00088c0301007387 */ /* 0x0005e60000100800 */
[----:B---3--:R-:W-:-:S04]  /*8170*/  IMAD.HI.U32 R17, R2, R13, RZ ;  /* 0x0000000d02117227 */ /* 0x008fc800078e00ff */
[----:B------:R-:W-:Y:S02]  /*8180*/  IMAD.MOV R17, RZ, RZ, -R17 ;  /* 0x000000ffff117224 */ /* 0x000fe400078e0a11 */
[----:B------:R-:W-:Y:S02]  /*8190*/  IMAD.MOV R18, RZ, RZ, -R18 ;  /* 0x000000ffff127224 */ /* 0x000fe400078e0a12 */
[----:B------:R-:W-:Y:S02]  /*81a0*/  IMAD.MOV R19, RZ, RZ, -R19 ;  /* 0x000000ffff137224 */ /* 0x000fe400078e0a13 */
[C---:B------:R-:W-:Y:S02]  /*81b0*/  VIADD R8, R0.reuse, 0x110 ;  /* 0x0000011000087836 */ /* 0x040fe40000000000 */
[----:B------:R-:W-:Y:S02]  /*81c0*/  IMAD.MOV R20, RZ, RZ, -R20 ;  /* 0x000000ffff147224 */ /* 0x000fe400078e0a14 */
[----:B-1----:R-:W-:-:S02]  /*81d0*/  VIADD R7, R0, 0x111 ;  /* 0x0000011100077836 */ /* 0x002fc40000000000 */
[C---:B------:R-:W-:Y:S02]  /*81e0*/  IMAD R12, R252.reuse, R4, R12 ;  /* 0x00000004fc0c7224 */ /* 0x040fe400078e020c */
[----:B------:R-:W-:Y:S01]  /*81f0*/  IMAD R13, R252, R17, R13 ;  /* 0x00000011fc0d7224 */ /* 0x000fe200078e020d */
[----:B------:R-:W-:Y:S01]  /*8200*/  IABS R17, R10 ;  /* 0x0000000a00117213 */ /* 0x000fe20000000000 */
[----:B--2---:R-:W-:Y:S01]  /*8210*/  VIADD R3, R0, 0x112 ;  /* 0x0000011200037836 */ /* 0x004fe20000000000 */
[----:B------:R-:W-:Y:S01]  /*8220*/  STL [R1+0x1e20], R12 ;  /* 0x001e200c01007387 */ /* 0x000fe20000100800 */
[C---:B------:R-:W-:Y:S01]  /*8230*/  IMAD R14, R252.reuse, R18, R14 ;  /* 0x00000012fc0e7224 */ /* 0x040fe200078e020e */
[----:B------:R-:W-:Y:S01]  /*8240*/  IABS R18, R9 ;  /* 0x0000000900127213 */ /* 0x000fe20000000000 */
[C---:B------:R-:W-:Y:S01]  /*8250*/  IMAD R15, R252.reuse, R19, R15 ;  /* 0x00000013fc0f7224 */ /* 0x040fe200078e020f */
[----:B------:R-:W-:Y:S01]  /*8260*/  IABS R19, R8 ;  /* 0x0000000800137213 */ /* 0x000fe20000000000 */
[----:B------:R-:W-:Y:S01]  /*8270*/  IMAD R16, R252, R20, R16 ;  /* 0x00000014fc107224 */ /* 0x000fe200078e0210 */
[----:B------:R-:W-:Y:S01]  /*8280*/  IABS R20, R7 ;  /* 0x0000000700147213 */ /* 0x000fe20000000000 */
[----:B------:R-:W-:Y:S01]  /*8290*/  STL [R1+0x1e00], R13 ;  /* 0x001e000d01007387 */ /* 0x000fe20000100800 */
[----:B------:R-:W-:Y:S01]  /*82a0*/  IABS R21, R3 ;  /* 0x0000000300157213 */ /* 0x000fe20000000000 */
[----:B------:R-:W-:-:S02]  /*82b0*/  IMAD.HI.U32 R4, R2, R17, RZ ;  /* 0x0000001102047227 */ /* 0x000fc400078e00ff */
[----:B------:R-:W-:Y:S02]  /*82c0*/  STL [R1+0x1e04], R14 ;  /* 0x001e040e01007387 */ /* 0x000fe40000100800 */
[C---:B------:R-:W-:Y:S02]  /*82d0*/  IMAD.HI.U32 R22, R2.reuse, R18, RZ ;  /* 0x0000001202167227 */ /* 0x040fe400078e00ff */
[----:B------:R-:W-:Y:S02]  /*82e0*/  STL [R1+0x1e24], R15 ;  /* 0x001e240f01007387 */ /* 0x000fe40000100800 */
[C---:B------:R-:W-:Y:S02]  /*82f0*/  IMAD.HI.U32 R23, R2.reuse, R19, RZ ;  /* 0x0000001302177227 */ /* 0x040fe400078e00ff */
[----:B------:R-:W-:Y:S02]  /*8300*/  STL [R1+0x1e28], R16 ;  /* 0x001e281001007387 */ /* 0x000fe40000100800 */
[----:B------:R-:W-:-:S02]  /*8310*/  IMAD.HI.U32 R24, R2, R20, RZ ;  /* 0x0000001402187227 */ /* 0x000fc400078e00ff */
[----:B------:R1:W-:Y:S02]  /*8320*/  STL [R1+0x85c], R10 ;  /* 0x00085c0a01007387 */ /* 0x0003e40000100800 */
[----:B------:R-:W-:Y:S02]  /*8330*/  IMAD.HI.U32 R25, R2, R21, RZ ;  /* 0x0000001502197227 */ /* 0x000fe400078e00ff */
[----:B------:R2:W-:Y:S02]  /*8340*/  STL [R1+0x860], R9 ;  /* 0x0008600901007387 */ /* 0x0005e40000100800 */
[----:B------:R-:W-:Y:S02]  /*8350*/  IMAD.MOV R4, RZ, RZ, -R4 ;  /* 0x000000ffff047224 */ /* 0x000fe400078e0a04 */
[----:B------:R-:W-:Y:S01]  /*8360*/  IMAD.MOV R22, RZ, RZ, -R22 ;  /* 0x000000ffff167224 */ /* 0x000fe200078e0a16 */
[----:B------:R3:W-:Y:S01]  /*8370*/  STL [R1+0x864], R8 ;  /* 0x0008640801007387 */ /* 0x0007e20000100800 */
[----:B-1----:R-:W-:-:S02]  /*8380*/  VIADD R10, R0, 0x113 ;  /* 0x00000113000a7836 */ /* 0x002fc40000000000 */
[----:B------:R-:W-:Y:S01]  /*8390*/  IMAD.MOV R23, RZ, RZ, -R23 ;  /* 0x000000ffff177224 */ /* 0x000fe200078e0a17 */
[----:B------:R1:W-:Y:S01]  /*83a0*/  STL [R1+0x868], R7 ;  /* 0x0008680701007387 */ /* 0x0003e20000100800 */
[C---:B--2---:R-:W-:Y:S02]  /*83b0*/  VIADD R9, R0.reuse, 0x114 ;  /* 0x0000011400097836 */ /* 0x044fe40000000000 */
[----:B------:R-:W-:Y:S01]  /*83c0*/  IMAD.MOV R24, RZ, RZ, -R24 ;  /* 0x000000ffff187224 */ /* 0x000fe200078e0a18 */
[----:B------:R2:W-:Y:S01]  /*83d0*/  STL [R1+0x86c], R3 ;  /* 0x00086c0301007387 */ /* 0x0005e20000100800 */
[----:B------:R-:W-:Y:S02]  /*83e0*/  IMAD.MOV R25, RZ, RZ, -R25 ;  /* 0x000000ffff197224 */ /* 0x000fe400078e0a19 */
[----:B---3--:R-:W-:Y:S02]  /*83f0*/  VIADD R8, R0, 0x115 ;  /* 0x0000011500087836 */ /* 0x008fe40000000000 */
[----:B------:R-:W-:-:S02]  /*8400*/  IMAD R17, R252, R4, R17 ;  /* 0x00000004fc117224 */ /* 0x000fc400078e0211 */
[----:B-1----:R-:W-:Y:S02]  /*8410*/  VIADD R7, R0, 0x116 ;  /* 0x0000011600077836 */ /* 0x002fe40000000000 */
        /* <DEDUP_REMOVED lines=23> */
[----:B------:R3:W-:Y:S01]  /*8590*/  STL [R1+0x83c], R8 ;  /* 0x00083c0801007387 */ /* 0x0007e20000100800 */
[----:B------:R-:W-:Y:S02]  /*85a0*/  IMAD.MOV R27, RZ, RZ, -R27 ;  /* 0x000000ffff1b7224 */ /* 0x000fe400078e0a1b */
[----:B-1----:R-:W-:Y:S01]  /*85b0*/  VIADD R10, R0, 0x118 ;  /* 0x00000118000a7836 */ /* 0x002fe20000000000 */
[----:B------:R1:W-:Y:S01]  /*85c0*/  STL [R1+0x840], R7 ;  /* 0x0008400701007387 */ /* 0x0003e20000100800 */
[----:B------:R-:W-:-:S02]  /*85d0*/  IMAD.MOV R28, RZ, RZ, -R28 ;  /* 0x000000ffff1c7224 */ /* 0x000fc400078e0a1c */
[C---:B--2---:R-:W-:Y:S01]  /*85e0*/  VIADD R9, R0.reuse, 0x119 ;  /* 0x0000011900097836 */ /* 0x044fe20000000000 */
[----:B------:R2:W-:Y:S01]  /*85f0*/  STL [R1+0x844], R3 ;  /* 0x0008440301007387 */ /* 0x0005e20000100800 */
[----:B------:R-:W-:Y:S02]  /*8600*/  IMAD.MOV R29, RZ, RZ, -R29 ;  /* 0x000000ffff1d7224 */ /* 0x000fe400078e0a1d */
[----:B---3--:R-:W-:Y:S02]  /*8610*/  VIADD R8, R0, 0x11a ;  /* 0x0000011a00087836 */ /* 0x008fe40000000000 */
[----:B------:R-:W-:Y:S02]  /*8620*/  IMAD.MOV R30, RZ, RZ, -R30 ;  /* 0x000000ffff1e7224 */ /* 0x000fe400078e0a1e */
[----:B------:R-:W-:Y:S02]  /*8630*/  IMAD R22, R252, R4, R22 ;  /* 0x00000004fc167224 */ /* 0x000fe400078e0216 */
[----:B-1----:R-:W-:-:S02]  /*8640*/  VIADD R7, R0, 0x11b ;  /* 0x0000011b00077836 */ /* 0x002fc40000000000 */
[----:B--2---:R-:W-:Y:S01]  /*8650*/  VIADD R3, R0, 0x11c ;  /* 0x0000011c00037836 */ /* 0x004fe20000000000 */
[----:B------:R-:W-:Y:S01]  /*8660*/  STL [R1+0x1e3c], R22 ;  /* 0x001e3c1601007387 */ /* 0x000fe20000100800 */
[C---:B------:R-:W-:Y:S01]  /*8670*/  IMAD R23, R252.reuse, R27, R23 ;  /* 0x0000001bfc177224 */ /* 0x040fe200078e0217 */
[----:B------:R-:W-:Y:S01]  /*8680*/  IABS R27, R10 ;  /* 0x0000000a001b7213 */ /* 0x000fe20000000000 */
        /* <DEDUP_REMOVED lines=27> */
[----:B------:R-:W-:Y:S02]  /*8840*/  IMAD.MOV R35, RZ, RZ, -R35 ;  /* 0x000000ffff237224 */ /* 0x000fe400078e0a23 */
[C---:B---3--:R-:W-:Y:S02]  /*8850*/  VIADD R8, R0.reuse, 0x11f ;  /* 0x0000011f00087836 */ /* 0x048fe40000000000 */
[----:B-1----:R-:W-:Y:S02]  /*8860*/  VIADD R7, R0, 0x120 ;  /* 0x0000012000077836 */ /* 0x002fe40000000000 */
[----:B------:R-:W-:-:S02]  /*8870*/  IMAD R27, R252, R4, R27 ;  /* 0x00000004fc1b7224 */ /* 0x000fc400078e021b */
[----:B--2---:R-:W-:Y:S02]  /*8880*/  VIADD R3, R0, 0x121 ;  /* 0x0000012100037836 */ /* 0x004fe40000000000 */
        /* <DEDUP_REMOVED lines=17> */
[----:B------:R-:W-:Y:S02]  /*89a0*/  STL [R1+0x1e60], R31 ;  /* 0x001e601f01007387 */ /* 0x000fe40000100800 */
[----:B------:R-:W-:Y:S02]  /*89b0*/  IMAD.HI.U32 R40, R2, R36, RZ ;  /* 0x0000002402287227 */ /* 0x000fe400078e00ff */
[----:B------:R1:W-:Y:S02]  /*89c0*/  STL [R1+0x7f8], R10 ;  /* 0x0007f80a01007387 */ /* 0x0003e40000100800 */
[----:B------:R-:W-:Y:S02]  /*89d0*/  IMAD.MOV R4, RZ, RZ, -R4 ;  /* 0x000000ffff047224 */ /* 0x000fe400078e0a04 */
[----:B------:R2:W-:Y:S01]  /*89e0*/  STL [R1+0x7fc], R9 ;  /* 0x0007fc0901007387 */ /* 0x0005e20000100800 */
[----:B------:R-:W-:Y:S02]  /*89f0*/  IMAD.MOV R37, RZ, RZ, -R37 ;  /* 0x000000ffff257224 */ /* 0x000fe400078e0a25 */
[----:B------:R-:W-:Y:S01]  /*8a00*/  IMAD.MOV R38, RZ, RZ, -R38 ;  /* 0x000000ffff267224 */ /* 0x000fe200078e0a26 */
[----:B------:R3:W-:Y:S01]  /*8a10*/  STL [R1+0x800], R8 ;  /* 0x0008000801007387 */ /* 0x0007e20000100800 */
[----:B------:R-:W-:-:S02]  /*8a20*/  IMAD.MOV R39, RZ, RZ, -R39 ;  /* 0x000000ffff277224 */ /* 0x000fc400078e0a27 */
[C---:B-1----:R-:W-:Y:S01]  /*8a30*/  VIADD R10, R0.reuse, 0x122 ;  /* 0x00000122000a7836 */ /* 0x042fe20000000000 */
[----:B------:R1:W-:Y:S01]  /*8a40*/  STL [R1+0x804], R7 ;  /* 0x0008040701007387 */ /* 0x0003e20000100800 */
[----:B------:R-:W-:Y:S02]  /*8a50*/  IMAD.MOV R40, RZ, RZ, -R40 ;  /* 0x000000ffff287224 */ /* 0x000fe400078e0a28 */
[----:B--2---:R-:W-:Y:S01]  /*8a60*/  VIADD R9, R0, 0x123 ;  /* 0x0000012300097836 */ /* 0x004fe20000000000 */
[----:B------:R2:W-:Y:S01]  /*8a70*/  STL [R1+0x808], R3 ;  /* 0x0008080301007387 */ /* 0x0005e20000100800 */
[----:B------:R-:W-:Y:S02]  /*8a80*/  IMAD R32, R252, R4, R32 ;  /* 0x00000004fc207224 */ /* 0x000fe400078e0220 */
[----:B---3--:R-:W-:Y:S02]  /*8a90*/  VIADD R8, R0, 0x124 ;  /* 0x0000012400087836 */ /* 0x008fe40000000000 */
[----:B------:R-:W-:Y:S01]  /*8aa0*/  IMAD R33, R252, R37, R33 ;  /* 0x00000025fc217224 */ /* 0x000fe200078e0221 */
[----:B------:R-:W-:Y:S01]  /*8ab0*/  IABS R37, R10 ;  /* 0x0000000a00257213 */ /* 0x000fe20000000000 */
[----:B-1----:R-:W-:Y:S01]  /*8ac0*/  VIADD R7, R0, 0x125 ;  /* 0x0000012500077836 */ /* 0x002fe20000000000 */
[----:B------:R-:W-:Y:S01]  /*8ad0*/  STL [R1+0x1e68], R32 ;  /* 0x001e682001007387 */ /* 0x000fe20000100800 */
[----:B------:R-:W-:Y:S01]  /*8ae0*/  IMAD R34, R252, R38, R34 ;  /* 0x00000026fc227224 */ /* 0x000fe200078e0222 */
[----:B------:R-:W-:Y:S01]  /*8af0*/  IABS R38, R9 ;  /* 0x0000000900267213 */ /* 0x000fe20000000000 */
[----:B--2---:R-:W-:Y:S01]  /*8b00*/  VIADD R3, R0, 0x126 ;  /* 0x0000012600037836 */ /* 0x004fe20000000000 */
[----:B------:R-:W-:Y:S01]  /*8b10*/  STL [R1+0x1e6c], R33 ;  /* 0x001e6c2101007387 */ /* 0x000fe20000100800 */
        /* <DEDUP_REMOVED lines=19> */
[----:B------:R-:W-:-:S02]  /*8c50*/  IMAD.MOV R43, RZ, RZ, -R43 ;  /* 0x000000ffff2b7224 */ /* 0x000fc400078e0a2b */
[C---:B-1----:R-:W-:Y:S01]  /*8c60*/  VIADD R9, R0.reuse, 0x128 ;  /* 0x0000012800097836 */ /* 0x042fe20000000000 */
[----:B------:R1:W-:Y:S01]  /*8c70*/  STL [R1+0x7ec], R3 ;  /* 0x0007ec0301007387 */ /* 0x0003e20000100800 */
[----:B------:R-:W-:Y:S02]  /*8c80*/  IMAD.MOV R44, RZ, RZ, -R44 ;  /* 0x000000ffff2c7224 */ /* 0x000fe400078e0a2c */
[C---:B--2---:R-:W-:Y:S02]  /*8c90*/  VIADD R8, R0.reuse, 0x129 ;  /* 0x0000012900087836 */ /* 0x044fe40000000000 */
[----:B------:R-:W-:Y:S02]  /*8ca0*/  IMAD.MOV R45, RZ, RZ, -R45 ;  /* 0x000000ffff2d7224 */ /* 0x000fe400078e0a2d */
[----:B---3--:R-:W-:Y:S02]  /*8cb0*/  VIADD R7, R0, 0x12a ;  /* 0x0000012a00077836 */ /* 0x008fe40000000000 */
[----:B------:R-:W-:-:S02]  /*8cc0*/  IMAD R37, R252, R4, R37 ;  /* 0x00000004fc257224 */ /* 0x000fc400078e0225 */
[C---:B------:R-:W-:Y:S02]  /*8cd0*/  VIADD R10, R0.reuse, 0x127 ;  /* 0x00000127000a7836 */ /* 0x040fe40000000000 */
[----:B-1----:R-:W-:Y:S01]  /*8ce0*/  VIADD R3, R0, 0x12b ;  /* 0x0000012b00037836 */ /* 0x002fe20000000000 */
        /* <DEDUP_REMOVED lines=30> */
[C---:B---3--:R-:W-:Y:S02]  /*8ed0*/  VIADD R8, R0.reuse, 0x12e ;  /* 0x0000012e00087836 */ /* 0x048fe40000000000 */
[----:B------:R-:W-:Y:S02]  /*8ee0*/  IMAD.MOV R50, RZ, RZ, -R50 ;  /* 0x000000ffff327224 */ /* 0x000fe400078e0a32 */
[----:B-1----:R-:W-:Y:S02]  /*8ef0*/  VIADD R7, R0, 0x12f ;  /* 0x0000012f00077836 */ /* 0x002fe40000000000 */
[C---:B------:R-:W-:Y:S01]  /*8f00*/  IMAD R43, R252.reuse, R47, R43 ;  /* 0x0000002ffc2b7224 */ /* 0x040fe200078e022b */
[----:B------:R-:W-:Y:S01]  /*8f10*/  IABS R47, R10 ;  /* 0x0000000a002f7213 */ /* 0x000fe20000000000 */
[C---:B------:R-:W-:Y:S01]  /*8f20*/  IMAD R44, R252.reuse, R48, R44 ;  /* 0x00000030fc2c7224 */ /* 0x040fe200078e022c */
[----:B------:R-:W-:Y:S01]  /*8f30*/  IABS R48, R9 ;  /* 0x0000000900307213 */ /* 0x000fe20000000000 */
[C---:B------:R-:W-:Y:S01]  /*8f40*/  IMAD R45, R252.reuse, R49, R45 ;  /* 0x00000031fc2d7224 */ /* 0x040fe200078e022d */
[----:B------:R-:W-:Y:S01]  /*8f50*/  IABS R49, R8 ;  /* 0x0000000800317213 */ /* 0x000fe20000000000 */
[----:B------:R-:W-:-:S02]  /*8f60*/  IMAD R42, R252, R4, R42 ;  /* 0x00000004fc2a7224 */ /* 0x000fc400078e022a */
[----:B------:R-:W-:Y:S01]  /*8f70*/  IMAD R46, R252, R50, R46 ;  /* 0x00000032fc2e7224 */ /* 0x000fe200078e022e */
[----:B------:R-:W-:Y:S01]  /*8f80*/  IABS R50, R7 ;  /* 0x0000000700327213 */ /* 0x000fe20000000000 */
[----:B--2---:R-:W-:Y:S01]  /*8f90*/  VIADD R3, R0, 0x130 ;  /* 0x0000013000037836 */ /* 0x004fe20000000000 */
[----:B------:R-:W-:Y:S01]  /*8fa0*/  STL [R1+0x1e94], R42 ;  /* 0x001e942a01007387 */ /* 0x000fe20000100800 */
[----:B------:R-:W-:-:S03]  /*8fb0*/  IMAD.HI.U32 R4, R2, R47, RZ ;  /* 0x0000002f02047227 */ /* 0x000fc600078e00ff */
[----:B------:R-:W-:Y:S01]  /*8fc0*/  IABS R51, R3 ;  /* 0x0000000300337213 */ /* 0x000fe20000000000 */
[C---:B------:R-:W-:Y:S01]  /*8fd0*/  IMAD.HI.U32 R52, R2.reuse, R48, RZ ;  /* 0x0000003002347227 */ /* 0x040fe200078e00ff */
[----:B------:R-:W-:Y:S03]  /*8fe0*/  STL [R1+0x1e98], R43 ;  /* 0x001e982b01007387 */ /* 0x000fe60000100800 */
[C---:B------:R-:W-:Y:S01]  /*8ff0*/  IMAD.HI.U32 R53, R2.reuse, R49, RZ ;  /* 0x0000003102357227 */ /* 0x040fe200078e00ff */
[----:B------:R-:W-:Y:S03]  /*9000*/  STL [R1+0x1e9c], R44 ;  /* 0x001e9c2c01007387 */ /* 0x000fe60000100800 */
[----:B------:R-:W-:Y:S01]  /*9010*/  IMAD.HI.U32 R54, R2, R50, RZ ;  /* 0x0000003202367227 */ /* 0x000fe200078e00ff */
[----:B------:R-:W-:Y:S03]  /*9020*/  STL [R1+0x1ea0], R45 ;  /* 0x001ea02d01007387 */ /* 0x000fe60000100800 */
[----:B------:R-:W-:Y:S01]  /*9030*/  IMAD.MOV R4, RZ, RZ, -R4 ;  /* 0x000000ffff047224 */ /* 0x000fe200078e0a04 */
[----:B------:R-:W-:Y:S01]  /*9040*/  STL [R1+0x1ea4], R46 ;  /* 0x001ea42e01007387 */ /* 0x000fe20000100800 */
[----:B------:R-:W-:-:S02]  /*9050*/  IMAD.MOV R52, RZ, RZ, -R52 ;  /* 0x000000ffff347224 */ /* 0x000fc400078e0a34 */
[----:B------:R-:W-:Y:S01]  /*9060*/  IMAD.MOV R53, RZ, RZ, -R53 ;  /* 0x000000ffff357224 */ /* 0x000fe200078e0a35 */
[----:B------:R1:W-:Y:S01]  /*9070*/  STL [R1+0x794], R10 ;  /* 0x0007940a01007387 */ /* 0x0003e20000100800 */
[----:B------:R-:W-:-:S03]  /*9080*/  IMAD.HI.U32 R55, R2, R51, RZ ;  /* 0x0000003302377227 */ /* 0x000fc600078e00ff */
[----:B------:R2:W-:Y:S01]  /*9090*/  STL [R1+0x798], R9 ;  /* 0x0007980901007387 */ /* 0x0005e20000100800 */
[----:B------:R-:W-:Y:S02]  /*90a0*/  IMAD.MOV R54, RZ, RZ, -R54 ;  /* 0x000000ffff367224 */ /* 0x000fe400078e0a36 */
[C---:B------:R-:W-:Y:S01]  /*90b0*/  IMAD R47, R252.reuse, R4, R47 ;  /* 0x00000004fc2f7224 */ /* 0x040fe200078e022f */
[----:B------:R3:W-:Y:S01]  /*90c0*/  STL [R1+0x79c], R8 ;  /* 0x00079c0801007387 */ /* 0x0007e20000100800 */
[C---:B------:R-:W-:Y:S02]  /*90d0*/  IMAD R48, R252.reuse, R52, R48 ;  /* 0x00000034fc307224 */ /* 0x040fe400078e0230 */
[C---:B------:R-:W-:Y:S01]  /*90e0*/  IMAD R49, R252.reuse, R53, R49 ;  /* 0x00000035fc317224 */ /* 0x040fe200078e0231 */
[----:B------:R4:W-:Y:S01]  /*90f0*/  STL [R1+0x7a0], R7 ;  /* 0x0007a00701007387 */ /* 0x0009e20000100800 */
[----:B------:R-:W-:Y:S02]  /*9100*/  IMAD.MOV R55, RZ, RZ, -R55 ;  /* 0x000000ffff377224 */ /* 0x000fe400078e0a37 */
[----:B------:R-:W-:Y:S01]  /*9110*/  IMAD R50, R252, R54, R50 ;  /* 0x00000036fc327224 */ /* 0x000fe200078e0232 */
[----:B------:R4:W-:Y:S01]  /*9120*/  STL [R1+0x7a4], R3 ;  /* 0x0007a40301007387 */ /* 0x0009e20000100800 */
[----:B-1----:R-:W-:-:S02]  /*9130*/  VIADD R10, R0, 0x131 ;  /* 0x00000131000a7836 */ /* 0x002fc40000000000 */
[C---:B--2---:R-:W-:Y:S01]  /*9140*/  VIADD R9, R0.reuse, 0x132 ;  /* 0x0000013200097836 */ /* 0x044fe20000000000 */
[----:B------:R-:W-:Y:S01]  /*9150*/  STL [R1+0x1ea8], R47 ;  /* 0x001ea82f01007387 */ /* 0x000fe20000100800 */
[C---:B---3--:R-:W-:Y:S01]  /*9160*/  VIADD R8, R0.reuse, 0x133 ;  /* 0x0000013300087836 */ /* 0x048fe20000000000 */
[----:B------:R-:W-:Y:S01]  /*9170*/  IABS R52, R10 ;  /* 0x0000000a00347213 */ /* 0x000fe20000000000 */
[----:B----4-:R-:W-:Y:S01]  /*9180*/  VIADD R7, R0, 0x134 ;  /* 0x0000013400077836 */ /* 0x010fe20000000000 */
[----:B------:R-:W-:Y:S01]  /*9190*/  STL [R1+0x1eac], R48 ;  /* 0x001eac3001007387 */ /* 0x000fe20000100800 */
[----:B------:R-:W-:Y:S01]  /*91a0*/  IMAD R51, R252, R55, R51 ;  /* 0x00000037fc337224 */ /* 0x000fe200078e0233 */
[----:B------:R-:W-:Y:S01]  /*91b0*/  IABS R53, R9 ;  /* 0x0000000900357213 */ /* 0x000fe20000000000 */
[----:B------:R-:W-:Y:S01]  /*91c0*/  VIADD R3, R0, 0x135 ;  /* 0x0000013500037836 */ /* 0x000fe20000000000 */
[----:B------:R-:W-:Y:S01]  /*91d0*/  STL [R1+0x1eb0], R49 ;  /* 0x001eb03101007387 */ /* 0x000fe20000100800 */
[----:B------:R-:W-:Y:S01]  /*91e0*/  IABS R55, R7 ;  /* 0x0000000700377213 */ /* 0x000fe20000000000 */
[C---:B------:R-:W-:Y:S01]  /*91f0*/  IMAD.HI.U32 R4, R2.reuse, R52, RZ ;  /* 0x0000003402047227 */ /* 0x040fe200078e00ff */
[----:B------:R-:W-:Y:S01]  /*9200*/  IABS R54, R8 ;  /* 0x0000000800367213 */ /* 0x000fe20000000000 */
[----:B------:R-:W-:Y:S01]  /*9210*/  STL [R1+0x1eb4], R50 ;  /* 0x001eb43201007387 */ /* 0x000fe20000100800 */
[----:B------:R-:W-:Y:S01]  /*9220*/  IABS R56, R3 ;  /* 0x0000000300387213 */ /* 0x000fe20000000000 */
[----:B------:R-:W-:-:S02]  /*9230*/  IMAD.HI.U32 R59, R2, R55, RZ ;  /* 0x00000037023b7227 */ /* 0x000fc400078e00ff */
[----:B------:R1:W-:Y:S02]  /*9240*/  STL [R1+0x77c], R10 ;  /* 0x00077c0a01007387 */ /* 0x0003e40000100800 */
[C---:B------:R-:W-:Y:S02]  /*9250*/  IMAD.HI.U32 R60, R2.reuse, R56, RZ ;  /* 0x00000038023c7227 */ /* 0x040fe400078e00ff */
[----:B------:R2:W-:Y:S02]  /*9260*/  STL [R1+0x784], R9 ;  /* 0x0007840901007387 */ /* 0x0005e40000100800 */
[----:B------:R-:W-:Y:S02]  /*9270*/  IMAD.MOV R59, RZ, RZ, -R59 ;  /* 0x000000ffff3b7224 */ /* 0x000fe400078e0a3b */
[----:B------:R3:W-:Y:S01]  /*9280*/  STL [R1+0x788], R8 ;  /* 0x0007880801007387 */ /* 0x0007e20000100800 */
[----:B------:R-:W-:-:S03]  /*9290*/  IMAD.HI.U32 R57, R2, R53, RZ ;  /* 0x0000003502397227 */ /* 0x000fc600078e00ff */
[----:B------:R4:W-:Y:S01]  /*92a0*/  STL [R1+0x78c], R7 ;  /* 0x00078c0701007387 */ /* 0x0009e20000100800 */
[C---:B-1----:R-:W-:Y:S02]  /*92b0*/  VIADD R10, R0.reuse, 0x136 ;  /* 0x00000136000a7836 */ /* 0x042fe40000000000 */
[----:B--2---:R-:W-:Y:S01]  /*92c0*/  VIADD R9, R0, 0x137 ;  /* 0x0000013700097836 */ /* 0x004fe20000000000 */
[----:B------:R1:W-:Y:S01]  /*92d0*/  STL [R1+0x790], R3 ;  /* 0x0007900301007387 */ /* 0x0003e20000100800 */
[----:B------:R-:W-:-:S03]  /*92e0*/  IMAD.HI.U32 R58, R2, R54, RZ ;  /* 0x00000036023a7227 */ /* 0x000fc600078e00ff */
[----:B------:R-:W-:Y:S01]  /*92f0*/  STL [R1+0x758], R10 ;  /* 0x0007580a01007387 */ /* 0x000fe20000100800 */
[C---:B---3--:R-:W-:Y:S02]  /*9300*/  VIADD R8, R0.reuse, 0x138 ;  /* 0x0000013800087836 */ /* 0x048fe40000000000 */
[----:B------:R-:W-:Y:S01]  /*9310*/  IMAD.MOV R60, RZ, RZ, -R60 ;  /* 0x000000ffff3c7224 */ /* 0x000fe200078e0a3c */
[----:B------:R-:W-:Y:S01]  /*9320*/  STL [R1+0x75c], R9 ;  /* 0x00075c0901007387 */ /* 0x000fe20000100800 */
[C---:B----4-:R-:W-:Y:S02]  /*9330*/  VIADD R7, R0.reuse, 0x139 ;  /* 0x0000013900077836 */ /* 0x050fe40000000000 */
[----:B-1----:R-:W-:Y:S01]  /*9340*/  VIADD R3, R0, 0x13a ;  /* 0x0000013a00037836 */ /* 0x002fe20000000000 */
[----:B------:R-:W-:Y:S01]  /*9350*/  STL [R1+0x760], R8 ;  /* 0x0007600801007387 */ /* 0x000fe20000100800 */
[C---:B------:R-:W-:Y:S01]  /*9360*/  IMAD R55, R252.reuse, R59, R55 ;  /* 0x0000003bfc377224 */ /* 0x040fe200078e0237 */
[----:B------:R-:W-:Y:S01]  /*9370*/  IABS R59, R8 ;  /* 0x00000008003b7213 */ /* 0x000fe20000000000 */
[----:B------:R-:W-:Y:S01]  /*9380*/  IMAD.MOV R57, RZ, RZ, -R57 ;  /* 0x000000ffff397224 */ /* 0x000fe200078e0a39 */
[----:B------:R-:W-:Y:S01]  /*9390*/  IABS R61, R3 ;  /* 0x00000003003d7213 */ /* 0x000fe20000000000 */
[----:B------:R-:W-:Y:S01]  /*93a0*/  IMAD.MOV R58, RZ, RZ, -R58 ;  /* 0x000000ffff3a7224 */ /* 0x000fe200078e0a3a */
[----:B------:R-:W-:Y:S01]  /*93b0*/  STL [R1+0x764], R7 ;  /* 0x0007640701007387 */ /* 0x000fe20000100800 */
[----:B------:R-:W-:Y:S01]  /*93c0*/  IMAD R56, R252, R60, R56 ;  /* 0x0000003cfc387224 */ /* 0x000fe200078e0238 */
[----:B------:R-:W-:Y:S01]  /*93d0*/  IABS R60, R7 ;  /* 0x00000007003c7213 */ /* 0x000fe20000000000 */
[----:B------:R-:W-:Y:S01]  /*93e0*/  IMAD.HI.U32 R65, R2, R61, RZ ;  /* 0x0000003d02417227 */ /* 0x000fe200078e00ff */
[----:B------:R1:W-:Y:S03]  /*93f0*/  STL [R1+0x768], R3 ;  /* 0x0007680301007387 */ /* 0x0003e60000100800 */
[C---:B------:R-:W-:Y:S01]  /*9400*/  IMAD R53, R252.reuse, R57, R53 ;  /* 0x00000039fc357224 */ /* 0x040fe200078e0235 */
[----:B------:R-:W-:Y:S01]  /*9410*/  IABS R57, R10 ;  /* 0x0000000a00397213 */ /* 0x000fe20000000000 */
[----:B------:R-:W-:Y:S01]  /*9420*/  IMAD R54, R252, R58, R54 ;  /* 0x0000003afc367224 */ /* 0x000fe200078e0236 */
[----:B------:R-:W-:Y:S01]  /*9430*/  IABS R58, R9 ;  /* 0x00000009003a7213 */ /* 0x000fe20000000000 */
[----:B------:R-:W-:-:S04]  /*9440*/  IMAD.HI.U32 R63, R2, R59, RZ ;  /* 0x0000003b023f7227 */ /* 0x000fc800078e00ff */
[----:B-1----:R-:W-:Y:S02]  /*9450*/  VIADD R3, R0, 0x13f ;  /* 0x0000013f00037836 */ /* 0x002fe40000000000 */
[----:B------:R-:W-:-:S03]  /*9460*/  IMAD.HI.U32 R64, R2, R60, RZ ;  /* 0x0000003c02407227 */ /* 0x000fc600078e00ff */
[----:B------:R-:W-:Y:S01]  /*9470*/  IABS R66, R3 ;  /* 0x0000000300427213 */ /* 0x000fe20000000000 */
[----:B------:R-:W-:Y:S02]  /*9480*/  IMAD.MOV R65, RZ, RZ, -R65 ;  /* 0x000000ffff417224 */ /* 0x000fe400078e0a41 */
[C---:B------:R-:W-:Y:S02]  /*9490*/  VIADD R10, R0.reuse, 0x13b ;  /* 0x0000013b000a7836 */ /* 0x040fe40000000000 */
[C---:B------:R-:W-:Y:S02]  /*94a0*/  VIADD R7, R0.reuse, 0x13e ;  /* 0x0000013e00077836 */ /* 0x040fe40000000000 */
[C---:B------:R-:W-:Y:S01]  /*94b0*/  VIADD R9, R0.reuse, 0x13c ;  /* 0x0000013c00097836 */ /* 0x040fe20000000000 */
[----:B------:R-:W-:Y:S01]  /*94c0*/  STL [R1+0x73c], R10 ;  /* 0x00073c0a01007387 */ /* 0x000fe20000100800 */
[----:B------:R-:W-:Y:S02]  /*94d0*/  VIADD R8, R0, 0x13d ;  /* 0x0000013d00087836 */ /* 0x000fe40000000000 */
[----:B------:R-:W-:Y:S01]  /*94e0*/  IMAD.MOV R63, RZ, RZ, -R63 ;  /* 0x000000ffff3f7224 */ /* 0x000fe200078e0a3f */
[----:B------:R-:W-:Y:S01]  /*94f0*/  STL [R1+0x740], R9 ;  /* 0x0007400901007387 */ /* 0x000fe20000100800 */
[----:B------:R-:W-:-:S03]  /*9500*/  IMAD.HI.U32 R62, R2, R58, RZ ;  /* 0x0000003a023e7227 */ /* 0x000fc600078e00ff */
[----:B------:R-:W-:Y:S01]  /*9510*/  STL [R1+0x744], R8 ;  /* 0x0007440801007387 */ /* 0x000fe20000100800 */
[----:B------:R-:W-:Y:S02]  /*9520*/  IMAD.MOV R64, RZ, RZ, -R64 ;  /* 0x000000ffff407224 */ /* 0x000fe400078e0a40 */
[C---:B------:R-:W-:Y:S01]  /*9530*/  IMAD R61, R252.reuse, R65, R61 ;  /* 0x00000041fc3d7224 */ /* 0x040fe200078e023d */
[----:B------:R-:W-:Y:S01]  /*9540*/  IABS R65, R7 ;  /* 0x0000000700417213 */ /* 0x000fe20000000000 */
[C---:B------:R-:W-:Y:S01]  /*9550*/  IMAD R59, R252.reuse, R63, R59 ;  /* 0x0000003ffc3b7224 */ /* 0x040fe200078e023b */
[----:B------:R-:W-:Y:S01]  /*9560*/  IABS R63, R9 ;  /* 0x00000009003f7213 */ /* 0x000fe20000000000 */
[----:B------:R-:W-:Y:S01]  /*9570*/  IMAD.MOV R62, RZ, RZ, -R62 ;  /* 0x000000ffff3e7224 */ /* 0x000fe200078e0a3e */
[----:B------:R-:W-:Y:S01]  /*9580*/  STL [R1+0x748], R7 ;  /* 0x0007480701007387 */ /* 0x000fe20000100800 */
[----:B------:R-:W-:Y:S01]  /*9590*/  IMAD R60, R252, R64, R60 ;  /* 0x00000040fc3c7224 */ /* 0x000fe200078e023c */
[----:B------:R-:W-:Y:S01]  /*95a0*/  IABS R64, R8 ;  /* 0x0000000800407213 */ /* 0x000fe20000000000 */
[C---:B------:R-:W-:Y:S01]  /*95b0*/  IMAD.HI.U32 R70, R2.reuse, R66, RZ ;  /* 0x0000004202467227 */ /* 0x040fe200078e00ff */
[----:B------:R1:W-:Y:S03]  /*95c0*/  STL [R1+0x74c], R3 ;  /* 0x00074c0301007387 */ /* 0x0003e60000100800 */
[----:B------:R-:W-:-:S04]  /*95d0*/  IMAD.HI.U32 R69, R2, R65, RZ ;  /* 0x0000004102457227 */ /* 0x000fc800078e00ff */
[----:B------:R-:W-:Y:S01]  /*95e0*/  IMAD R58, R252, R62, R58 ;  /* 0x0000003efc3a7224 */ /* 0x000fe200078e023a */
[----:B------:R-:W-:Y:S01]  /*95f0*/  IABS R62, R10 ;  /* 0x0000000a003e7213 */ /* 0x000fe20000000000 */
[----:B------:R-:W-:Y:S02]  /*9600*/  IMAD.MOV R70, RZ, RZ, -R70 ;  /* 0x000000ffff467224 */ /* 0x000fe400078e0a46 */
[C---:B-1----:R-:W-:Y:S02]  /*9610*/  VIADD R3, R0.reuse, 0x144 ;  /* 0x0000014400037836 */ /* 0x042fe40000000000 */
[----:B------:R-:W-:Y:S02]  /*9620*/  VIADD R7, R0, 0x143 ;  /* 0x0000014300077836 */ /* 0x000fe40000000000 */
[----:B------:R-:W-:Y:S01]  /*9630*/  IMAD.HI.U32 R67, R2, R63, RZ ;  /* 0x0000003f02437227 */ /* 0x000fe200078e00ff */
[----:B------:R-:W-:-:S03]  /*9640*/  IABS R71, R3 ;  /* 0x0000000300477213 */ /* 0x000fc60000000000 */
[----:B------:R-:W-:-:S04]  /*9650*/  IMAD.HI.U32 R68, R2, R64, RZ ;  /* 0x0000004002447227 */ /* 0x000fc800078e00ff */
[----:B------:R-:W-:Y:S02]  /*9660*/  IMAD.MOV R69, RZ, RZ, -R69 ;  /* 0x000000ffff457224 */ /* 0x000fe400078e0a45 */
[C---:B------:R-:W-:Y:S02]  /*9670*/  VIADD R10, R0.reuse, 0x140 ;  /* 0x00000140000a7836 */ /* 0x040fe40000000000 */
[C---:B------:R-:W-:Y:S02]  /*9680*/  VIADD R8, R0.reuse, 0x142 ;  /* 0x0000014200087836 */ /* 0x040fe40000000000 */
[----:B------:R-:W-:Y:S01]  /*9690*/  VIADD R9, R0, 0x141 ;  /* 0x0000014100097836 */ /* 0x000fe20000000000 */
[----:B------:R1:W-:Y:S01]  /*96a0*/  STL [R1+0x728], R10 ;  /* 0x0007280a01007387 */ /* 0x0003e20000100800 */
[----:B------:R-:W-:Y:S01]  /*96b0*/  IMAD R66, R252, R70, R66 ;  /* 0x00000046fc427224 */ /* 0x000fe200078e0242 */
[----:B------:R-:W-:Y:S01]  /*96c0*/  IABS R70, R7 ;  /* 0x0000000700467213 */ /* 0x000fe20000000000 */
[----:B------:R-:W-:Y:S01]  /*96d0*/  IMAD.MOV R67, RZ, RZ, -R67 ;  /* 0x000000ffff437224 */ /* 0x000fe200078e0a43 */
[----:B------:R2:W-:Y:S01]  /*96e0*/  STL [R1+0x72c], R9 ;  /* 0x00072c0901007387 */ /* 0x0005e20000100800 */
[----:B------:R-:W-:-:S02]  /*96f0*/  IMAD.MOV R68, RZ, RZ, -R68 ;  /* 0x000000ffff447224 */ /* 0x000fc400078e0a44 */
[----:B------:R-:W-:Y:S01]  /*9700*/  IMAD R65, R252, R69, R65 ;  /* 0x00000045fc417224 */ /* 0x000fe200078e0241 */
[----:B------:R-:W-:Y:S01]  /*9710*/  IABS R69, R8 ;  /* 0x0000000800457213 */ /* 0x000fe20000000000 */
[----:B------:R-:W-:Y:S01]  /*9720*/  IMAD.HI.U32 R75, R2, R71, RZ ;  /* 0x00000047024b7227 */ /* 0x000fe200078e00ff */
[----:B------:R-:W-:Y:S03]  /*9730*/  STL [R1+0x730], R8 ;  /* 0x0007300801007387 */ /* 0x000fe60000100800 */
[C---:B------:R-:W-:Y:S01]  /*9740*/  IMAD R63, R252.reuse, R67, R63 ;  /* 0x00000043fc3f7224 */ /* 0x040fe200078e023f */
[----:B------:R-:W-:Y:S01]  /*9750*/  IABS R67, R10 ;  /* 0x0000000a00437213 */ /* 0x000fe20000000000 */
[----:B------:R-:W-:Y:S01]  /*9760*/  IMAD R64, R252, R68, R64 ;  /* 0x00000044fc407224 */ /* 0x000fe200078e0240 */
[----:B------:R3:W-:Y:S01]  /*9770*/  STL [R1+0x734], R7 ;  /* 0x0007340701007387 */ /* 0x0007e20000100800 */
[----:B------:R-:W-:Y:S01]  /*9780*/  IMAD.HI.U32 R74, R2, R70, RZ ;  /* 0x00000046024a7227 */ /* 0x000fe200078e00ff */
[----:B------:R-:W-:-:S02]  /*9790*/  IABS R68, R9 ;  /* 0x0000000900447213 */ /* 0x000fc40000000000 */
[----:B------:R4:W-:Y:S01]  /*97a0*/  STL [R1+0x738], R3 ;  /* 0x0007380301007387 */ /* 0x0009e20000100800 */
[----:B-1----:R-:W-:Y:S02]  /*97b0*/  VIADD R10, R0, 0x145 ;  /* 0x00000145000a7836 */ /* 0x002fe40000000000 */
[----:B------:R-:W-:-:S03]  /*97c0*/  IMAD.HI.U32 R73, R2, R69, RZ ;  /* 0x0000004502497227 */ /* 0x000fc600078e00ff */
[----:B------:R-:W-:Y:S01]  /*97d0*/  STL [R1+0x714], R10 ;  /* 0x0007140a01007387 */ /* 0x000fe20000100800 */
[----:B------:R-:W-:Y:S02]  /*97e0*/  IMAD.MOV R75, RZ, RZ, -R75 ;  /* 0x000000ffff4b7224 */ /* 0x000fe400078e0a4b */
[C---:B--2---:R-:W-:Y:S02]  /*97f0*/  VIADD R9, R0.reuse, 0x146 ;  /* 0x0000014600097836 */ /* 0x044fe40000000000 */
[C---:B---3--:R-:W-:Y:S02]  /*9800*/  VIADD R7, R0.reuse, 0x148 ;  /* 0x0000014800077836 */ /* 0x048fe40000000000 */
[C---:B----4-:R-:W-:Y:S01]  /*9810*/  VIADD R3, R0.reuse, 0x149 ;  /* 0x0000014900037836 */ /* 0x050fe20000000000 */
[----:B------:R-:W-:Y:S01]  /*9820*/  STL [R1+0x718], R9 ;  /* 0x0007180901007387 */ /* 0x000fe20000100800 */
[----:B------:R-:W-:Y:S02]  /*9830*/  VIADD R8, R0, 0x147 ;  /* 0x0000014700087836 */ /* 0x000fe40000000000 */
[----:B------:R-:W-:Y:S01]  /*9840*/  IMAD.MOV R74, RZ, RZ, -R74 ;  /* 0x000000ffff4a7224 */ /* 0x000fe200078e0a4a */
[----:B------:R-:W-:Y:S01]  /*9850*/  IABS R76, R3 ;  /* 0x00000003004c7213 */ /* 0x000fe20000000000 */
[----:B------:R-:W-:Y:S01]  /*9860*/  IMAD.HI.U32 R72, R2, R68, RZ ;  /* 0x0000004402487227 */ /* 0x000fe200078e00ff */
[----:B------:R-:W-:Y:S03]  /*9870*/  STL [R1+0x71c], R8 ;  /* 0x00071c0801007387 */ /* 0x000fe60000100800 */
[----:B------:R-:W-:Y:S01]  /*9880*/  IMAD.MOV R73, RZ, RZ, -R73 ;  /* 0x000000ffff497224 */ /* 0x000fe200078e0a49 */
[----:B------:R-:W-:Y:S01]  /*9890*/  STL [R1+0x720], R7 ;  /* 0x0007200701007387 */ /* 0x000fe20000100800 */
[C---:B------:R-:W-:Y:S01]  /*98a0*/  IMAD R71, R252.reuse, R75, R71 ;  /* 0x0000004bfc477224 */ /* 0x040fe200078e0247 */
[----:B------:R-:W-:Y:S01]  /*98b0*/  IABS R75, R7 ;  /* 0x00000007004b7213 */ /* 0x000fe20000000000 */
[C---:B------:R-:W-:Y:S01]  /*98c0*/  IMAD R70, R252.reuse, R74, R70 ;  /* 0x0000004afc467224 */ /* 0x040fe200078e0246 */
[----:B------:R-:W-:Y:S01]  /*98d0*/  IABS R74, R8 ;  /* 0x00000008004a7213 */ /* 0x000fe20000000000 */
[----:B------:R-:W-:Y:S01]  /*98e0*/  IMAD.MOV R72, RZ, RZ, -R72 ;  /* 0x000000ffff487224 */ /* 0x000fe200078e0a48 */
[----:B------:R1:W-:Y:S01]  /*98f0*/  STL [R1+0x724], R3 ;  /* 0x0007240301007387 */ /* 0x0003e20000100800 */
[----:B------:R-:W-:Y:S01]  /*9900*/  IMAD R69, R252, R73, R69 ;  /* 0x00000049fc457224 */ /* 0x000fe200078e0245 */
[----:B------:R-:W-:Y:S01]  /*9910*/  IABS R73, R9 ;  /* 0x0000000900497213 */ /* 0x000fe20000000000 */
[----:B------:R-:W-:-:S04]  /*9920*/  IMAD.HI.U32 R79, R2, R75, RZ ;  /* 0x0000004b024f7227 */ /* 0x000fc800078e00ff */
[----:B------:R-:W-:-:S04]  /*9930*/  IMAD.HI.U32 R80, R2, R76, RZ ;  /* 0x0000004c02507227 */ /* 0x000fc800078e00ff */
[----:B-1----:R-:W-:Y:S02]  /*9940*/  VIADD R3, R0, 0x14e ;  /* 0x0000014e00037836 */ /* 0x002fe40000000000 */
[----:B------:R-:W-:Y:S01]  /*9950*/  IMAD R68, R252, R72, R68 ;  /* 0x00000048fc447224 */ /* 0x000fe200078e0244 */
[----:B------:R-:W-:Y:S01]  /*9960*/  IABS R72, R10 ;  /* 0x0000000a00487213 */ /* 0x000fe20000000000 */
[----:B------:R-:W-:Y:S01]  /*9970*/  IMAD.HI.U32 R78, R2, R74, RZ ;  /* 0x0000004a024e7227 */ /* 0x000fe200078e00ff */
[----:B------:R-:W-:-:S03]  /*9980*/  IABS R81, R3 ;  /* 0x0000000300517213 */ /* 0x000fc60000000000 */
[----:B------:R-:W-:-:S04]  /*9990*/  IMAD.HI.U32 R77, R2, R73, RZ ;  /* 0x00000049024d7227 */ /* 0x000fc800078e00ff */
[----:B------:R-:W-:Y:S02]  /*99a0*/  IMAD.MOV R79, RZ, RZ, -R79 ;  /* 0x000000ffff4f7224 */ /* 0x000fe400078e0a4f */
[----:B------:R-:W-:Y:S02]  /*99b0*/  IMAD.MOV R80, RZ, RZ, -R80 ;  /* 0x000000ffff507224 */ /* 0x000fe400078e0a50 */
[C---:B------:R-:W-:Y:S02]  /*99c0*/  VIADD R10, R0.reuse, 0x14a ;  /* 0x0000014a000a7836 */ /* 0x040fe40000000000 */
[C---:B------:R-:W-:Y:S02]  /*99d0*/  VIADD R8, R0.reuse, 0x14c ;  /* 0x0000014c00087836 */ /* 0x040fe40000000000 */
[C---:B------:R-:W-:Y:S01]  /*99e0*/  VIADD R7, R0.reuse, 0x14d ;  /* 0x0000014d00077836 */ /* 0x040fe20000000000 */
[----:B------:R-:W-:Y:S01]  /*99f0*/  STL [R1+0x700], R10 ;  /* 0x0007000a01007387 */ /* 0x000fe20000100800 */
[----:B------:R-:W-:-:S02]  /*9a00*/  VIADD R9, R0, 0x14b ;  /* 0x0000014b00097836 */ /* 0x000fc40000000000 */
[----:B------:R-:W-:Y:S02]  /*9a10*/  IMAD.MOV R78, RZ, RZ, -R78 ;  /* 0x000000ffff4e7224 */ /* 0x000fe400078e0a4e */
[----:B------:R-:W-:Y:S01]  /*9a20*/  IMAD.MOV R77, RZ, RZ, -R77 ;  /* 0x000000ffff4d7224 */ /* 0x000fe200078e0a4d */
[----:B------:R-:W-:Y:S01]  /*9a30*/  STL [R1+0x704], R9 ;  /* 0x0007040901007387 */ /* 0x000fe20000100800 */
[C---:B------:R-:W-:Y:S01]  /*9a40*/  IMAD R75, R252.reuse, R79, R75 ;  /* 0x0000004ffc4b7224 */ /* 0x040fe200078e024b */
[----:B------:R-:W-:Y:S01]  /*9a50*/  IABS R79, R8 ;  /* 0x00000008004f7213 */ /* 0x000fe20000000000 */
        /* <DEDUP_REMOVED lines=8> */
[----:B------:R-:W-:Y:S01]  /*9ae0*/  IABS R77, R10 ;  /* 0x0000000a004d7213 */ /* 0x000fe20000000000 */
[----:B------:R-:W-:-:S02]  /*9af0*/  IMAD.MOV R85, RZ, RZ, -R85 ;  /* 0x000000ffff557224 */ /* 0x000fc400078e0a55 */
[----:B------:R2:W-:Y:S01]  /*9b00*/  STL [R1+0x710], R3 ;  /* 0x0007100301007387 */ /* 0x0005e20000100800 */
[----:B------:R-:W-:-:S04]  /*9b10*/  IMAD.HI.U32 R83, R2, R79, RZ ;  /* 0x0000004f02537227 */ /* 0x000fc800078e00ff */
[----:B------:R-:W-:-:S04]  /*9b20*/  IMAD.HI.U32 R84, R2, R80, RZ ;  /* 0x0000005002547227 */ /* 0x000fc800078e00ff */
[C---:B-1----:R-:W-:Y:S02]  /*9b30*/  VIADD R7, R0.reuse, 0x152 ;  /* 0x0000015200077836 */ /* 0x042fe40000000000 */
[C---:B------:R-:W-:Y:S02]  /*9b40*/  VIADD R10, R0.reuse, 0x14f ;  /* 0x0000014f000a7836 */ /* 0x040fe40000000000 */
[C---:B--2---:R-:W-:Y:S02]  /*9b50*/  VIADD R3, R0.reuse, 0x153 ;  /* 0x0000015300037836 */ /* 0x044fe40000000000 */
[----:B------:R-:W-:Y:S01]  /*9b60*/  VIADD R9, R0, 0x150 ;  /* 0x0000015000097836 */ /* 0x000fe20000000000 */
[----:B------:R-:W-:Y:S01]  /*9b70*/  STL [R1+0x6ec], R10 ;  /* 0x0006ec0a01007387 */ /* 0x000fe20000100800 */
[----:B------:R-:W-:Y:S01]  /*9b80*/  IMAD.HI.U32 R82, R2, R78, RZ ;  /* 0x0000004e02527227 */ /* 0x000fe200078e00ff */
[----:B------:R-:W-:Y:S02]  /*9b90*/  IABS R86, R3 ;  /* 0x0000000300567213 */ /* 0x000fe40000000000 */
[----:B------:R-:W-:Y:S01]  /*9ba0*/  STL [R1+0x6f0], R9 ;  /* 0x0006f00901007387 */ /* 0x000fe20000100800 */
[----:B------:R-:W-:-:S02]  /*9bb0*/  VIADD R8, R0, 0x151 ;  /* 0x0000015100087836 */ /* 0x000fc40000000000 */
[C---:B------:R-:W-:Y:S01]  /*9bc0*/  IMAD R81, R252.reuse, R85, R81 ;  /* 0x00000055fc517224 */ /* 0x040fe200078e0251 */
[----:B------:R-:W-:Y:S01]  /*9bd0*/  IABS R85, R7 ;  /* 0x0000000700557213 */ /* 0x000fe20000000000 */
[----:B------:R-:W-:Y:S01]  /*9be0*/  IMAD.MOV R83, RZ, RZ, -R83 ;  /* 0x000000ffff537224 */ /* 0x000fe200078e0a53 */
[----:B------:R-:W-:Y:S01]  /*9bf0*/  STL [R1+0x6f4], R8 ;  /* 0x0006f40801007387 */ /* 0x000fe20000100800 */
[----:B------:R-:W-:Y:S02]  /*9c00*/  IMAD.MOV R84, RZ, RZ, -R84 ;  /* 0x000000ffff547224 */ /* 0x000fe400078e0a54 */
[----:B------:R-:W-:Y:S01]  /*9c10*/  IMAD.MOV R82, RZ, RZ, -R82 ;  /* 0x000000ffff527224 */ /* 0x000fe200078e0a52 */
[----:B------:R-:W-:Y:S01]  /*9c20*/  STL [R1+0x6f8], R7 ;  /* 0x0006f80701007387 */ /* 0x000fe20000100800 */
[C---:B------:R-:W-:Y:S01]  /*9c30*/  IMAD R79, R252.reuse, R83, R79 ;  /* 0x00000053fc4f7224 */ /* 0x040fe200078e024f */
[----:B------:R-:W-:Y:S01]  /*9c40*/  IABS R83, R9 ;  /* 0x0000000900537213 */ /* 0x000fe20000000000 */
[----:B------:R-:W-:Y:S01]  /*9c50*/  IMAD R80, R252, R84, R80 ;  /* 0x00000054fc507224 */ /* 0x000fe200078e0250 */
[----:B------:R-:W-:Y:S01]  /*9c60*/  IABS R84, R8 ;  /* 0x0000000800547213 */ /* 0x000fe20000000000 */
[----:B------:R1:W-:Y:S01]  /*9c70*/  STL [R1+0x6fc], R3 ;  /* 0x0006fc0301007387 */ /* 0x0003e20000100800 */
[----:B------:R-:W-:-:S04]  /*9c80*/  IMAD.HI.U32 R89, R2, R85, RZ ;  /* 0x0000005502597227 */ /* 0x000fc800078e00ff */
[----:B------:R-:W-:Y:S01]  /*9c90*/  IMAD R78, R252, R82, R78 ;  /* 0x00000052fc4e7224 */ /* 0x000fe200078e024e */
[----:B------:R-:W-:Y:S01]  /*9ca0*/  IABS R82, R10 ;  /* 0x0000000a00527213 */ /* 0x000fe20000000000 */
[----:B------:R-:W-:-:S04]  /*9cb0*/  IMAD.HI.U32 R90, R2, R86, RZ ;  /* 0x00000056025a7227 */ /* 0x000fc800078e00ff */
[C---:B-1----:R-:W-:Y:S02]  /*9cc0*/  VIADD R3, R0.reuse, 0x158 ;  /* 0x0000015800037836 */ /* 0x042fe40000000000 */
[C---:B------:R-:W-:Y:S02]  /*9cd0*/  VIADD R10, R0.reuse, 0x154 ;  /* 0x00000154000a7836 */ /* 0x040fe40000000000 */
[----:B------:R-:W-:Y:S01]  /*9ce0*/  IMAD.MOV R89, RZ, RZ, -R89 ;  /* 0x000000ffff597224 */ /* 0x000fe200078e0a59 */
[----:B------:R-:W-:Y:S01]  /*9cf0*/  IABS R91, R3 ;  /* 0x00000003005b7213 */ /* 0x000fe20000000000 */
[C---:B------:R-:W-:Y:S01]  /*9d00*/  VIADD R9, R0.reuse, 0x155 ;  /* 0x0000015500097836 */ /* 0x040fe20000000000 */
[----:B------:R-:W-:Y:S01]  /*9d10*/  STL [R1+0x6d8], R10 ;  /* 0x0006d80a01007387 */ /* 0x000fe20000100800 */
[----:B------:R-:W-:Y:S02]  /*9d20*/  VIADD R8, R0, 0x156 ;  /* 0x0000015600087836 */ /* 0x000fe40000000000 */
[C---:B------:R-:W-:Y:S01]  /*9d30*/  IMAD.HI.U32 R87, R2.reuse, R83, RZ ;  /* 0x0000005302577227 */ /* 0x040fe200078e00ff */
[----:B------:R-:W-:Y:S03]  /*9d40*/  STL [R1+0x6dc], R9 ;  /* 0x0006dc0901007387 */ /* 0x000fe60000100800 */
[----:B------:R-:W-:Y:S01]  /*9d50*/  IMAD.HI.U32 R88, R2, R84, RZ ;  /* 0x0000005402587227 */ /* 0x000fe200078e00ff */
[----:B------:R-:W-:Y:S03]  /*9d60*/  STL [R1+0x6e0], R8 ;  /* 0x0006e00801007387 */ /* 0x000fe60000100800 */
[----:B------:R-:W-:-:S02]  /*9d70*/  IMAD.MOV R90, RZ, RZ, -R90 ;  /* 0x000000ffff5a7224 */ /* 0x000fc400078e0a5a */
[----:B------:R-:W-:Y:S02]  /*9d80*/  VIADD R7, R0, 0x157 ;  /* 0x0000015700077836 */ /* 0x000fe40000000000 */
[C---:B------:R-:W-:Y:S01]  /*9d90*/  IMAD R85, R252.reuse, R89, R85 ;  /* 0x00000059fc557224 */ /* 0x040fe200078e0255 */
[----:B------:R-:W-:Y:S01]  /*9da0*/  IABS R89, R8 ;  /* 0x0000000800597213 */ /* 0x000fe20000000000 */
[----:B------:R-:W-:Y:S01]  /*9db0*/  IMAD.MOV R87, RZ, RZ, -R87 ;  /* 0x000000ffff577224 */ /* 0x000fe200078e0a57 */
[----:B------:R-:W-:Y:S01]  /*9dc0*/  STL [R1+0x6e4], R7 ;  /* 0x0006e40701007387 */ /* 0x000fe20000100800 */
[----:B------:R-:W-:Y:S02]  /*9dd0*/  IMAD.MOV R88, RZ, RZ, -R88 ;  /* 0x000000ffff587224 */ /* 0x000fe400078e0a58 */
        /* <DEDUP_REMOVED lines=135> */
[----:B------:R-:W-:Y:S02]  /*a650*/  IMAD.MOV R112, RZ, RZ, -R112 ;  /* 0x000000ffff707224 */ /* 0x000fe400078e0a70 */
[C---:B------:R-:W-:Y:S01]  /*a660*/  IMAD R109, R252.reuse, R113, R109 ;  /* 0x00000071fc6d7224 */ /* 0x040fe200078e026d */
[----:B------:R-:W-:Y:S01]  /*a670*/  IABS R113, R9 ;  /* 0x0000000900717213 */ /* 0x000fe20000000000 */
[----:B------:R-:W-:Y:S01]  /*a680*/  IMAD R110, R252, R114, R110 ;  /* 0x00000072fc6e7224 */ /* 0x000fe200078e026e */
[----:B------:R-:W-:Y:S01]  /*a690*/  IABS R114, R8 ;  /* 0x0000000800727213 */ /* 0x000fe20000000000 */
[----:B------:R1:W-:Y:S01]  /*a6a0*/  STL [R1+0x684], R3 ;  /* 0x0006840301007387 */ /* 0x0003e20000100800 */
[----:B------:R-:W-:-:S04]  /*a6b0*/  IMAD.HI.U32 R119, R2, R115, RZ ;  /* 0x0000007302777227 */ /* 0x000fc800078e00ff */
[C---:B------:R-:W-:Y:S02]  /*a6c0*/  IMAD R52, R252.reuse, R4, R52 ;  /* 0x00000004fc347224 */ /* 0x040fe400078e0234 */
[----:B------:R-:W-:Y:S01]  /*a6d0*/  IMAD R108, R252, R112, R108 ;  /* 0x00000070fc6c7224 */ /* 0x000fe200078e026c */
[----:B------:R-:W-:Y:S01]  /*a6e0*/  IABS R112, R10 ;  /* 0x0000000a00707213 */ /* 0x000fe20000000000 */
[----:B------:R-:W-:-:S04]  /*a6f0*/  IMAD.HI.U32 R120, R2, R116, RZ ;  /* 0x0000007402787227 */ /* 0x000fc800078e00ff */
[----:B-1----:R-:W-:Y:S02]  /*a700*/  VIADD R3, R0, 0x176 ;  /* 0x0000017600037836 */ /* 0x002fe40000000000 */
[----:B------:R-:W-:-:S03]  /*a710*/  IMAD.HI.U32 R4, R2, R57, RZ ;  /* 0x0000003902047227 */ /* 0x000fc600078e00ff */
[----:B------:R-:W-:Y:S01]  /*a720*/  IABS R121, R3 ;  /* 0x0000000300797213 */ /* 0x000fe20000000000 */
[C---:B------:R-:W-:Y:S02]  /*a730*/  VIADD R10, R0.reuse, 0x172 ;  /* 0x00000172000a7836 */ /* 0x040fe40000000000 */
[----:B------:R-:W-:Y:S02]  /*a740*/  IMAD.MOV R119, RZ, RZ, -R119 ;  /* 0x000000ffff777224 */ /* 0x000fe400078e0a77 */
        /* <DEDUP_REMOVED lines=9> */
[----:B------:R-:W-:Y:S02]  /*a7e0*/  IMAD.MOV R4, RZ, RZ, -R4 ;  /* 0x000000ffff047224 */ /* 0x000fe400078e0a04 */
[C---:B------:R-:W-:Y:S01]  /*a7f0*/  IMAD R115, R252.reuse, R119, R115 ;  /* 0x00000077fc737224 */ /* 0x040fe200078e0273 */
[----:B------:R-:W-:Y:S01]  /*a800*/  IABS R119, R8 ;  /* 0x0000000800777213 */ /* 0x000fe20000000000 */
[----:B------:R-:W-:Y:S01]  /*a810*/  IMAD.MOV R117, RZ, RZ, -R117 ;  /* 0x000000ffff757224 */ /* 0x000fe200078e0a75 */
[----:B------:R-:W-:Y:S01]  /*a820*/  STL [R1+0x66c], R7 ;  /* 0x00066c0701007387 */ /* 0x000fe20000100800 */
[----:B------:R-:W-:Y:S02]  /*a830*/  IMAD.MOV R118, RZ, RZ, -R118 ;  /* 0x000000ffff767224 */ /* 0x000fe400078e0a76 */
[C---:B------:R-:W-:Y:S01]  /*a840*/  IMAD R116, R252.reuse, R120, R116 ;  /* 0x00000078fc747224 */ /* 0x040fe200078e0274 */
[----:B------:R-:W-:Y:S01]  /*a850*/  IABS R120, R7 ;  /* 0x0000000700787213 */ /* 0x000fe20000000000 */
[----:B------:R-:W-:Y:S01]  /*a860*/  IMAD R57, R252, R4, R57 ;  /* 0x00000004fc397224 */ /* 0x000fe200078e0239 */
[----:B------:R1:W-:Y:S01]  /*a870*/  STL [R1+0x670], R3 ;  /* 0x0006700301007387 */ /* 0x0003e20000100800 */
[----:B------:R-:W-:-:S04]  /*a880*/  IMAD.HI.U32 R4, R2, R62, RZ ;  /* 0x0000003e02047227 */ /* 0x000fc800078e00ff */
[----:B------:R-:W-:-:S04]  /*a890*/  IMAD.HI.U32 R125, R2, R121, RZ ;  /* 0x00000079027d7227 */ /* 0x000fc800078e00ff */
[C---:B------:R-:W-:Y:S01]  /*a8a0*/  IMAD R113, R252.reuse, R117, R113 ;  /* 0x00000075fc717224 */ /* 0x040fe200078e0271 */
[----:B------:R-:W-:Y:S01]  /*a8b0*/  IABS R117, R10 ;  /* 0x0000000a00757213 */ /* 0x000fe20000000000 */
[----:B------:R-:W-:Y:S01]  /*a8c0*/  IMAD R114, R252, R118, R114 ;  /* 0x00000076fc727224 */ /* 0x000fe200078e0272 */
[----:B------:R-:W-:Y:S01]  /*a8d0*/  IABS R118, R9 ;  /* 0x0000000900767213 */ /* 0x000fe20000000000 */
[----:B-1----:R-:W-:Y:S02]  /*a8e0*/  VIADD R3, R0, 0x17b ;  /* 0x0000017b00037836 */ /* 0x002fe40000000000 */
[----:B------:R-:W-:-:S03]  /*a8f0*/  IMAD.HI.U32 R123, R2, R119, RZ ;  /* 0x00000077027b7227 */ /* 0x000fc600078e00ff */
[----:B------:R-:W-:Y:S01]  /*a900*/  IABS R126, R3 ;  /* 0x00000003007e7213 */ /* 0x000fe20000000000 */
[----:B------:R-:W-:Y:S02]  /*a910*/  IMAD.MOV R4, RZ, RZ, -R4 ;  /* 0x000000ffff047224 */ /* 0x000fe400078e0a04 */
[----:B------:R-:W-:-:S04]  /*a920*/  IMAD.HI.U32 R124, R2, R120, RZ ;  /* 0x00000078027c7227 */ /* 0x000fc800078e00ff */
        /* <DEDUP_REMOVED lines=8> */
[----:B------:R-:W-:-:S02]  /*a9b0*/  IMAD R62, R252, R4, R62 ;  /* 0x00000004fc3e7224 */ /* 0x000fc400078e023e */
[----:B------:R-:W-:Y:S01]  /*a9c0*/  IMAD.HI.U32 R122, R2, R118, RZ ;  /* 0x00000076027a7227 */ /* 0x000fe200078e00ff */
[----:B------:R-:W-:Y:S03]  /*a9d0*/  STL [R1+0x654], R8 ;  /* 0x0006540801007387 */ /* 0x000fe60000100800 */
[----:B------:R-:W-:Y:S01]  /*a9e0*/  IMAD.MOV R124, RZ, RZ, -R124 ;  /* 0x000000ffff7c7224 */ /* 0x000fe200078e0a7c */
[----:B------:R-:W-:Y:S01]  /*a9f0*/  STL [R1+0x658], R7 ;  /* 0x0006580701007387 */ /* 0x000fe20000100800 */
[----:B------:R-:W-:Y:S01]  /*aa00*/  IMAD R121, R252, R125, R121 ;  /* 0x0000007dfc797224 */ /* 0x000fe200078e0279 */
[----:B------:R-:W-:Y:S01]  /*aa10*/  IABS R125, R7 ;  /* 0x00000007007d7213 */ /* 0x000fe20000000000 */
[----:B------:R-:W-:Y:S01]  /*aa20*/  IMAD.HI.U32 R4, R2, R67, RZ ;  /* 0x0000004302047227 */ /* 0x000fe200078e00ff */
[----:B------:R1:W-:Y:S03]  /*aa30*/  STL [R1+0x65c], R3 ;  /* 0x00065c0301007387 */ /* 0x0003e60000100800 */
[----:B------:R-:W-:Y:S01]  /*aa40*/  IMAD R119, R252, R123, R119 ;  /* 0x0000007bfc777224 */ /* 0x000fe200078e0277 */
[----:B------:R-:W-:Y:S01]  /*aa50*/  IABS R123, R9 ;  /* 0x00000009007b7213 */ /* 0x000fe20000000000 */
[----:B------:R-:W-:-:S02]  /*aa60*/  IMAD.MOV R122, RZ, RZ, -R122 ;  /* 0x000000ffff7a7224 */ /* 0x000fc400078e0a7a */
[----:B------:R-:W-:Y:S01]  /*aa70*/  IMAD R120, R252, R124, R120 ;  /* 0x0000007cfc787224 */ /* 0x000fe200078e0278 */
[----:B------:R-:W-:Y:S01]  /*aa80*/  IABS R124, R8 ;  /* 0x00000008007c7213 */ /* 0x000fe20000000000 */
[----:B------:R-:W-:-:S04]  /*aa90*/  IMAD.HI.U32 R130, R2, R126, RZ ;  /* 0x0000007e02827227 */ /* 0x000fc800078e00ff */
[----:B------:R-:W-:Y:S02]  /*aaa0*/  IMAD.MOV R4, RZ, RZ, -R4 ;  /* 0x000000ffff047224 */ /* 0x000fe400078e0a04 */
[----:B------:R-:W-:-:S04]  /*aab0*/  IMAD.HI.U32 R129, R2, R125, RZ ;  /* 0x0000007d02817227 */ /* 0x000fc800078e00ff */
[----:B-1----:R-:W-:Y:S02]  /*aac0*/  VIADD R3, R0, 0x180 ;  /* 0x0000018000037836 */ /* 0x002fe40000000000 */
[----:B------:R-:W-:Y:S01]  /*aad0*/  IMAD R118, R252, R122, R118 ;  /* 0x0000007afc767224 */ /* 0x000fe200078e0276 */
[----:B------:R-:W-:Y:S01]  /*aae0*/  IABS R122, R10 ;  /* 0x0000000a007a7213 */ /* 0x000fe20000000000 */
[----:B------:R-:W-:Y:S01]  /*aaf0*/  IMAD.MOV R130, RZ, RZ, -R130 ;  /* 0x000000ffff827224 */ /* 0x000fe200078e0a82 */
[----:B------:R-:W-:Y:S01]  /*ab00*/  IABS R131, R3 ;  /* 0x0000000300837213 */ /* 0x000fe20000000000 */
[----:B------:R-:W-:Y:S02]  /*ab10*/  VIADD R7, R0, 0x17f ;  /* 0x0000017f00077836 */ /* 0x000fe40000000000 */
[----:B------:R-:W-:Y:S02]  /*ab20*/  IMAD R67, R252, R4, R67 ;  /* 0x00000004fc437224 */ /* 0x000fe400078e0243 */
[----:B------:R-:W-:-:S04]  /*ab30*/  IMAD.HI.U32 R127, R2, R123, RZ ;  /* 0x0000007b027f7227 */ /* 0x000fc800078e00ff */
[----:B------:R-:W-:-:S04]  /*ab40*/  IMAD.HI.U32 R4, R2, R72, RZ ;  /* 0x0000004802047227 */ /* 0x000fc800078e00ff */
        /* <DEDUP_REMOVED lines=19> */
[C---:B------:R-:W-:Y:S01]  /*ac80*/  IMAD R72, R252.reuse, R4, R72 ;  /* 0x00000004fc487224 */ /* 0x040fe200078e0248 */
[----:B------:R4:W-:Y:S01]  /*ac90*/  STL [R1+0x648], R3 ;  /* 0x0006480301007387 */ /* 0x0009e20000100800 */
[----:B------:R-:W-:Y:S01]  /*aca0*/  IMAD R124, R252, R128, R124 ;  /* 0x00000080fc7c7224 */ /* 0x000fe200078e027c */
[----:B------:R-:W-:Y:S01]  /*acb0*/  IABS R128, R9 ;  /* 0x0000000900807213 */ /* 0x000fe20000000000 */
[----:B------:R-:W-:-:S04]  /*acc0*/  IMAD.HI.U32 R134, R2, R130, RZ ;  /* 0x0000008202867227 */ /* 0x000fc800078e00ff */
[----:B------:R-:W-:-:S04]  /*acd0*/  IMAD.HI.U32 R4, R2, R77, RZ ;  /* 0x0000004d02047227 */ /* 0x000fc800078e00ff */
        /* <DEDUP_REMOVED lines=20> */
[----:B------:R-:W-:Y:S01]  /*ae20*/  IMAD R77, R252, R4, R77 ;  /* 0x00000004fc4d7224 */ /* 0x000fe200078e024d */
[----:B------:R1:W-:Y:S01]  /*ae30*/  STL [R1+0x634], R3 ;  /* 0x0006340301007387 */ /* 0x0003e20000100800 */
[----:B------:R-:W-:-:S04]  /*ae40*/  IMAD.HI.U32 R4, R2, R82, RZ ;  /* 0x0000005202047227 */ /* 0x000fc800078e00ff */
[----:B------:R-:W-:Y:S02]  /*ae50*/  IMAD.MOV R132, RZ, RZ, -R132 ;  /* 0x000000ffff847224 */ /* 0x000fe400078e0a84 */
[----:B------:R-:W-:Y:S01]  /*ae60*/  IMAD R129, R252, R133, R129 ;  /* 0x00000085fc817224 */ /* 0x000fe200078e0281 */
[----:B------:R-:W-:Y:S01]  /*ae70*/  IABS R133, R9 ;  /* 0x0000000900857213 */ /* 0x000fe20000000000 */
[----:B------:R-:W-:-:S04]  /*ae80*/  IMAD.HI.U32 R139, R2, R135, RZ ;  /* 0x00000087028b7227 */ /* 0x000fc800078e00ff */
[----:B-1----:R-:W-:Y:S02]  /*ae90*/  VIADD R3, R0, 0x18a ;  /* 0x0000018a00037836 */ /* 0x002fe40000000000 */
[----:B------:R-:W-:-:S03]  /*aea0*/  IMAD.HI.U32 R140, R2, R136, RZ ;  /* 0x00000088028c7227 */ /* 0x000fc600078e00ff */
[----:B------:R-:W-:Y:S01]  /*aeb0*/  IABS R141, R3 ;  /* 0x00000003008d7213 */ /* 0x000fe20000000000 */
[----:B------:R-:W-:Y:S02]  /*aec0*/  IMAD.MOV R4, RZ, RZ, -R4 ;  /* 0x000000ffff047224 */ /* 0x000fe400078e0a04 */
[----:B------:R-:W-:Y:S01]  /*aed0*/  IMAD R128, R252, R132, R128 ;  /* 0x00000084fc807224 */ /* 0x000fe200078e0280 */
[----:B------:R-:W-:Y:S01]  /*aee0*/  IABS R132, R10 ;  /* 0x0000000a00847213 */ /* 0x000fe20000000000 */
[----:B------:R-:W-:-:S04]  /*aef0*/  IMAD.HI.U32 R138, R2, R134, RZ ;  /* 0x00000086028a7227 */ /* 0x000fc800078e00ff */
        /* <DEDUP_REMOVED lines=8> */
[----:B------:R-:W-:Y:S02]  /*af80*/  IMAD R82, R252, R4, R82 ;  /* 0x00000004fc527224 */ /* 0x000fe400078e0252 */
[----:B------:R-:W-:Y:S01]  /*af90*/  IMAD.MOV R138, RZ, RZ, -R138 ;  /* 0x000000ffff8a7224 */ /* 0x000fe200078e0a8a */
[----:B------:R-:W-:Y:S01]  /*afa0*/  STL [R1+0x614], R9 ;  /* 0x0006140901007387 */ /* 0x000fe20000100800 */
[----:B------:R-:W-:-:S03]  /*afb0*/  IMAD.HI.U32 R4, R2, R87, RZ ;  /* 0x0000005702047227 */ /* 0x000fc600078e00ff */
[----:B------:R-:W-:Y:S01]  /*afc0*/  STL [R1+0x618], R8 ;  /* 0x0006180801007387 */ /* 0x000fe20000100800 */
[----:B------:R-:W-:Y:S02]  /*afd0*/  IMAD.MOV R137, RZ, RZ, -R137 ;  /* 0x000000ffff897224 */ /* 0x000fe400078e0a89 */
[C---:B------:R-:W-:Y:S01]  /*afe0*/  IMAD R135, R252.reuse, R139, R135 ;  /* 0x0000008bfc877224 */ /* 0x040fe200078e0287 */
[----:B------:R-:W-:Y:S01]  /*aff0*/  IABS R139, R8 ;  /* 0x00000008008b7213 */ /* 0x000fe20000000000 */
[----:B------:R-:W-:Y:S01]  /*b000*/  IMAD R136, R252, R140, R136 ;  /* 0x0000008cfc887224 */ /* 0x000fe200078e0288 */
[----:B------:R-:W-:Y:S01]  /*b010*/  IABS R140, R7 ;  /* 0x00000007008c7213 */ /* 0x000fe20000000000 */
[----:B------:R-:W-:Y:S01]  /*b020*/  IMAD.HI.U32 R145, R2, R141, RZ ;  /* 0x0000008d02917227 */ /* 0x000fe200078e00ff */
[----:B------:R1:W-:Y:S03]  /*b030*/  STL [R1+0x61c], R7 ;  /* 0x00061c0701007387 */ /* 0x0003e60000100800 */
[C---:B------:R-:W-:Y:S01]  /*b040*/  IMAD R134, R252.reuse, R138, R134 ;  /* 0x0000008afc867224 */ /* 0x040fe200078e0286 */
[----:B------:R-:W-:Y:S01]  /*b050*/  IABS R138, R9 ;  /* 0x00000009008a7213 */ /* 0x000fe20000000000 */
[----:B------:R-:W-:Y:S01]  /*b060*/  IMAD.MOV R4, RZ, RZ, -R4 ;  /* 0x000000ffff047224 */ /* 0x000fe200078e0a04 */
[----:B------:R2:W-:Y:S01]  /*b070*/  STL [R1+0x620], R3 ;  /* 0x0006200301007387 */ /* 0x0005e20000100800 */
[----:B------:R-:W-:Y:S01]  /*b080*/  IMAD R133, R252, R137, R133 ;  /* 0x00000089fc857224 */ /* 0x000fe200078e0285 */
[----:B------:R-:W-:Y:S01]  /*b090*/  IABS R137, R10 ;  /* 0x0000000a00897213 */ /* 0x000fe20000000000 */
[----:B------:R-:W-:-:S02]  /*b0a0*/  IMAD.MOV R145, RZ, RZ, -R145 ;  /* 0x000000ffff917224 */ /* 0x000fc400078e0a91 */
[----:B-1----:R-:W-:Y:S02]  /*b0b0*/  VIADD R7, R0, 0x18e ;  /* 0x0000018e00077836 */ /* 0x002fe40000000000 */
[----:B------:R-:W-:-:S04]  /*b0c0*/  IMAD.HI.U32 R143, R2, R139, RZ ;  /* 0x0000008b028f7227 */ /* 0x000fc800078e00ff */
[----:B------:R-:W-:-:S04]  /*b0d0*/  IMAD.HI.U32 R144, R2, R140, RZ ;  /* 0x0000008c02907227 */ /* 0x000fc800078e00ff */
[C---:B------:R-:W-:Y:S02]  /*b0e0*/  VIADD R10, R0.reuse, 0x18b ;  /* 0x0000018b000a7836 */ /* 0x040fe40000000000 */
[----:B--2---:R-:W-:Y:S02]  /*b0f0*/  VIADD R3, R0, 0x18f ;  /* 0x0000018f00037836 */ /* 0x004fe40000000000 */
[----:B------:R-:W-:Y:S01]  /*b100*/  IMAD R87, R252, R4, R87 ;  /* 0x00000004fc577224 */ /* 0x000fe200078e0257 */
[----:B------:R-:W-:Y:S01]  /*b110*/  STL [R1+0x5fc], R10 ;  /* 0x0005fc0a01007387 */ /* 0x000fe20000100800 */
[----:B------:R-:W-:Y:S01]  /*b120*/  VIADD R9, R0, 0x18c ;  /* 0x0000018c00097836 */ /* 0x000fe20000000000 */
[----:B------:R-:W-:Y:S01]  /*b130*/  IABS R146, R3 ;  /* 0x0000000300927213 */ /* 0x000fe20000000000 */
[----:B------:R-:W-:-:S03]  /*b140*/  IMAD.HI.U32 R4, R2, R92, RZ ;  /* 0x0000005c02047227 */ /* 0x000fc600078e00ff */
[----:B------:R-:W-:Y:S01]  /*b150*/  STL [R1+0x600], R9 ;  /* 0x0006000901007387 */ /* 0x000fe20000100800 */
[----:B------:R-:W-:-:S04]  /*b160*/  IMAD.HI.U32 R142, R2, R138, RZ ;  /* 0x0000008a028e7227 */ /* 0x000fc800078e00ff */
[----:B------:R-:W-:Y:S02]  /*b170*/  VIADD R8, R0, 0x18d ;  /* 0x0000018d00087836 */ /* 0x000fe40000000000 */
[----:B------:R-:W-:Y:S01]  /*b180*/  IMAD R141, R252, R145, R141 ;  /* 0x00000091fc8d7224 */ /* 0x000fe200078e028d */
[----:B------:R-:W-:Y:S01]  /*b190*/  IABS R145, R7 ;  /* 0x0000000700917213 */ /* 0x000fe20000000000 */
[----:B------:R-:W-:Y:S01]  /*b1a0*/  IMAD.MOV R143, RZ, RZ, -R143 ;  /* 0x000000ffff8f7224 */ /* 0x000fe200078e0a8f */
[----:B------:R-:W-:Y:S01]  /*b1b0*/  STL [R1+0x604], R8 ;  /* 0x0006040801007387 */ /* 0x000fe20000100800 */
[----:B------:R-:W-:Y:S02]  /*b1c0*/  IMAD.MOV R144, RZ, RZ, -R144 ;  /* 0x000000ffff907224 */ /* 0x000fe400078e0a90 */
[----:B------:R-:W-:Y:S01]  /*b1d0*/  IMAD.MOV R4, RZ, RZ, -R4 ;  /* 0x000000ffff047224 */ /* 0x000fe200078e0a04 */
[----:B------:R-:W-:Y:S01]  /*b1e0*/  STL [R1+0x608], R7 ;  /* 0x0006080701007387 */ /* 0x000fe20000100800 */
[----:B------:R-:W-:-:S02]  /*b1f0*/  IMAD.MOV R142, RZ, RZ, -R142 ;  /* 0x000000ffff8e7224 */ /* 0x000fc400078e0a8e */
        /* <DEDUP_REMOVED lines=354> */
[----:B------:R-:W-:Y:S02]  /*c820*/  VIADD R10, R0, 0x1c7 ;  /* 0x000001c7000a7836 */ /* 0x000fe40000000000 */
[----:B------:R-:W-:Y:S02]  /*c830*/  IMAD R167, R252, R4, R167 ;  /* 0x00000004fca77224 */ /* 0x000fe400078e02a7 */
[----:B------:R-:W-:Y:S01]  /*c840*/  VIADD R9, R0, 0x1c8 ;  /* 0x000001c800097836 */ /* 0x000fe20000000000 */
[----:B------:R-:W-:Y:S01]  /*c850*/  STL [R1+0x468], R10 ;  /* 0x0004680a01007387 */ /* 0x000fe20000100800 */
        /* <DEDUP_REMOVED lines=9> */
[----:B--2---:R-:W-:Y:S01]  /*c8f0*/  VIADD R3, R0, 0x1cb ;  /* 0x000001cb00037836 */ /* 0x004fe20000000000 */
[----:B------:R-:W-:Y:S01]  /*c900*/  STL [R1+0x474], R7 ;  /* 0x0004740701007387 */ /* 0x000fe20000100800 */
[----:B------:R-:W-:-:S02]  /*c910*/  IMAD.MOV R4, RZ, RZ, -R4 ;  /* 0x000000ffff047224 */ /* 0x000fc400078e0a04 */
[----:B------:R-:W-:Y:S01]  /*c920*/  IMAD.MOV R202, RZ, RZ, -R202 ;  /* 0x000000ffffca7224 */ /* 0x000fe200078e0aca */
[----:B------:R1:W-:Y:S01]  /*c930*/  STL [R1+0x478], R3 ;  /* 0x0004780301007387 */ /* 0x0003e20000100800 */
[C---:B------:R-:W-:Y:S01]  /*c940*/  IMAD R199, R252.reuse, R203, R199 ;  /* 0x000000cbfcc77224 */ /* 0x040fe200078e02c7 */
[----:B------:R-:W-:Y:S01]  /*c950*/  IABS R203, R9 ;  /* 0x0000000900cb7213 */ /* 0x000fe20000000000 */
[----:B------:R-:W-:Y:S01]  /*c960*/  IMAD R200, R252, R204, R200 ;  /* 0x000000ccfcc87224 */ /* 0x000fe200078e02c8 */
[----:B------:R-:W-:Y:S01]  /*c970*/  IABS R204, R8 ;  /* 0x0000000800cc7213 */ /* 0x000fe20000000000 */
[----:B------:R-:W-:Y:S01]  /*c980*/  IMAD.HI.U32 R209, R2, R205, RZ ;  /* 0x000000cd02d17227 */ /* 0x000fe200078e00ff */
[----:B------:R-:W-:-:S03]  /*c990*/  IABS R206, R3 ;  /* 0x0000000300ce7213 */ /* 0x000fc60000000000 */
[C---:B------:R-:W-:Y:S02]  /*c9a0*/  IMAD R172, R252.reuse, R4, R172 ;  /* 0x00000004fcac7224 */ /* 0x040fe400078e02ac */
[----:B------:R-:W-:Y:S01]  /*c9b0*/  IMAD R198, R252, R202, R198 ;  /* 0x000000cafcc67224 */ /* 0x000fe200078e02c6 */
[----:B------:R-:W-:Y:S01]  /*c9c0*/  IABS R202, R10 ;  /* 0x0000000a00ca7213 */ /* 0x000fe20000000000 */
        /* <DEDUP_REMOVED lines=10> */
[C---:B------:R-:W-:Y:S01]  /*ca70*/  IMAD.HI.U32 R208, R2.reuse, R204, RZ ;  /* 0x000000cc02d07227 */ /* 0x040fe200078e00ff */
[----:B------:R-:W-:Y:S03]  /*ca80*/  STL [R1+0x45c], R8 ;  /* 0x00045c0801007387 */ /* 0x000fe60000100800 */
[----:B------:R-:W-:-:S04]  /*ca90*/  IMAD.HI.U32 R210, R2, R206, RZ ;  /* 0x000000ce02d27227 */ /* 0x000fc800078e00ff */
[----:B------:R-:W-:Y:S02]  /*caa0*/  IMAD.MOV R4, RZ, RZ, -R4 ;  /* 0x000000ffff047224 */ /* 0x000fe400078e0a04 */
[----:B------:R-:W-:Y:S02]  /*cab0*/  VIADD R7, R0, 0x1cf ;  /* 0x000001cf00077836 */ /* 0x000fe40000000000 */
[C---:B------:R-:W-:Y:S01]  /*cac0*/  IMAD R205, R252.reuse, R209, R205 ;  /* 0x000000d1fccd7224 */ /* 0x040fe200078e02cd */
[----:B------:R-:W-:Y:S01]  /*cad0*/  IABS R209, R8 ;  /* 0x0000000800d17213 */ /* 0x000fe20000000000 */
[----:B------:R-:W-:Y:S01]  /*cae0*/  IMAD.MOV R207, RZ, RZ, -R207 ;  /* 0x000000ffffcf7224 */ /* 0x000fe200078e0acf */
[----:B------:R-:W-:Y:S01]  /*caf0*/  STL [R1+0x460], R7 ;  /* 0x0004600701007387 */ /* 0x000fe20000100800 */
[----:B------:R-:W-:Y:S02]  /*cb00*/  IMAD.MOV R208, RZ, RZ, -R208 ;  /* 0x000000ffffd07224 */ /* 0x000fe400078e0ad0 */
[----:B------:R-:W-:Y:S01]  /*cb10*/  IMAD.MOV R210, RZ, RZ, -R210 ;  /* 0x000000ffffd27224 */ /* 0x000fe200078e0ad2 */
[----:B------:R1:W-:Y:S01]  /*cb20*/  STL [R1+0x464], R3 ;  /* 0x0004640301007387 */ /* 0x0003e20000100800 */
[----:B------:R-:W-:-:S02]  /*cb30*/  IMAD R177, R252, R4, R177 ;  /* 0x00000004fcb17224 */ /* 0x000fc400078e02b1 */
[----:B------:R-:W-:-:S04]  /*cb40*/  IMAD.HI.U32 R4, R2, R182, RZ ;  /* 0x000000b602047227 */ /* 0x000fc800078e00ff */
[----:B------:R-:W-:-:S04]  /*cb50*/  IMAD.HI.U32 R215, R2, R211, RZ ;  /* 0x000000d302d77227 */ /* 0x000fc800078e00ff */
[C---:B------:R-:W-:Y:S01]  /*cb60*/  IMAD R203, R252.reuse, R207, R203 ;  /* 0x000000cffccb7224 */ /* 0x040fe200078e02cb */
[----:B------:R-:W-:Y:S01]  /*cb70*/  IABS R207, R10 ;  /* 0x0000000a00cf7213 */ /* 0x000fe20000000000 */
        /* <DEDUP_REMOVED lines=8> */
[----:B------:R-:W-:Y:S02]  /*cc00*/  IMAD.MOV R215, RZ, RZ, -R215 ;  /* 0x000000ffffd77224 */ /* 0x000fe400078e0ad7 */
[C---:B------:R-:W-:Y:S02]  /*cc10*/  VIADD R10, R0.reuse, 0x1d1 ;  /* 0x000001d1000a7836 */ /* 0x040fe40000000000 */
[C---:B------:R-:W-:Y:S02]  /*cc20*/  VIADD R7, R0.reuse, 0x1d4 ;  /* 0x000001d400077836 */ /* 0x040fe40000000000 */
[C---:B------:R-:W-:Y:S01]  /*cc30*/  VIADD R9, R0.reuse, 0x1d2 ;  /* 0x000001d200097836 */ /* 0x040fe20000000000 */
[----:B------:R-:W-:Y:S01]  /*cc40*/  STL [R1+0x440], R10 ;  /* 0x0004400a01007387 */ /* 0x000fe20000100800 */
[----:B------:R-:W-:-:S02]  /*cc50*/  VIADD R8, R0, 0x1d3 ;  /* 0x000001d300087836 */ /* 0x000fc40000000000 */
[----:B------:R-:W-:Y:S01]  /*cc60*/  IMAD.MOV R213, RZ, RZ, -R213 ;  /* 0x000000ffffd57224 */ /* 0x000fe200078e0ad5 */
[----:B------:R-:W-:Y:S01]  /*cc70*/  STL [R1+0x444], R9 ;  /* 0x0004440901007387 */ /* 0x000fe20000100800 */
[----:B------:R-:W-:Y:S02]  /*cc80*/  IMAD R182, R252, R4, R182 ;  /* 0x00000004fcb67224 */ /* 0x000fe400078e02b6 */
[----:B------:R-:W-:Y:S01]  /*cc90*/  IMAD.HI.U32 R212, R2, R208, RZ ;  /* 0x000000d002d47227 */ /* 0x000fe200078e00ff */
[----:B------:R-:W-:Y:S03]  /*cca0*/  STL [R1+0x448], R8 ;  /* 0x0004480801007387 */ /* 0x000fe60000100800 */
[----:B------:R-:W-:Y:S01]  /*ccb0*/  IMAD R211, R252, R215, R211 ;  /* 0x000000d7fcd37224 */ /* 0x000fe200078e02d3 */
[----:B------:R-:W-:Y:S01]  /*ccc0*/  IABS R215, R7 ;  /* 0x0000000700d77213 */ /* 0x000fe20000000000 */
[----:B------:R-:W-:Y:S01]  /*ccd0*/  IMAD.HI.U32 R4, R2, R187, RZ ;  /* 0x000000bb02047227 */ /* 0x000fe200078e00ff */
[----:B------:R1:W-:Y:S03]  /*cce0*/  STL [R1+0x450], R7 ;  /* 0x0004500701007387 */ /* 0x0003e60000100800 */
[----:B------:R-:W-:Y:S01]  /*ccf0*/  IMAD R209, R252, R213, R209 ;  /* 0x000000d5fcd17224 */ /* 0x000fe200078e02d1 */
[----:B------:R-:W-:Y:S01]  /*cd00*/  IABS R213, R9 ;  /* 0x0000000900d57213 */ /* 0x000fe20000000000 */
[----:B------:R-:W-:Y:S01]  /*cd10*/  IMAD.MOV R212, RZ, RZ, -R212 ;  /* 0x000000ffffd47224 */ /* 0x000fe200078e0ad4 */
[----:B------:R2:W-:Y:S01]  /*cd20*/  STL [R1+0x44c], R3 ;  /* 0x00044c0301007387 */ /* 0x0005e20000100800 */
[----:B------:R-:W-:-:S04]  /*cd30*/  IMAD.HI.U32 R220, R2, R216, RZ ;  /* 0x000000d802dc7227 */ /* 0x000fc800078e00ff */
[----:B------:R-:W-:Y:S02]  /*cd40*/  IMAD.MOV R4, RZ, RZ, -R4 ;  /* 0x000000ffff047224 */ /* 0x000fe400078e0a04 */
[----:B-1----:R-:W-:Y:S02]  /*cd50*/  IMAD.MOV.U32 R7, RZ, RZ, R219 ;  /* 0x000000ffff077224 */ /* 0x002fe400078e00db */
[----:B------:R-:W-:-:S04]  /*cd60*/  IMAD.HI.U32 R214, R2, R210, RZ ;  /* 0x000000d202d67227 */ /* 0x000fc800078e00ff */
[----:B------:R-:W-:-:S04]  /*cd70*/  IMAD.HI.U32 R219, R2, R215, RZ ;  /* 0x000000d702db7227 */ /* 0x000fc800078e00ff */
[----:B------:R-:W-:Y:S01]  /*cd80*/  IMAD R208, R252, R212, R208 ;  /* 0x000000d4fcd07224 */ /* 0x000fe200078e02d0 */
[----:B------:R-:W-:Y:S01]  /*cd90*/  IABS R212, R10 ;  /* 0x0000000a00d47213 */ /* 0x000fe20000000000 */
[----:B------:R-:W-:Y:S02]  /*cda0*/  IMAD.MOV R220, RZ, RZ, -R220 ;  /* 0x000000ffffdc7224 */ /* 0x000fe400078e0adc */
[C---:B------:R-:W-:Y:S02]  /*cdb0*/  VIADD R12, R0.reuse, 0x1d6 ;  /* 0x000001d6000c7836 */ /* 0x040fe40000000000 */
[----:B------:R-:W-:Y:S02]  /*cdc0*/  VIADD R9, R0, 0x1d9 ;  /* 0x000001d900097836 */ /* 0x000fe40000000000 */
[----:B------:R-:W-:Y:S01]  /*cdd0*/  IMAD R187, R252, R4, R187 ;  /* 0x00000004fcbb7224 */ /* 0x000fe200078e02bb */
[----:B------:R-:W-:Y:S01]  /*cde0*/  STL [R1+0x5c4], R12 ;  /* 0x0005c40c01007387 */ /* 0x000fe20000100800 */
[----:B------:R-:W-:-:S04]  /*cdf0*/  IMAD.HI.U32 R217, R2, R213, RZ ;  /* 0x000000d502d97227 */ /* 0x000fc800078e00ff */
[----:B------:R-:W-:Y:S02]  /*ce00*/  VIADD R11, R0, 0x1d7 ;  /* 0x000001d7000b7836 */ /* 0x000fe40000000000 */
[----:B------:R-:W-:-:S03]  /*ce10*/  IMAD.HI.U32 R4, R2, R192, RZ ;  /* 0x000000c002047227 */ /* 0x000fc600078e00ff */
[----:B------:R-:W-:Y:S01]  /*ce20*/  STL [R1+0x5d4], R11 ;  /* 0x0005d40b01007387 */ /* 0x000fe20000100800 */
[----:B------:R-:W-:Y:S02]  /*ce30*/  IMAD.MOV R214, RZ, RZ, -R214 ;  /* 0x000000ffffd67224 */ /* 0x000fe400078e0ad6 */
[----:B------:R-:W-:Y:S02]  /*ce40*/  IMAD.MOV R219, RZ, RZ, -R219 ;  /* 0x000000ffffdb7224 */ /* 0x000fe400078e0adb */
[----:B------:R-:W-:Y:S02]  /*ce50*/  VIADD R10, R0, 0x1d8 ;  /* 0x000001d8000a7836 */ /* 0x000fe40000000000 */
[----:B------:R-:W-:Y:S01]  /*ce60*/  IMAD R216, R252, R220, R216 ;  /* 0x000000dcfcd87224 */ /* 0x000fe200078e02d8 */
[----:B------:R-:W-:Y:S01]  /*ce70*/  IABS R220, R9 ;  /* 0x0000000900dc7213 */ /* 0x000fe20000000000 */
[----:B------:R-:W-:Y:S01]  /*ce80*/  IMAD.MOV R217, RZ, RZ, -R217 ;  /* 0x000000ffffd97224 */ /* 0x000fe200078e0ad9 */
[----:B------:R-:W-:Y:S01]  /*ce90*/  STL [R1+0x5e8], R10 ;  /* 0x0005e80a01007387 */ /* 0x000fe20000100800 */
[----:B------:R-:W-:-:S02]  /*cea0*/  IMAD.MOV R4, RZ, RZ, -R4 ;  /* 0x000000ffff047224 */ /* 0x000fc400078e0a04 */
[C---:B------:R-:W-:Y:S01]  /*ceb0*/  IMAD R210, R252.reuse, R214, R210 ;  /* 0x000000d6fcd27224 */ /* 0x040fe200078e02d2 */
[----:B------:R-:W-:Y:S01]  /*cec0*/  IABS R214, R8 ;  /* 0x0000000800d67213 */ /* 0x000fe20000000000 */
[C---:B------:R-:W-:Y:S01]  /*ced0*/  IMAD R215, R252.reuse, R219, R215 ;  /* 0x000000dbfcd77224 */ /* 0x040fe200078e02d7 */
[----:B------:R-:W-:Y:S01]  /*cee0*/  IABS R219, R10 ;  /* 0x0000000a00db7213 */ /* 0x000fe20000000000 */
[----:B------:R1:W-:Y:S01]  /*cef0*/  STL [R1+0x5f4], R9 ;  /* 0x0005f40901007387 */ /* 0x0003e20000100800 */
[C---:B------:R-:W-:Y:S01]  /*cf00*/  IMAD R213, R252.reuse, R217, R213 ;  /* 0x000000d9fcd57224 */ /* 0x040fe200078e02d5 */
[----:B------:R-:W-:Y:S01]  /*cf10*/  IABS R217, R12 ;  /* 0x0000000c00d97213 */ /* 0x000fe20000000000 */
[----:B------:R-:W-:Y:S02]  /*cf20*/  IMAD R192, R252, R4, R192 ;  /* 0x00000004fcc07224 */ /* 0x000fe400078e02c0 */
[----:B------:R-:W-:-:S04]  /*cf30*/  IMAD.HI.U32 R4, R2, R197, RZ ;  /* 0x000000c502047227 */ /* 0x000fc800078e00ff */
[----:B--2---:R-:W-:Y:S02]  /*cf40*/  IMAD.MOV.U32 R3, RZ, RZ, R218 ;  /* 0x000000ffff037224 */ /* 0x004fe400078e00da */
[----:B-1----:R-:W-:Y:S02]  /*cf50*/  IMAD.MOV.U32 R9, RZ, RZ, R224 ;  /* 0x000000ffff097224 */ /* 0x002fe400078e00e0 */
[----:B------:R-:W-:-:S04]  /*cf60*/  IMAD.HI.U32 R224, R2, R220, RZ ;  /* 0x000000dc02e07227 */ /* 0x000fc800078e00ff */
[----:B------:R-:W-:Y:S02]  /*cf70*/  IMAD.MOV.U32 R12, RZ, RZ, R223 ;  /* 0x000000ffff0c7224 */ /* 0x000fe400078e00df */
[----:B------:R-:W-:-:S04]  /*cf80*/  IMAD.HI.U32 R218, R2, R214, RZ ;  /* 0x000000d602da7227 */ /* 0x000fc800078e00ff */
[----:B------:R-:W-:-:S04]  /*cf90*/  IMAD.HI.U32 R223, R2, R219, RZ ;  /* 0x000000db02df7227 */ /* 0x000fc800078e00ff */
[C---:B------:R-:W-:Y:S02]  /*cfa0*/  VIADD R8, R0.reuse, 0x1da ;  /* 0x000001da00087836 */ /* 0x040fe40000000000 */
[----:B------:R-:W-:Y:S02]  /*cfb0*/  IMAD.MOV R224, RZ, RZ, -R224 ;  /* 0x000000ffffe07224 */ /* 0x000fe400078e0ae0 */
[C---:B------:R-:W-:Y:S01]  /*cfc0*/  VIADD R15, R0.reuse, 0x1dd ;  /* 0x000001dd000f7836 */ /* 0x040fe20000000000 */
[----:B------:R-:W-:Y:S01]  /*cfd0*/  IABS R221, R8 ;  /* 0x0000000800dd7213 */ /* 0x000fe20000000000 */
[----:B------:R-:W-:Y:S01]  /*cfe0*/  IMAD.MOV R4, RZ, RZ, -R4 ;  /* 0x000000ffff047224 */ /* 0x000fe200078e0a04 */
[----:B------:R-:W-:Y:S01]  /*cff0*/  STL [R1+0x5f8], R8 ;  /* 0x0005f80801007387 */ /* 0x000fe20000100800 */
[----:B------:R-:W-:Y:S02]  /*d000*/  VIADD R17, R0, 0x1db ;  /* 0x000001db00117836 */ /* 0x000fe40000000000 */
[----:B------:R-:W-:-:S02]  /*d010*/  IMAD.MOV R218, RZ, RZ, -R218 ;  /* 0x000000ffffda7224 */ /* 0x000fc400078e0ada */
[----:B------:R-:W-:Y:S01]  /*d020*/  IMAD.MOV R223, RZ, RZ, -R223 ;  /* 0x000000ffffdf7224 */ /* 0x000fe200078e0adf */
[----:B------:R-:W-:Y:S01]  /*d030*/  STL [R1+0x5b0], R17 ;  /* 0x0005b01101007387 */ /* 0x000fe20000100800 */
[----:B------:R-:W-:Y:S02]  /*d040*/  VIADD R16, R0, 0x1dc ;  /* 0x000001dc00107836 */ /* 0x000fe40000000000 */
[C---:B------:R-:W-:Y:S01]  /*d050*/  IMAD R220, R252.reuse, R224, R220 ;  /* 0x000000e0fcdc7224 */ /* 0x040fe200078e02dc */
[----:B------:R-:W-:Y:S01]  /*d060*/  IABS R224, R15 ;  /* 0x0000000f00e07213 */ /* 0x000fe20000000000 */
[----:B------:R-:W-:Y:S01]  /*d070*/  IMAD R197, R252, R4, R197 ;  /* 0x00000004fcc57224 */ /* 0x000fe200078e02c5 */
[----:B------:R1:W-:Y:S01]  /*d080*/  STL [R1+0x5bc], R16 ;  /* 0x0005bc1001007387 */ /* 0x0003e20000100800 */
[----:B------:R-:W-:-:S03]  /*d090*/  IMAD.HI.U32 R4, R2, R202, RZ ;  /* 0x000000ca02047227 */ /* 0x000fc600078e00ff */
[----:B------:R-:W-:Y:S01]  /*d0a0*/  STL [R1+0x5c8], R15 ;  /* 0x0005c80f01007387 */ /* 0x000fe20000100800 */
[C---:B------:R-:W-:Y:S01]  /*d0b0*/  IMAD R214, R252.reuse, R218, R214 ;  /* 0x000000dafcd67224 */ /* 0x040fe200078e02d6 */
[----:B------:R-:W-:Y:S01]  /*d0c0*/  IABS R218, R11 ;  /* 0x0000000b00da7213 */ /* 0x000fe20000000000 */
[----:B------:R-:W-:Y:S01]  /*d0d0*/  IMAD R219, R252, R223, R219 ;  /* 0x000000dffcdb7224 */ /* 0x000fe200078e02db */
[----:B------:R-:W-:Y:S01]  /*d0e0*/  IABS R223, R16 ;  /* 0x0000001000df7213 */ /* 0x000fe20000000000 */
[----:B------:R-:W-:Y:S02]  /*d0f0*/  IMAD.MOV.U32 R11, RZ, RZ, R225 ;  /* 0x000000ffff0b7224 */ /* 0x000fe400078e00e1 */
[----:B-1----:R-:W-:Y:S02]  /*d100*/  IMAD.MOV.U32 R16, RZ, RZ, R3 ;  /* 0x000000ffff107224 */ /* 0x002fe400078e0003 */
[----:B------:R-:W-:-:S04]  /*d110*/  IMAD.HI.U32 R225, R2, R221, RZ ;  /* 0x000000dd02e17227 */ /* 0x000fc800078e00ff */
[----:B------:R-:W-:Y:S02]  /*d120*/  IMAD.MOV.U32 R3, RZ, RZ, R228 ;  /* 0x000000ffff037224 */ /* 0x000fe400078e00e4 */
[----:B------:R-:W-:Y:S02]  /*d130*/  IMAD.MOV R4, RZ, RZ, -R4 ;  /* 0x000000ffff047224 */ /* 0x000fe400078e0a04 */
[----:B------:R-:W-:Y:S02]  /*d140*/  VIADD R14, R0, 0x1de ;  /* 0x000001de000e7836 */ /* 0x000fe40000000000 */
[----:B------:R-:W-:-:S03]  /*d150*/  IMAD.HI.U32 R228, R2, R224, RZ ;  /* 0x000000e002e47227 */ /* 0x000fc600078e00ff */
[----:B------:R1:W-:Y:S01]  /*d160*/  STL [R1+0x5dc], R14 ;  /* 0x0005dc0e01007387 */ /* 0x0003e20000100800 */
[C---:B------:R-:W-:Y:S02]  /*d170*/  VIADD R13, R0.reuse, 0x1df ;  /* 0x000001df000d7836 */ /* 0x040fe40000000000 */
[C---:B------:R-:W-:Y:S02]  /*d180*/  VIADD R22, R0.reuse, 0x1e0 ;  /* 0x000001e000167836 */ /* 0x040fe40000000000 */
[----:B------:R-:W-:Y:S01]  /*d190*/  IMAD.MOV R225, RZ, RZ, -R225 ;  /* 0x000000ffffe17224 */ /* 0x000fe200078e0ae1 */
[----:B------:R-:W-:Y:S01]  /*d1a0*/  STL [R1+0x5f0], R13 ;  /* 0x0005f00d01007387 */ /* 0x000fe20000100800 */
[----:B------:R-:W-:Y:S02]  /*d1b0*/  VIADD R21, R0, 0x1e1 ;  /* 0x000001e100157836 */ /* 0x000fe40000000000 */
[----:B------:R-:W-:Y:S01]  /*d1c0*/  IMAD R202, R252, R4, R202 ;  /* 0x00000004fcca7224 */ /* 0x000fe200078e02ca */
[----:B------:R-:W-:Y:S01]  /*d1d0*/  STL [R1+0x594], R22 ;  /* 0x0005941601007387 */ /* 0x000fe20000100800 */
[----:B------:R-:W-:-:S02]  /*d1e0*/  IMAD.MOV R228, RZ, RZ, -R228 ;  /* 0x000000ffffe47224 */ /* 0x000fc400078e0ae4 */
[----:B------:R-:W-:Y:S01]  /*d1f0*/  VIADD R20, R0, 0x1e2 ;  /* 0x000001e200147836 */ /* 0x000fe20000000000 */
[----:B------:R-:W-:Y:S01]  /*d200*/  STL [R1+0x5a4], R21 ;  /* 0x0005a41501007387 */ /* 0x000fe20000100800 */
[----:B------:R-:W-:-:S03]  /*d210*/  IMAD.HI.U32 R4, R2, R207, RZ ;  /* 0x000000cf02047227 */ /* 0x000fc600078e00ff */
[----:B------:R-:W-:Y:S01]  /*d220*/  STL [R1+0x5b4], R20 ;  /* 0x0005b41401007387 */ /* 0x000fe20000100800 */
[----:B------:R-:W-:Y:S01]  /*d230*/  IMAD.MOV.U32 R10, RZ, RZ, R226 ;  /* 0x000000ffff0a7224 */ /* 0x000fe200078e00e2 */
[----:B------:R-:W-:Y:S01]  /*d240*/  IABS R226, R13 ;  /* 0x0000000d00e27213 */ /* 0x000fe20000000000 */
[C---:B------:R-:W-:Y:S02]  /*d250*/  VIADD R19, R0.reuse, 0x1e3 ;  /* 0x000001e300137836 */ /* 0x040fe40000000000 */
[----:B------:R-:W-:Y:S02]  /*d260*/  VIADD R18, R0, 0x1e4 ;  /* 0x000001e400127836 */ /* 0x000fe40000000000 */
[C---:B------:R-:W-:Y:S01]  /*d270*/  IMAD R221, R252.reuse, R225, R221 ;  /* 0x000000e1fcdd7224 */ /* 0x040fe200078e02dd */
[----:B------:R-:W-:Y:S01]  /*d280*/  IABS R225, R14 ;  /* 0x0000000e00e17213 */ /* 0x000fe20000000000 */
[----:B------:R-:W-:Y:S01]  /*d290*/  IMAD.MOV.U32 R8, RZ, RZ, R251 ;  /* 0x000000ffff087224 */ /* 0x000fe200078e00fb */
[----:B------:R-:W-:Y:S01]  /*d2a0*/  STL [R1+0x5c0], R19 ;  /* 0x0005c01301007387 */ /* 0x000fe20000100800 */
[----:B------:R-:W-:Y:S01]  /*d2b0*/  IMAD R224, R252, R228, R224 ;  /* 0x000000e4fce07224 */ /* 0x000fe200078e02e0 */
[----:B------:R-:W-:Y:S01]  /*d2c0*/  IABS R228, R21 ;  /* 0x0000001500e47213 */ /* 0x000fe20000000000 */
[----:B------:R-:W-:Y:S01]  /*d2d0*/  IMAD.MOV R4, RZ, RZ, -R4 ;  /* 0x000000ffff047224 */ /* 0x000fe200078e0a04 */
[----:B------:R2:W-:Y:S01]  /*d2e0*/  STL [R1+0x5cc], R18 ;  /* 0x0005cc1201007387 */ /* 0x0005e20000100800 */
[----:B------:R-:W-:-:S02]  /*d2f0*/  IMAD.MOV.U32 R251, RZ, RZ, R222 ;  /* 0x000000fffffb7224 */ /* 0x000fc400078e00de */
[----:B-1----:R-:W-:Y:S02]  /*d300*/  IMAD.MOV.U32 R14, RZ, RZ, R10 ;  /* 0x000000ffff0e7224 */ /* 0x002fe400078e000a */
[----:B------:R-:W-:-:S04]  /*d310*/  IMAD.HI.U32 R222, R2, R218, RZ ;  /* 0x000000da02de7227 */ /* 0x000fc800078e00ff */
[----:B------:R-:W-:Y:S01]  /*d320*/  IMAD.MOV.U32 R10, RZ, RZ, R231 ;  /* 0x000000ffff0a7224 */ /* 0x000fe200078e00e7 */
[----:B------:R-:W-:Y:S01]  /*d330*/  IABS R231, R18 ;  /* 0x0000001200e77213 */ /* 0x000fe20000000000 */
[----:B--2---:R-:W-:Y:S02]  /*d340*/  IMAD.MOV.U32 R18, RZ, RZ, R16 ;  /* 0x000000ffff127224 */ /* 0x004fe400078e0010 */
[----:B------:R-:W-:Y:S02]  /*d350*/  IMAD R207, R252, R4, R207 ;  /* 0x00000004fccf7224 */ /* 0x000fe400078e02cf */
[----:B------:R-:W-:Y:S02]  /*d360*/  IMAD.MOV.U32 R16, RZ, RZ, R232 ;  /* 0x000000ffff107224 */ /* 0x000fe400078e00e8 */
[----:B------:R-:W-:-:S04]  /*d370*/  IMAD.HI.U32 R4, R2, R212, RZ ;  /* 0x000000d402047227 */ /* 0x000fc800078e00ff */
[----:B------:R-:W-:Y:S02]  /*d380*/  IMAD.MOV R222, RZ, RZ, -R222 ;  /* 0x000000ffffde7224 */ /* 0x000fe400078e0ade */
[----:B------:R-:W-:-:S04]  /*d390*/  IMAD.HI.U32 R232, R2, R228, RZ ;  /* 0x000000e402e87227 */ /* 0x000fc800078e00ff */
[----:B------:R-:W-:Y:S02]  /*d3a0*/  IMAD.MOV R4, RZ, RZ, -R4 ;  /* 0x000000ffff047224 */ /* 0x000fe400078e0a04 */
[----:B------:R-:W-:Y:S01]  /*d3b0*/  IMAD R218, R252, R222, R218 ;  /* 0x000000defcda7224 */ /* 0x000fe200078e02da */
[----:B------:R-:W-:Y:S01]  /*d3c0*/  IABS R222, R17 ;  /* 0x0000001100de7213 */ /* 0x000fe20000000000 */
[----:B------:R-:W-:Y:S02]  /*d3d0*/  IMAD.MOV.U32 R15, RZ, RZ, R8 ;  /* 0x000000ffff0f7224 */ /* 0x000fe400078e0008 */
[----:B------:R-:W-:Y:S02]  /*d3e0*/  IMAD.MOV R232, RZ, RZ, -R232 ;  /* 0x000000ffffe87224 */ /* 0x000fe400078e0ae8 */
[----:B------:R-:W-:Y:S02]  /*d3f0*/  VIADD R27, R0, 0x1e5 ;  /* 0x000001e5001b7836 */ /* 0x000fe40000000000 */
[----:B------:R-:W-:-:S02]  /*d400*/  IMAD.MOV.U32 R8, RZ, RZ, R229 ;  /* 0x000000ffff087224 */ /* 0x000fc400078e00e5 */
[----:B------:R-:W-:Y:S01]  /*d410*/  IMAD.MOV.U32 R17, RZ, RZ, R250 ;  /* 0x000000ffff117224 */ /* 0x000fe200078e00fa */
[----:B------:R1:W-:Y:S01]  /*d420*/  STL [R1+0x578], R27 ;  /* 0x0005781b01007387 */ /* 0x0003e20000100800 */
[----:B------:R-:W-:-:S04]  /*d430*/  IMAD.HI.U32 R229, R2, R225, RZ ;  /* 0x000000e102e57227 */ /* 0x000fc800078e00ff */
[----:B------:R-:W-:Y:S02]  /*d440*/  IMAD.MOV.U32 R250, RZ, RZ, R227 ;  /* 0x000000fffffa7224 */ /* 0x000fe400078e00e3 */
[----:B------:R-:W-:Y:S02]  /*d450*/  IMAD R212, R252, R4, R212 ;  /* 0x00000004fcd47224 */ /* 0x000fe400078e02d4 */
[----:B------:R-:W-:-:S04]  /*d460*/  IMAD.HI.U32 R227, R2, R223, RZ ;  /* 0x000000df02e37227 */ /* 0x000fc800078e00ff */
[----:B------:R-:W-:Y:S01]  /*d470*/  IMAD R228, R252, R232, R228 ;  /* 0x000000e8fce47224 */ /* 0x000fe200078e02e4 */
[----:B------:R-:W-:Y:S01]  /*d480*/  IABS R232, R27 ;  /* 0x0000001b00e87213 */ /* 0x000fe20000000000 */
[----:B------:R-:W-:Y:S01]  /*d490*/  IMAD.HI.U32 R4, R2, R217, RZ ;  /* 0x000000d902047227 */ /* 0x000fe200078e00ff */
[----:B-1----:R-:W1:Y:S03]  /*d4a0*/  S2R R27, SR_TID.X ;  /* 0x00000000001b7919 */ /* 0x002e660000002100 */
[----:B------:R-:W-:Y:S02]  /*d4b0*/  IMAD.MOV R229, RZ, RZ, -R229 ;  /* 0x000000ffffe57224 */ /* 0x000fe400078e0ae5 */
[----:B------:R-:W-:Y:S02]  /*d4c0*/  IMAD.MOV R227, RZ, RZ, -R227 ;  /* 0x000000ffffe37224 */ /* 0x000fe400078e0ae3 */
[----:B------:R-:W-:-:S02]  /*d4d0*/  IMAD.MOV R4, RZ, RZ, -R4 ;  /* 0x000000ffff047224 */ /* 0x000fc400078e0a04 */
[----:B------:R-:W-:Y:S02]  /*d4e0*/  IMAD.MOV.U32 R13, RZ, RZ, R12 ;  /* 0x000000ffff0d7224 */ /* 0x000fe400078e000c */
[----:B------:R-:W-:Y:S02]  /*d4f0*/  IMAD.MOV.U32 R12, RZ, RZ, R11 ;  /* 0x000000ffff0c7224 */ /* 0x000fe400078e000b */
[C---:B------:R-:W-:Y:S01]  /*d500*/  IMAD R225, R252.reuse, R229, R225 ;  /* 0x000000e5fce17224 */ /* 0x040fe200078e02e1 */
[----:B------:R-:W-:Y:S01]  /*d510*/  IABS R229, R20 ;  /* 0x0000001400e57213 */ /* 0x000fe20000000000 */
[----:B------:R-:W-:Y:S02]  /*d520*/  IMAD.MOV.U32 R11, RZ, RZ, R7 ;  /* 0x000000ffff0b7224 */ /* 0x000fe400078e0007 */
[----:B------:R-:W-:Y:S02]  /*d530*/  IMAD.MOV.U32 R7, RZ, RZ, R230 ;  /* 0x000000ffff077224 */ /* 0x000fe400078e00e6 */
[C---:B------:R-:W-:Y:S01]  /*d540*/  IMAD R223, R252.reuse, R227, R223 ;  /* 0x000000e3fcdf7224 */ /* 0x040fe200078e02df */
[----:B------:R-:W-:Y:S01]  /*d550*/  IABS R227, R22 ;  /* 0x0000001600e37213 */ /* 0x000fe20000000000 */
[----:B------:R-:W-:-:S02]  /*d560*/  IMAD R217, R252, R4, R217 ;  /* 0x00000004fcd97224 */ /* 0x000fc400078e02d9 */
[----:B------:R-:W-:-:S04]  /*d570*/  IMAD.HI.U32 R230, R2, R226, RZ ;  /* 0x000000e202e67227 */ /* 0x000fc800078e00ff */
[----:B------:R-:W-:-:S04]  /*d580*/  IMAD.HI.U32 R4, R2, R222, RZ ;  /* 0x000000de02047227 */ /* 0x000fc800078e00ff */
[----:B------:R-:W-:Y:S01]  /*d590*/  IMAD.MOV.U32 R21, RZ, RZ, R13 ;  /* 0x000000ffff157224 */ /* 0x000fe200078e000d */
[----:B-1----:R-:W-:Y:S01]  /*d5a0*/  LOP3.LUT R30, R27, 0x3f, RZ, 0xc0, !PT ;  /* 0x0000003f1b1e7812 */ /* 0x002fe200078ec0ff */
[----:B------:R-:W-:Y:S02]  /*d5b0*/  IMAD.MOV.U32 R22, RZ, RZ, R251 ;  /* 0x000000ffff167224 */ /* 0x000fe400078e00fb */
[----:B------:R-:W-:Y:S02]  /*d5c0*/  IMAD.MOV.U32 R251, RZ, RZ, R235 ;  /* 0x000000fffffb7224 */ /* 0x000fe400078e00eb */
[----:B------:R-:W-:Y:S02]  /*d5d0*/  IMAD.MOV.U32 R13, RZ, RZ, R233 ;  /* 0x000000ffff0d7224 */ /* 0x000fe400078e00e9 */
[----:B------:R-:W-:-:S04]  /*d5e0*/  IMAD.HI.U32 R233, R2, R229, RZ ;  /* 0x000000e502e97227 */ /* 0x000fc800078e00ff */
[----:B------:R-:W-:-:S04]  /*d5f0*/  IMAD.HI.U32 R235, R2, R231, RZ ;  /* 0x000000e702eb7227 */ /* 0x000fc800078e00ff */
[----:B------:R-:W-:Y:S02]  /*d600*/  IMAD.MOV R230, RZ, RZ, -R230 ;  /* 0x000000ffffe67224 */ /* 0x000fe400078e0ae6 */
[----:B------:R-:W-:Y:S02]  /*d610*/  IMAD.MOV R4, RZ, RZ, -R4 ;  /* 0x000000ffff047224 */ /* 0x000fe400078e0a04 */
[C---:B------:R-:W-:Y:S02]  /*d620*/  VIADD R26, R0.reuse, 0x1e6 ;  /* 0x000001e6001a7836 */ /* 0x040fe40000000000 */
[----:B------:R-:W-:Y:S02]  /*d630*/  VIADD R25, R0, 0x1e7 ;  /* 0x000001e700197836 */ /* 0x000fe40000000000 */
[----:B------:R-:W-:Y:S01]  /*d640*/  IMAD.MOV R233, RZ, RZ, -R233 ;  /* 0x000000ffffe97224 */ /* 0x000fe200078e0ae9 */
[----:B------:R-:W-:Y:S01]  /*d650*/  STL [R1+0x584], R26 ;  /* 0x0005841a01007387 */ /* 0x000fe20000100800 */
[----:B------:R-:W-:-:S02]  /*d660*/  IMAD.MOV R235, RZ, RZ, -R235 ;  /* 0x000000ffffeb7224 */ /* 0x000fc400078e0aeb */
[----:B------:R-:W-:Y:S01]  /*d670*/  VIADD R24, R0, 0x1e8 ;  /* 0x000001e800187836 */ /* 0x000fe20000000000 */
[----:B------:R-:W-:Y:S01]  /*d680*/  STL [R1+0x59c], R25 ;  /* 0x00059c1901007387 */ /* 0x000fe20000100800 */
[C---:B------:R-:W-:Y:S01]  /*d690*/  IMAD R226, R252.reuse, R230, R226 ;  /* 0x000000e6fce27224 */ /* 0x040fe200078e02e2 */
[----:B------:R-:W-:Y:S01]  /*d6a0*/  IABS R230, R19 ;  /* 0x0000001300e67213 */ /* 0x000fe20000000000 */
[----:B------:R-:W-:Y:S01]  /*d6b0*/  IMAD R222, R252, R4, R222 ;  /* 0x00000004fcde7224 */ /* 0x000fe200078e02de */
[----:B------:R1:W-:Y:S01]  /*d6c0*/  STL [R1+0x5a8], R24 ;  /* 0x0005a81801007387 */ /* 0x0003e20000100800 */
[----:B------:R-:W-:Y:S02]  /*d6d0*/  IMAD.MOV.U32 R20, RZ, RZ, R14 ;  /* 0x000000ffff147224 */ /* 0x000fe400078e000e */
[----:B------:R-:W-:-:S04]  /*d6e0*/  IMAD.HI.U32 R4, R2, R227, RZ ;  /* 0x000000e302047227 */ /* 0x000fc800078e00ff */
[----:B------:R-:W-:Y:S02]  /*d6f0*/  IMAD.MOV.U32 R19, RZ, RZ, R15 ;  /* 0x000000ffff137224 */ /* 0x000fe400078e000f */
[C---:B------:R-:W-:Y:S01]  /*d700*/  IMAD R229, R252.reuse, R233, R229 ;  /* 0x000000e9fce57224 */ /* 0x040fe200078e02e5 */
[----:B------:R-:W-:Y:S01]  /*d710*/  IABS R233, R26 ;  /* 0x0000001a00e97213 */ /* 0x000fe20000000000 */
[----:B------:R-:W-:Y:S01]  /*d720*/  IMAD R231, R252, R235, R231 ;  /* 0x000000ebfce77224 */ /* 0x000fe200078e02e7 */
[----:B------:R-:W-:Y:S01]  /*d730*/  IABS R235, R24 ;  /* 0x0000001800eb7213 */ /* 0x000fe20000000000 */
[----:B------:R-:W-:Y:S02]  /*d740*/  VIADD R23, R0, 0x1e9 ;  /* 0x000001e900177836 */ /* 0x000fe40000000000 */
[----:B------:R-:W-:Y:S02]  /*d750*/  IMAD.MOV.U32 R14, RZ, RZ, R234 ;  /* 0x000000ffff0e7224 */ /* 0x000fe400078e00ea */
[----:B-1----:R-:W-:Y:S01]  /*d760*/  IMAD.MOV.U32 R24, RZ, RZ, R22 ;  /* 0x000000ffff187224 */ /* 0x002fe200078e0016 */
[----:B------:R1:W-:Y:S01]  /*d770*/  STL [R1+0x5b8], R23 ;  /* 0x0005b81701007387 */ /* 0x0003e20000100800 */
[----:B------:R-:W-:-:S04]  /*d780*/  IMAD.HI.U32 R234, R2, R230, RZ ;  /* 0x000000e602ea7227 */ /* 0x000fc800078e00ff */
[----:B------:R-:W-:Y:S02]  /*d790*/  IMAD.MOV R4, RZ, RZ, -R4 ;  /* 0x000000ffff047224 */ /* 0x000fe400078e0a04 */
[----:B------:R-:W-:Y:S02]  /*d7a0*/  IMAD.MOV.U32 R22, RZ, RZ, R20 ;  /* 0x000000ffff167224 */ /* 0x000fe400078e0014 */
[----:B------:R-:W-:Y:S02]  /*d7b0*/  IMAD.MOV.U32 R20, RZ, RZ, R19 ;  /* 0x000000ffff147224 */ /* 0x000fe400078e0013 */
[----:B------:R-:W-:Y:S01]  /*d7c0*/  IMAD.MOV.U32 R15, RZ, RZ, R236 ;  /* 0x000000ffff0f7224 */ /* 0x000fe200078e00ec */
[----:B------:R-:W-:Y:S01]  /*d7d0*/  IABS R236, R23 ;  /* 0x0000001700ec7213 */ /* 0x000fe20000000000 */
[----:B------:R-:W-:Y:S02]  /*d7e0*/  IMAD.MOV.U32 R19, RZ, RZ, R237 ;  /* 0x000000ffff137224 */ /* 0x000fe400078e00ed */
[----:B------:R-:W-:-:S04]  /*d7f0*/  IMAD.HI.U32 R237, R2, R233, RZ ;  /* 0x000000e902ed7227 */ /* 0x000fc800078e00ff */
[----:B------:R-:W-:Y:S02]  /*d800*/  IMAD.MOV R234, RZ, RZ, -R234 ;  /* 0x000000ffffea7224 */ /* 0x000fe400078e0aea */
[----:B------:R-:W-:Y:S02]  /*d810*/  IMAD R227, R252, R4, R227 ;  /* 0x00000004fce37224 */ /* 0x000fe400078e02e3 */
[----:B------:R-:W-:Y:S02]  /*d820*/  IMAD.MOV.U32 R26, RZ, RZ, R17 ;  /* 0x000000ffff1a7224 */ /* 0x000fe400078e0011 */
[----:B------:R-:W-:-:S04]  /*d830*/  IMAD.HI.U32 R4, R2, R232, RZ ;  /* 0x000000e802047227 */ /* 0x000fc800078e00ff */
[----:B------:R-:W-:Y:S02]  /*d840*/  IMAD.MOV.U32 R17, RZ, RZ, R10 ;  /* 0x000000ffff117224 */ /* 0x000fe400078e000a */
[----:B------:R-:W-:Y:S02]  /*d850*/  IMAD.MOV.U32 R10, RZ, RZ, R240 ;  /* 0x000000ffff0a7224 */ /* 0x000fe400078e00f0 */
[----:B------:R-:W-:Y:S02]  /*d860*/  IMAD.MOV R237, RZ, RZ, -R237 ;  /* 0x000000ffffed7224 */ /* 0x000fe400078e0aed */
[----:B------:R-:W-:Y:S02]  /*d870*/  VIADD R29, R0, 0x1ea ;  /* 0x000001ea001d7836 */ /* 0x000fe40000000000 */
[----:B------:R-:W-:Y:S01]  /*d880*/  IMAD R230, R252, R234, R230 ;  /* 0x000000eafce67224 */ /* 0x000fe200078e02e6 */
[----:B------:R-:W-:Y:S01]  /*d890*/  IABS R234, R25 ;  /* 0x0000001900ea7213 */ /* 0x000fe20000000000 */
[----:B------:R-:W-:Y:S01]  /*d8a0*/  IMAD.HI.U32 R240, R2, R236, RZ ;  /* 0x000000ec02f07227 */ /* 0x000fe200078e00ff */
[----:B------:R-:W-:Y:S03]  /*d8b0*/  STL [R1+0x568], R29 ;  /* 0x0005681d01007387 */ /* 0x000fe60000100800 */
[----:B------:R-:W-:-:S02]  /*d8c0*/  IMAD.MOV R4, RZ, RZ, -R4 ;  /* 0x000000ffff047224 */ /* 0x000fc400078e0a04 */
[----:B------:R-:W-:Y:S02]  /*d8d0*/  IMAD.MOV.U32 R25, RZ, RZ, R8 ;  /* 0x000000ffff197224 */ /* 0x000fe400078e0008 */
[----:B------:R-:W-:Y:S02]  /*d8e0*/  IMAD.MOV.U32 R8, RZ, RZ, R250 ;  /* 0x000000ffff087224 */ /* 0x000fe400078e00fa */
[----:B------:R-:W-:Y:S01]  /*d8f0*/  IMAD R233, R252, R237, R233 ;  /* 0x000000edfce97224 */ /* 0x000fe200078e02e9 */
[----:B------:R-:W-:Y:S01]  /*d900*/  IABS R237, R29 ;  /* 0x0000001d00ed7213 */ /* 0x000fe20000000000 */
[----:B------:R-:W-:Y:S02]  /*d910*/  IMAD.MOV.U32 R250, RZ, RZ, R239 ;  /* 0x000000fffffa7224 */ /* 0x000fe400078e00ef */
[----:B------:R-:W-:Y:S02]  /*d920*/  IMAD.MOV R240, RZ, RZ, -R240 ;  /* 0x000000fffff07224 */ /* 0x000fe400078e0af0 */
[----:B------:R-:W-:-:S02]  /*d930*/  VIADD R27, R0, 0x1ed ;  /* 0x000001ed001b7836 */ /* 0x000fc40000000000 */
[----:B------:R-:W-:-:S04]  /*d940*/  IMAD.HI.U32 R239, R2, R235, RZ ;  /* 0x000000eb02ef7227 */ /* 0x000fc800078e00ff */
[----:B------:R-:W-:Y:S02]  /*d950*/  IMAD R232, R252, R4, R232 ;  /* 0x00000004fce87224 */ /* 0x000fe400078e02e8 */
[C---:B------:R-:W-:Y:S02]  /*d960*/  VIADD R28, R0.reuse, 0x1eb ;  /* 0x000001eb001c7836 */ /* 0x040fe40000000000 */
[----:B------:R-:W-:Y:S02]  /*d970*/  VIADD R4, R0, 0x1ec ;  /* 0x000001ec00047836 */ /* 0x000fe40000000000 */
[----:B------:R-:W-:Y:S01]  /*d980*/  IMAD R236, R252, R240, R236 ;  /* 0x000000f0fcec7224 */ /* 0x000fe200078e02ec */
[----:B------:R-:W-:Y:S01]  /*d990*/  IABS R240, R27 ;  /* 0x0000001b00f07213 */ /* 0x000fe20000000000 */
[----:B------:R-:W-:Y:S01]  /*d9a0*/  IMAD R35, R241, 0x40, R30 ;  /* 0x00000040f1237824 */ /* 0x000fe200078e021e */
[----:B------:R-:W-:Y:S01]  /*d9b0*/  STL [R1+0x574], R28 ;  /* 0x0005741c01007387 */ /* 0x000fe20000100800 */
[----:B------:R-:W-:-:S02]  /*d9c0*/  IMAD.MOV R239, RZ, RZ, -R239 ;  /* 0x000000ffffef7224 */ /* 0x000fc400078e0aef */
[----:B------:R-:W-:Y:S01]  /*d9d0*/  IMAD.HI.U32 R241, R2, R237, RZ ;  /* 0x000000ed02f17227 */ /* 0x000fe200078e00ff */
[----:B------:R2:W-:Y:S03]  /*d9e0*/  STL [R1+0x57c], R4 ;  /* 0x00057c0401007387 */ /* 0x0005e60000100800 */
[----:B-1----:R-:W-:Y:S01]  /*d9f0*/  IMAD.MOV.U32 R23, RZ, RZ, R21 ;  /* 0x000000ffff177224 */ /* 0x002fe200078e0015 */
[----:B------:R1:W-:Y:S01]  /*da00*/  STL [R1+0x58c], R27 ;  /* 0x00058c1b01007387 */ /* 0x0003e20000100800 */
[----:B------:R-:W-:Y:S01]  /*da10*/  IMAD R235, R252, R239, R235 ;  /* 0x000000effceb7224 */ /* 0x000fe200078e02eb */
[----:B------:R-:W-:Y:S01]  /*da20*/  IABS R239, R4 ;  /* 0x0000000400ef7213 */ /* 0x000fe20000000000 */
[----:B------:R-:W-:Y:S01]  /*da30*/  IMAD.MOV R241, RZ, RZ, -R241 ;  /* 0x000000fffff17224 */ /* 0x000fe200078e0af1 */
[----:B------:R-:W-:Y:S01]  /*da40*/  STL [R1+0x1830], R35 ;  /* 0x0018302301007387 */ /* 0x000fe20000100800 */
[----:B------:R-:W-:Y:S01]  /*da50*/  IMAD.MOV.U32 R21, RZ, RZ, R18 ;  /* 0x000000ffff157224 */ /* 0x000fe200078e0012 */
[----:B--2---:R-:W-:Y:S01]  /*da60*/  IABS R4, R35 ;  /* 0x0000002300047213 */ /* 0x004fe20000000000 */
[----:B------:R-:W-:-:S02]  /*da70*/  IMAD.MOV.U32 R18, RZ, RZ, R238 ;  /* 0x000000ffff127224 */ /* 0x000fc400078e00ee */
[----:B------:R-:W-:-:S04]  /*da80*/  IMAD.HI.U32 R238, R2, R234, RZ ;  /* 0x000000ea02ee7227 */ /* 0x000fc800078e00ff */
[----:B-1----:R-:W-:Y:S02]  /*da90*/  IMAD.MOV.U32 R27, RZ, RZ, R245 ;  /* 0x000000ffff1b7224 */ /* 0x002fe400078e00f5 */
[----:B------:R-:W-:-:S04]  /*daa0*/  IMAD.HI.U32 R245, R2, R240, RZ ;  /* 0x000000f002f57227 */ /* 0x000fc800078e00ff */
[----:B------:R-:W-:Y:S02]  /*dab0*/  IMAD R237, R252, R241, R237 ;  /* 0x000000f1fced7224 */ /* 0x000fe400078e02ed */
[----:B------:R-:W-:Y:S02]  /*dac0*/  IMAD.MOV R241, RZ, RZ, -R245 ;  /* 0x000000fffff17224 */ /* 0x000fe400078e0af5 */
[----:B------:R-:W-:Y:S02]  /*dad0*/  VIADD R30, R0, 0x1ee ;  /* 0x000001ee001e7836 */ /* 0x000fe40000000000 */
[----:B------:R-:W-:Y:S02]  /*dae0*/  IMAD.MOV R238, RZ, RZ, -R238 ;  /* 0x000000ffffee7224 */ /* 0x000fe400078e0aee */
[----:B------:R-:W-:Y:S01]  /*daf0*/  IMAD.HI.U32 R244, R244, R4, RZ ;  /* 0x00000004f4f47227 */ /* 0x000fe200078e00ff */
[----:B------:R1:W-:Y:S03]  /*db00*/  STL [R1+0x558], R30 ;  /* 0x0005581e01007387 */ /* 0x0003e60000100800 */
[----:B------:R-:W-:Y:S01]  /*db10*/  IMAD R240, R252, R241, R240 ;  /* 0x000000f1fcf07224 */ /* 0x000fe200078e02f0 */
[----:B------:R-:W-:Y:S01]  /*db20*/  IABS R241, R30 ;  /* 0x0000001e00f17213 */ /* 0x000fe20000000000 */
[----:B------:R-:W-:-:S02]  /*db30*/  VIADD R31, R0, 0x1ef ;  /* 0x000001ef001f7836 */ /* 0x000fc40000000000 */
[----:B------:R-:W-:Y:S02]  /*db40*/  IMAD.MOV.U32 R29, RZ, RZ, R26 ;  /* 0x000000ffff1d7224 */ /* 0x000fe400078e001a */
[----:B------:R-:W-:Y:S01]  /*db50*/  VIADD R32, R0, 0x1f0 ;  /* 0x000001f000207836 */ /* 0x000fe20000000000 */
[----:B------:R-:W-:Y:S01]  /*db60*/  STL [R1+0x550], R31 ;  /* 0x0005501f01007387 */ /* 0x000fe20000100800 */
[----:B------:R-:W-:Y:S01]  /*db70*/  IMAD R234, R252, R238, R234 ;  /* 0x000000eefcea7224 */ /* 0x000fe200078e02ea */
[----:B------:R-:W-:Y:S01]  /*db80*/  IABS R238, R28 ;  /* 0x0000001c00ee7213 */ /* 0x000fe20000000000 */
[----:B------:R-:W-:Y:S01]  /*db90*/  IMAD.MOV.U32 R26, RZ, RZ, R242 ;  /* 0x000000ffff1a7224 */ /* 0x000fe200078e00f2 */
[----:B------:R-:W-:Y:S01]  /*dba0*/  STL [R1+0x560], R32 ;  /* 0x0005602001007387 */ /* 0x000fe20000100800 */
[----:B------:R-:W-:Y:S02]  /*dbb0*/  IMAD.MOV R244, RZ, RZ, -R244 ;  /* 0x000000fffff47224 */ /* 0x000fe400078e0af4 */
[----:B-1----:R-:W-:-:S02]  /*dbc0*/  VIADD R30, R0, 0x1f1 ;  /* 0x000001f1001e7836 */ /* 0x002fc40000000000 */
[----:B------:R-:W-:-:S03]  /*dbd0*/  IMAD.HI.U32 R242, R2, R239, RZ ;  /* 0x000000ef02f27227 */ /* 0x000fc600078e00ff */
[----:B------:R1:W-:Y:S01]  /*dbe0*/  STL [R1+0x56c], R30 ;  /* 0x00056c1e01007387 */ /* 0x0003e20000100800 */
[----:B------:R-:W-:Y:S01]  /*dbf0*/  IMAD R4, R5, R244, R4 ;  /* 0x000000f405047224 */ /* 0x000fe200078e0204 */
[----:B------:R-:W-:Y:S01]  /*dc00*/  IABS R244, R30 ;  /* 0x0000001e00f47213 */ /* 0x000fe20000000000 */
[----:B------:R-:W-:Y:S02]  /*dc10*/  IMAD.MOV.U32 R28, RZ, RZ, R243 ;  /* 0x000000ffff1c7224 */ /* 0x000fe400078e00f3 */
[----:B------:R-:W-:Y:S01]  /*dc20*/  IMAD.MOV R242, RZ, RZ, -R242 ;  /* 0x000000fffff27224 */ /* 0x000fe200078e0af2 */
[----:B------:R-:W-:Y:S01]  /*dc30*/  ISETP.GE.AND P2, PT, R35, RZ, PT ;  /* 0x000000ff2300720c */ /* 0x000fe20003f46270 */
[----:B------:R-:W-:Y:S01]  /*dc40*/  IMAD.HI.U32 R243, R2, R238, RZ ;  /* 0x000000ee02f37227 */ /* 0x000fe200078e00ff */
[----:B------:R-:W-:-:S03]  /*dc50*/  ISETP.GT.U32.AND P0, PT, R5, R4, PT ;  /* 0x000000040500720c */ /* 0x000fc60003f04070 */
[----:B-1----:R-:W-:Y:S02]  /*dc60*/  IMAD.MOV.U32 R30, RZ, RZ, R29 ;  /* 0x000000ffff1e7224 */ /* 0x002fe400078e001d */
[----:B------:R-:W-:Y:S02]  /*dc70*/  IMAD.MOV.U32 R29, RZ, RZ, R26 ;  /* 0x000000ffff1d7224 */ /* 0x000fe400078e001a */
[----:B------:R-:W-:Y:S02]  /*dc80*/  IMAD.MOV.U32 R26, RZ, RZ, R25 ;  /* 0x000000ffff1a7224 */ /* 0x000fe400078e0019 */
[----:B------:R-:W-:Y:S01]  /*dc90*/  IMAD R239, R252, R242, R239 ;  /* 0x000000f2fcef7224 */ /* 0x000fe200078e02ef */
[----:B------:R-:W-:Y:S01]  /*dca0*/  IABS R242, R31 ;  /* 0x0000001f00f27213 */ /* 0x000fe20000000000 */
[----:B------:R-:W-:Y:S02]  /*dcb0*/  IMAD.MOV.U32 R25, RZ, RZ, R24 ;  /* 0x000000ffff197224 */ /* 0x000fe400078e0018 */
[----:B------:R-:W-:-:S02]  /*dcc0*/  IMAD.MOV R243, RZ, RZ, -R243 ;  /* 0x000000fffff37224 */ /* 0x000fc400078e0af3 */
[----:B------:R-:W-:Y:S02]  /*dcd0*/  IMAD.MOV.U32 R24, RZ, RZ, R23 ;  /* 0x000000ffff187224 */ /* 0x000fe400078e0017 */
[----:B------:R-:W-:Y:S02]  /*dce0*/  VIADD R31, R0, 0x1f2 ;  /* 0x000001f2001f7836 */ /* 0x000fe40000000000 */
[----:B------:R-:W-:Y:S02]  /*dcf0*/  IMAD.MOV.U32 R23, RZ, RZ, R21 ;  /* 0x000000ffff177224 */ /* 0x000fe400078e0015 */
[----:B------:R-:W-:Y:S01]  /*dd00*/  IMAD.MOV.U32 R21, RZ, RZ, R19 ;  /* 0x000000ffff157224 */ /* 0x000fe200078e0013 */
[----:B------:R1:W-:Y:S01]  /*dd10*/  STL [R1+0x570], R31 ;  /* 0x0005701f01007387 */ /* 0x0003e20000100800 */
[----:B------:R-:W-:Y:S02]  /*dd20*/  IMAD.MOV.U32 R19, RZ, RZ, R18 ;  /* 0x000000ffff137224 */ /* 0x000fe400078e0012 */
[----:B------:R-:W-:Y:S01]  /*dd30*/  IMAD R238, R252, R243, R238 ;  /* 0x000000f3fcee7224 */ /* 0x000fe200078e02ee */
[----:B------:R-:W-:Y:S01]  /*dd40*/  IABS R243, R32 ;  /* 0x0000002000f37213 */ /* 0x000fe20000000000 */
[----:B------:R-:W-:Y:S01]  /*dd50*/  IMAD.MOV.U32 R18, RZ, RZ, R250 ;  /* 0x000000ffff127224 */ /* 0x000fe200078e00fa */
[----:B------:R-:W2:Y:S01]  /*dd60*/  LDL.LU R47, [R1+0x41c] ;  /* 0x00041c00012f7983 */ /* 0x000ea20000300800 */
[----:B------:R-:W-:Y:S01]  /*dd70*/  IMAD.MOV.U32 R250, RZ, RZ, R249 ;  /* 0x000000fffffa7224 */ /* 0x000fe200078e00f9 */
[----:B------:R-:W-:Y:S01]  /*dd80*/  IABS R249, R31 ;  /* 0x0000001f00f97213 */ /* 0x000fe20000000000 */
[----:B-1----:R-:W-:Y:S01]  /*dd90*/  IMAD.MOV.U32 R31, RZ, RZ, R29 ;  /* 0x000000ffff1f7224 */ /* 0x002fe200078e001d */
[----:B------:R-:W3:Y:S01]  /*dda0*/  LDL.LU R42, [R1+0x418] ;  /* 0x00041800012a7983 */ /* 0x000ee20000300800 */
[----:B------:R-:W-:-:S02]  /*ddb0*/  IMAD.MOV.U32 R29, RZ, RZ, R21 ;  /* 0x000000ffff1d7224 */ /* 0x000fc400078e0015 */
[----:B------:R-:W-:Y:S02]  /*ddc0*/  IMAD.MOV.U32 R21, RZ, RZ, R248 ;  /* 0x000000ffff157224 */ /* 0x000fe400078e00f8 */
[----:B------:R-:W-:-:S04]  /*ddd0*/  IMAD.HI.U32 R248, R2, R243, RZ ;  /* 0x000000f302f87227 */ /* 0x000fc800078e00ff */
[----:B------:R-:W-:Y:S02]  /*dde0*/  IMAD.MOV.U32 R33, RZ, RZ, R25 ;  /* 0x000000ffff217224 */ /* 0x000fe400078e0019 */
[----:B------:R-:W-:Y:S02]  /*ddf0*/  IMAD.MOV.U32 R25, RZ, RZ, R250 ;  /* 0x000000ffff197224 */ /* 0x000fe400078e00fa */
[----:B------:R-:W4:Y:S01]  /*de00*/  LDL.LU R250, [R1+0x414] ;  /* 0x0004140001fa7983 */ /* 0x000f220000300800 */
[----:B------:R-:W-:-:S03]  /*de10*/  IMAD.MOV R248, RZ, RZ, -R248 ;  /* 0x000000fffff87224 */ /* 0x000fc600078e0af8 */
[----:B------:R-:W4:Y:S01]  /*de20*/  LDL.LU R46, [R1+0x40c] ;  /* 0x00040c00012e7983 */ /* 0x000f220000300800 */
[----:B------:R-:W-:-:S03]  /*de30*/  IMAD R243, R252, R248, R243 ;  /* 0x000000f8fcf37224 */ /* 0x000fc600078e02f3 */
[----:B------:R-:W4:Y:S04]  /*de40*/  LDL.LU R45, [R1+0x408] ;  /* 0x00040800012d7983 */ /* 0x000f280000300800 */
[----:B------:R-:W4:Y:S04]  /*de50*/  LDL.LU R43, [R1+0x404] ;  /* 0x00040400012b7983 */ /* 0x000f280000300800 */
[----:B------:R-:W4:Y:S04]  /*de60*/  LDL.LU R40, [R1+0x400] ;  /* 0x0004000001287983 */ /* 0x000f280000300800 */
[----:B------:R-:W4:Y:S04]  /*de70*/  LDL.LU R35, [R1+0x3fc] ;  /* 0x0003fc0001237983 */ /* 0x000f280000300800 */
[----:B------:R-:W4:Y:S01]  /*de80*/  LDL.LU R248, [R1+0x410] ;  /* 0x0004100001f87983 */ /* 0x000f220000300800 */
[----:B------:R-:W-:-:S05]  /*de90*/  @!P0 IMAD.IADD R4, R4, 0x1, -R5 ;  /* 0x0000000104048824 */ /* 0x000fca00078e0a05 */
[----:B------:R-:W-:Y:S01]  /*dea0*/  ISETP.GT.U32.AND P0, PT, R5, R4, PT ;  /* 0x000000040500720c */ /* 0x000fe20003f04070 */
[----:B------:R-:W-:Y:S02]  /*deb0*/  IMAD.MOV.U32 R32, RZ, RZ, R24 ;  /* 0x000000ffff207224 */ /* 0x000fe400078e0018 */
[----:B------:R-:W-:Y:S01]  /*dec0*/  IMAD.HI.U32 R245, R2, R241, RZ ;  /* 0x000000f102f57227 */ /* 0x000fe200078e00ff */
[----:B------:R-:W-:-:S03]  /*ded0*/  ISETP.NE.AND P1, PT, R6, RZ, PT ;  /* 0x000000ff0600720c */ /* 0x000fc60003f25270 */
[----:B------:R-:W-:Y:S02]  /*dee0*/  IMAD.MOV.U32 R24, RZ, RZ, R23 ;  /* 0x000000ffff187224 */ /* 0x000fe400078e0017 */
[----:B------:R-:W-:Y:S02]  /*def0*/  IMAD.MOV.U32 R23, RZ, RZ, R18 ;  /* 0x000000ffff177224 */ /* 0x000fe400078e0012 */
[----:B------:R-:W-:Y:S02]  /*df00*/  IMAD.MOV.U32 R18, RZ, RZ, R246 ;  /* 0x000000ffff127224 */ /* 0x000fe400078e00f6 */
[----:B------:R-:W-:-:S04]  /*df10*/  IMAD.HI.U32 R246, R2, R242, RZ ;  /* 0x000000f202f67227 */ /* 0x000fc800078e00ff */
[----:B------:R-:W-:Y:S02]  /*df20*/  IMAD.MOV.U32 R34, RZ, RZ, R26 ;  /* 0x000000ffff227224 */ /* 0x000fe400078e001a */
[----:B------:R-:W-:Y:S02]  /*df30*/  IMAD.MOV R245, RZ, RZ, -R245 ;  /* 0x000000fffff57224 */ /* 0x000fe400078e0af5 */
[----:B------:R-:W-:Y:S02]  /*df40*/  IMAD.MOV.U32 R26, RZ, RZ, R19 ;  /* 0x000000ffff1a7224 */ /* 0x000fe400078e0013 */
[----:B------:R-:W-:Y:S02]  /*df50*/  IMAD.MOV.U32 R19, RZ, RZ, R247 ;  /* 0x000000ffff137224 */ /* 0x000fe400078e00f7 */
[----:B------:R-:W-:Y:S02]  /*df60*/  IMAD.MOV R247, RZ, RZ, -R246 ;  /* 0x000000fffff77224 */ /* 0x000fe400078e0af6 */
[----:B------:R-:W-:-:S02]  /*df70*/  @!P0 IMAD.IADD R4, R4, 0x1, -R5 ;  /* 0x0000000104048824 */ /* 0x000fc400078e0a05 */
[----:B------:R-:W-:Y:S02]  /*df80*/  IMAD R241, R252, R245, R241 ;  /* 0x000000f5fcf17224 */ /* 0x000fe400078e02f1 */
[----:B------:R-:W-:-:S04]  /*df90*/  IMAD.HI.U32 R246, R2, R244, RZ ;  /* 0x000000f402f67227 */ /* 0x000fc800078e00ff */
[----:B------:R-:W-:Y:S02]  /*dfa0*/  IMAD.MOV.U32 R245, RZ, RZ, R249 ;  /* 0x000000fffff57224 */ /* 0x000fe400078e00f9 */
[----:B------:R-:W-:Y:S02]  /*dfb0*/  IMAD.MOV.U32 R5, RZ, RZ, R4 ;  /* 0x000000ffff057224 */ /* 0x000fe400078e0004 */
[----:B------:R-:W-:Y:S02]  /*dfc0*/  IMAD R242, R252, R247, R242 ;  /* 0x000000f7fcf27224 */ /* 0x000fe400078e02f2 */
[----:B------:R-:W-:Y:S02]  /*dfd0*/  IMAD.MOV R246, RZ, RZ, -R246 ;  /* 0x000000fffff67224 */ /* 0x000fe400078e0af6 */
[----:B------:R-:W-:-:S04]  /*dfe0*/  IMAD.HI.U32 R247, R2, R245, RZ ;  /* 0x000000f502f77227 */ /* 0x000fc800078e00ff */
[----:B------:R-:W-:Y:S01]  /*dff0*/  @!P2 IMAD.MOV R5, RZ, RZ, -R5 ;  /* 0x000000ffff05a224 */ /* 0x000fe200078e0a05 */
[----:B------:R-:W-:Y:S01]  /*e000*/  @!P1 LOP3.LUT R5, RZ, R6, RZ, 0x33, !PT ;  /* 0x00000006ff059212 */ /* 0x000fe200078e33ff */
[----:B------:R-:W-:Y:S02]  /*e010*/  IMAD R244, R252, R246, R244 ;  /* 0x000000f6fcf47224 */ /* 0x000fe400078e02f4 */
[----:B------:R-:W-:Y:S02]  /*e020*/  VIADD R36, R0, 0x1f3 ;  /* 0x000001f300247836 */ /* 0x000fe40000000000 */
[----:B------:R-:W-:Y:S02]  /*e030*/  IMAD.MOV R246, RZ, RZ, -R247 ;  /* 0x000000fffff67224 */ /* 0x000fe400078e0af7 */
[----:B------:R-:W-:Y:S01]  /*e040*/  IMAD.MOV.U32 R37, RZ, RZ, R34 ;  /* 0x000000ffff257224 */ /* 0x000fe200078e0022 */
[----:B------:R1:W-:Y:S01]  /*e050*/  STL [R1+0x544], R36 ;  /* 0x0005442401007387 */ /* 0x0003e20000100800 */
[----:B------:R-:W-:-:S02]  /*e060*/  IMAD.MOV.U32 R34, RZ, RZ, R33 ;  /* 0x000000ffff227224 */ /* 0x000fc400078e0021 */
[C---:B------:R-:W-:Y:S01]  /*e070*/  IMAD R245, R252.reuse, R246, R245 ;  /* 0x000000f6fcf57224 */ /* 0x040fe200078e02f5 */
[----:B------:R-:W-:Y:S01]  /*e080*/  IABS R246, R36 ;  /* 0x0000002400f67213 */ /* 0x000fe20000000000 */
[----:B------:R-:W-:Y:S02]  /*e090*/  IMAD.MOV.U32 R33, RZ, RZ, R32 ;  /* 0x000000ffff217224 */ /* 0x000fe400078e0020 */
[----:B------:R-:W4:Y:S04]  /*e0a0*/  LDL.LU R32, [R1+0x394] ;  /* 0x0003940001207983 */ /* 0x000f280000300800 */
[----:B-1----:R-:W4:Y:S04]  /*e0b0*/  LDL.LU R36, [R1+0x3f8] ;  /* 0x0003f80001247983 */ /* 0x002f280000300800 */
[----:B------:R-:W4:Y:S04]  /*e0c0*/  LDL.LU R44, [R1+0x3f4] ;  /* 0x0003f400012c7983 */ /* 0x000f280000300800 */
[----:B------:R-:W4:Y:S04]  /*e0d0*/  LDL.LU R41, [R1+0x3f0] ;  /* 0x0003f00001297983 */ /* 0x000f280000300800 */
[----:B------:R-:W4:Y:S04]  /*e0e0*/  LDL.LU R39, [R1+0x3ec] ;  /* 0x0003ec0001277983 */ /* 0x000f280000300800 */
[----:B------:R-:W4:Y:S04]  /*e0f0*/  LDL.LU R38, [R1+0x3e8] ;  /* 0x0003e80001267983 */ /* 0x000f280000300800 */
[----:B------:R-:W4:Y:S04]  /*e100*/  LDL.LU R247, [R1+0x3e0] ;  /* 0x0003e00001f77983 */ /* 0x000f280000300800 */
[----:B------:R-:W4:Y:S01]  /*e110*/  LDL.LU R249, [R1+0x3dc] ;  /* 0x0003dc0001f97983 */ /* 0x000f220000300800 */
[----:B--2---:R-:W-:-:S02]  /*e120*/  ISETP.GT.U32.AND P5, PT, R252, R47, PT ;  /* 0x0000002ffc00720c */ /* 0x004fc40003fa4070 */
[C---:B---3--:R-:W-:Y:S02]  /*e130*/  ISETP.GT.U32.AND P3, PT, R252.reuse, R42, PT ;  /* 0x0000002afc00720c */ /* 0x048fe40003f64070 */
[----:B----4-:R-:W-:-:S09]  /*e140*/  ISETP.GT.U32.AND P4, PT, R252, R250, PT ;  /* 0x000000fafc00720c */ /* 0x010fd20003f84070 */
[--C-:B------:R-:W-:Y:S01]  /*e150*/  @!P5 IMAD.IADD R47, R47, 0x1, -R252.reuse ;  /* 0x000000012f2fd824 */ /* 0x100fe200078e0afc */
[----:B------:R-:W-:Y:S01]  /*e160*/  ISETP.GT.U32.AND P1, PT, R252, R46, PT ;  /* 0x0000002efc00720c */ /* 0x000fe20003f24070 */
[--C-:B------:R-:W-:Y:S01]  /*e170*/  @!P3 IMAD.IADD R42, R42, 0x1, -R252.reuse ;  /* 0x000000012a2ab824 */ /* 0x100fe200078e0afc */
[C---:B------:R-:W-:Y:S02]  /*e180*/  ISETP.GT.U32.AND P6, PT, R252.reuse, R45, PT ;  /* 0x0000002dfc00720c */ /* 0x040fe40003fc4070 */
[C---:B------:R-:W-:Y:S02]  /*e190*/  ISETP.GT.U32.AND P2, PT, R252.reuse, R43, PT ;  /* 0x0000002bfc00720c */ /* 0x040fe40003f44070 */
[C---:B------:R-:W-:Y:S02]  /*e1a0*/  ISETP.GT.U32.AND P0, PT, R252.reuse, R248, PT ;  /* 0x000000f8fc00720c */ /* 0x040fe40003f04070 */
[----:B------:R-:W-:Y:S01]  /*e1b0*/  ISETP.GT.U32.AND P5, PT, R252, R40, PT ;  /* 0x00000028fc00720c */ /* 0x000fe20003fa4070 */
[----:B------:R-:W-:Y:S01]  /*e1c0*/  @!P4 IMAD.IADD R250, R250, 0x1, -R252 ;  /* 0x00000001fafac824 */ /* 0x000fe200078e0afc */
[----:B------:R-:W-:-:S02]  /*e1d0*/  ISETP.GT.U32.AND P3, PT, R252, R35, PT ;  /* 0x00000023fc00720c */ /* 0x000fc40003f64070 */
[----:B------:R-:W-:-:S07]  /*e1e0*/  ISETP.GT.U32.AND P4, PT, R252, R47, PT ;  /* 0x0000002ffc00720c */ /* 0x000fce0003f84070 */
[--C-:B------:R-:W-:Y:S01]  /*e1f0*/  @!P0 IMAD.IADD R248, R248, 0x1, -R252.reuse ;  /* 0x00000001f8f88824 */ /* 0x100fe200078e0afc */
[----:B------:R-:W-:Y:S01]  /*e200*/  ISETP.GT.U32.AND P0, PT, R252, R42, PT ;  /* 0x0000002afc00720c */ /* 0x000fe20003f04070 */
[--C-:B------:R-:W-:Y:S01]  /*e210*/  @!P1 IMAD.IADD R46, R46, 0x1, -R252.reuse ;  /* 0x000000012e2e9824 */ /* 0x100fe200078e0afc */
[C---:B------:R-:W-:Y:S01]  /*e220*/  ISETP.GT.U32.AND P1, PT, R252.reuse, R250, PT ;  /* 0x000000fafc00720c */ /* 0x040fe20003f24070 */
[--C-:B------:R-:W-:Y:S02]  /*e230*/  @!P6 IMAD.IADD R45, R45, 0x1, -R252.reuse ;  /* 0x000000012d2de824 */ /* 0x100fe400078e0afc */
[--C-:B------:R-:W-:Y:S01]  /*e240*/  @!P2 IMAD.IADD R43, R43, 0x1, -R252.reuse ;  /* 0x000000012b2ba824 */ /* 0x100fe200078e0afc */
[----:B------:R-:W-:Y:S01]  /*e250*/  ISETP.GT.U32.AND P2, PT, R252, R248, PT ;  /* 0x000000f8fc00720c */ /* 0x000fe20003f44070 */
[--C-:B------:R-:W-:Y:S01]  /*e260*/  @!P5 IMAD.IADD R40, R40, 0x1, -R252.reuse ;  /* 0x000000012828d824 */ /* 0x100fe200078e0afc */
[C---:B------:R-:W-:Y:S01]  /*e270*/  ISETP.GT.U32.AND P5, PT, R252.reuse, R46, PT ;  /* 0x0000002efc00720c */ /* 0x040fe20003fa4070 */
[--C-:B------:R-:W-:Y:S01]  /*e280*/  @!P3 IMAD.IADD R35, R35, 0x1, -R252.reuse ;  /* 0x000000012323b824 */ /* 0x100fe200078e0afc */
[C---:B------:R-:W-:Y:S01]  /*e290*/  ISETP.GT.U32.AND P3, PT, R252.reuse, R45, PT ;  /* 0x0000002dfc00720c */ /* 0x040fe20003f64070 */
[--C-:B------:R-:W-:Y:S01]  /*e2a0*/  @!P4 IMAD.IADD R47, R47, 0x1, -R252.reuse ;  /* 0x000000012f2fc824 */ /* 0x100fe200078e0afc */
[----:B------:R-:W-:Y:S01]  /*e2b0*/  ISETP.GT.U32.AND P4, PT, R252, R43, PT ;  /* 0x0000002bfc00720c */ /* 0x000fe20003f84070 */
[----:B------:R-:W-:Y:S01]  /*e2c0*/  @!P0 IMAD.IADD R42, R42, 0x1, -R252 ;  /* 0x000000012a2a8824 */ /* 0x000fe200078e0afc */
[----:B------:R-:W-:-:S02]  /*e2d0*/  ISETP.GT.U32.AND P0, PT, R252, R40, PT ;  /* 0x00000028fc00720c */ /* 0x000fc40003f04070 */
[----:B------:R-:W-:Y:S01]  /*e2e0*/  ISETP.GT.U32.AND P6, PT, R252, R35, PT ;  /* 0x00000023fc00720c */ /* 0x000fe20003fc4070 */
[----:B------:R1:W-:Y:S01]  /*e2f0*/  STL [R1+0x41c], R47 ;  /* 0x00041c2f01007387 */ /* 0x0003e20000100800 */
[----:B------:R-:W-:-:S03]  /*e300*/  @!P1 IMAD.IADD R250, R250, 0x1, -R252 ;  /* 0x00000001fafa9824 */ /* 0x000fc600078e0afc */
[----:B------:R-:W2:Y:S01]  /*e310*/  LDL.LU R50, [R1+0x3d8] ;  /* 0x0003d80001327983 */ /* 0x000ea20000300800 */
[----:B------:R-:W-:-:S03]  /*e320*/  @!P2 IMAD.IADD R248, R248, 0x1, -R252 ;  /* 0x00000001f8f8a824 */ /* 0x000fc600078e0afc */
[----:B------:R-:W3:Y:S01]  /*e330*/  LDL.LU R49, [R1+0x3d4] ;  /* 0x0003d40001317983 */ /* 0x000ee20000300800 */
[----:B------:R-:W-:-:S03]  /*e340*/  @!P5 IMAD.IADD R46, R46, 0x1, -R252 ;  /* 0x000000012e2ed824 */ /* 0x000fc600078e0afc */
[----:B------:R4:W-:Y:S01]  /*e350*/  STL [R1+0x418], R42 ;  /* 0x0004182a01007387 */ /* 0x0009e20000100800 */
[----:B------:R-:W-:-:S03]  /*e360*/  @!P3 IMAD.IADD R45, R45, 0x1, -R252 ;  /* 0x000000012d2db824 */ /* 0x000fc600078e0afc */
[----:B------:R-:W2:Y:S01]  /*e370*/  LDL.LU R48, [R1+0x3d0] ;  /* 0x0003d00001307983 */ /* 0x000ea20000300800 */
[----:B------:R-:W-:-:S03]  /*e380*/  @!P4 IMAD.IADD R43, R43, 0x1, -R252 ;  /* 0x000000012b2bc824 */ /* 0x000fc600078e0afc */
[----:B-1----:R-:W2:Y:S01]  /*e390*/  LDL.LU R47, [R1+0x3cc] ;  /* 0x0003cc00012f7983 */ /* 0x002ea20000300800 */
[----:B------:R-:W-:-:S03]  /*e3a0*/  @!P0 IMAD.IADD R40, R40, 0x1, -R252 ;  /* 0x0000000128288824 */ /* 0x000fc600078e0afc */
[----:B----4-:R-:W4:Y:S01]  /*e3b0*/  LDL.LU R42, [R1+0x3c8] ;  /* 0x0003c800012a7983 */ /* 0x010f220000300800 */
[----:B------:R-:W-:-:S03]  /*e3c0*/  @!P6 IMAD.IADD R35, R35, 0x1, -R252 ;  /* 0x000000012323e824 */ /* 0x000fc600078e0afc */
[----:B------:R1:W-:Y:S04]  /*e3d0*/  STL [R1+0x414], R250 ;  /* 0x000414fa01007387 */ /* 0x0003e80000100800 */
[----:B-1----:R-:W2:Y:S04]  /*e3e0*/  LDL.LU R250, [R1+0x1ec0] ;  /* 0x001ec00001fa7983 */ /* 0x002ea80000300800 */
[----:B------:R-:W-:Y:S04]  /*e3f0*/  STL [R1+0x410], R248 ;  /* 0x000410f801007387 */ /* 0x000fe80000100800 */
[----:B------:R-:W-:Y:S04]  /*e400*/  STL [R1+0x40c], R46 ;  /* 0x00040c2e01007387 */ /* 0x000fe80000100800 */
[----:B------:R-:W-:Y:S04]  /*e410*/  STL [R1+0x408], R45 ;  /* 0x0004082d01007387 */ /* 0x000fe80000100800 */
[----:B------:R-:W-:Y:S04]  /*e420*/  STL [R1+0x404], R43 ;  /* 0x0004042b01007387 */ /* 0x000fe80000100800 */
[----:B------:R-:W-:Y:S04]  /*e430*/  STL [R1+0x400], R40 ;  /* 0x0004002801007387 */ /* 0x000fe80000100800 */
[----:B------:R1:W-:Y:S04]  /*e440*/  STL [R1+0x3fc], R35 ;  /* 0x0003fc2301007387 */ /* 0x0003e80000100800 */
[----:B-1----:R-:W2:Y:S01]  /*e450*/  LDL.LU R35, [R1+0x3b4] ;  /* 0x0003b40001237983 */ /* 0x002ea20000300800 */
[----:B------:R-:W-:-:S02]  /*e460*/  ISETP.GT.U32.AND P1, PT, R252, R36, PT ;  /* 0x00000024fc00720c */ /* 0x000fc40003f24070 */
[----:B------:R-:W-:Y:S01]  /*e470*/  ISETP.GT.U32.AND P6, PT, R252, R247, PT ;  /* 0x000000f7fc00720c */ /* 0x000fe20003fc4070 */
[----:B------:R-:W3:Y:S04]  /*e480*/  LDL.LU R43, [R1+0x3c4] ;  /* 0x0003c400012b7983 */ /* 0x000ee80000300800 */
[----:B------:R-:W3:Y:S04]  /*e490*/  LDL.LU R46, [R1+0x3c0] ;  /* 0x0003c000012e7983 */ /* 0x000ee80000300800 */
[----:B------:R-:W3:Y:S02]  /*e4a0*/  LDL.LU R45, [R1+0x3bc] ;  /* 0x0003bc00012d7983 */ /* 0x000ee40000300800 */
[----:B------:R-:W-:-:S02]  /*e4b0*/  @!P1 IMAD.IADD R36, R36, 0x1, -R252 ;  /* 0x0000000124249824 */ /* 0x000fc400078e0afc */
[----:B------:R-:W-:-:S03]  /*e4c0*/  @!P6 IMAD.IADD R247, R247, 0x1, -R252 ;  /* 0x00000001f7f7e824 */ /* 0x000fc600078e0afc */
[----:B------:R-:W-:-:S13]  /*e4d0*/  ISETP.GT.U32.AND P6, PT, R252, R36, PT ;  /* 0x00000024fc00720c */ /* 0x000fda0003fc4070 */
[----:B------:R-:W-:-:S05]  /*e4e0*/  @!P6 IMAD.IADD R36, R36, 0x1, -R252 ;  /* 0x000000012424e824 */ /* 0x000fca00078e0afc */
[----:B------:R1:W-:Y:S02]  /*e4f0*/  STL [R1+0x3f8], R36 ;  /* 0x0003f82401007387 */ /* 0x0003e40000100800 */
[----:B-1----:R-:W-:Y:S02]  /*e500*/  IMAD.MOV.U32 R36, RZ, RZ, R33 ;  /* 0x000000ffff247224 */ /* 0x002fe400078e0021 */
[----:B------:R-:W-:Y:S01]  /*e510*/  IMAD.MOV.U32 R33, RZ, RZ, R17 ;  /* 0x000000ffff217224 */ /* 0x000fe200078e0011 */
[C---:B------:R-:W-:Y:S02]  /*e520*/  ISETP.GT.U32.AND P2, PT, R252.reuse, R44, PT ;  /* 0x0000002cfc00720c */ /* 0x040fe40003f44070 */
[C---:B------:R-:W-:Y:S02]  /*e530*/  ISETP.GT.U32.AND P5, PT, R252.reuse, R41, PT ;  /* 0x00000029fc00720c */ /* 0x040fe40003fa4070 */
[C---:B------:R-:W-:Y:S02]  /*e540*/  ISETP.GT.U32.AND P3, PT, R252.reuse, R39, PT ;  /* 0x00000027fc00720c */ /* 0x040fe40003f64070 */
[----:B------:R-:W-:-:S02]  /*e550*/  ISETP.GT.U32.AND P4, PT, R252, R38, PT ;  /* 0x00000026fc00720c */ /* 0x000fc40003f84070 */
[C---:B------:R-:W-:Y:S02]  /*e560*/  ISETP.GT.U32.AND P0, PT, R252.reuse, R37, PT ;  /* 0x00000025fc00720c */ /* 0x040fe40003f04070 */
[----:B------:R-:W-:-:S03]  /*e570*/  ISETP.GT.U32.AND P1, PT, R252, R249, PT ;  /* 0x000000f9fc00720c */ /* 0x000fc60003f24070 */
[----:B------:R-:W-:Y:S02]  /*e580*/  @!P2 IMAD.IADD R44, R44, 0x1, -R252 ;  /* 0x000000012c2ca824 */ /* 0x000fe400078e0afc */
[----:B--2---:R-:W-:Y:S02]  /*e590*/  IMAD.MOV.U32 R40, RZ, RZ, R35 ;  /* 0x000000ffff287224 */ /* 0x004fe400078e0023 */
[----:B------:R-:W-:Y:S02]  /*e5a0*/  IMAD.MOV.U32 R35, RZ, RZ, R32 ;  /* 0x000000ffff237224 */ /* 0x000fe400078e0020 */
[----:B------:R-:W-:Y:S02]  /*e5b0*/  IMAD.MOV.U32 R32, RZ, RZ, R30 ;  /* 0x000000ffff207224 */ /* 0x000fe400078e001e */
[----:B------:R-:W-:Y:S02]  /*e5c0*/  IMAD.MOV.U32 R30, RZ, RZ, R16 ;  /* 0x000000ffff1e7224 */ /* 0x000fe400078e0010 */
[----:B------:R-:W2:Y:S04]  /*e5d0*/  LDL.LU R16, [R1+0x1b4] ;  /* 0x0001b40001107983 */ /* 0x000ea80000300800 */
[----:B------:R-:W2:Y:S01]  /*e5e0*/  LDL.LU R17, [R1+0x27c] ;  /* 0x00027c0001117983 */ /* 0x000ea20000300800 */
[C---:B------:R-:W-:Y:S01]  /*e5f0*/  ISETP.GT.U32.AND P2, PT, R252.reuse, R50, PT ;  /* 0x00000032fc00720c */ /* 0x040fe20003f44070 */
[--C-:B------:R-:W-:Y:S01]  /*e600*/  @!P5 IMAD.IADD R41, R41, 0x1, -R252.reuse ;  /* 0x000000012929d824 */ /* 0x100fe200078e0afc */
[C---:B---3--:R-:W-:Y:S01]  /*e610*/  ISETP.GT.U32.AND P5, PT, R252.reuse, R49, PT ;  /* 0x00000031fc00720c */ /* 0x048fe20003fa4070 */
[--C-:B------:R-:W-:Y:S01]  /*e620*/  @!P3 IMAD.IADD R39, R39, 0x1, -R252.reuse ;  /* 0x000000012727b824 */ /* 0x100fe200078e0afc */
[----:B------:R-:W-:Y:S01]  /*e630*/  ISETP.GT.U32.AND P3, PT, R252, R48, PT ;  /* 0x00000030fc00720c */ /* 0x000fe20003f64070 */
[--C-:B------:R-:W-:Y:S01]  /*e640*/  @!P4 IMAD.IADD R38, R38, 0x1, -R252.reuse ;  /* 0x000000012626c824 */ /* 0x100fe200078e0afc */
[C---:B------:R-:W-:Y:S01]  /*e650*/  ISETP.GT.U32.AND P4, PT, R252.reuse, R47, PT ;  /* 0x0000002ffc00720c */ /* 0x040fe20003f84070 */
[--C-:B------:R-:W-:Y:S01]  /*e660*/  @!P0 IMAD.IADD R37, R37, 0x1, -R252.reuse ;  /* 0x0000000125258824 */ /* 0x100fe200078e0afc */
[C---:B----4-:R-:W-:Y:S01]  /*e670*/  ISETP.GT.U32.AND P0, PT, R252.reuse, R42, PT ;  /* 0x0000002afc00720c */ /* 0x050fe20003f04070 */
[----:B------:R-:W-:Y:S01]  /*e680*/  @!P1 IMAD.IADD R249, R249, 0x1, -R252 ;  /* 0x00000001f9f99824 */ /* 0x000fe200078e0afc */
[----:B------:R-:W-:-:S03]  /*e690*/  ISETP.GT.U32.AND P1, PT, R252, R44, PT ;  /* 0x0000002cfc00720c */ /* 0x000fc60003f24070 */
[--C-:B------:R-:W-:Y:S01]  /*e6a0*/  @!P2 IMAD.IADD R50, R50, 0x1, -R252.reuse ;  /* 0x000000013232a824 */ /* 0x100fe200078e0afc */
[C---:B------:R-:W-:Y:S01]  /*e6b0*/  ISETP.GT.U32.AND P2, PT, R252.reuse, R41, PT ;  /* 0x00000029fc00720c */ /* 0x040fe20003f44070 */
[--C-:B------:R-:W-:Y:S01]  /*e6c0*/  @!P5 IMAD.IADD R49, R49, 0x1, -R252.reuse ;  /* 0x000000013131d824 */ /* 0x100fe200078e0afc */
[----:B------:R-:W-:Y:S01]  /*e6d0*/  ISETP.GT.U32.AND P5, PT, R252, R39, PT ;  /* 0x00000027fc00720c */ /* 0x000fe20003fa4070 */
[--C-:B------:R-:W-:Y:S01]  /*e6e0*/  @!P3 IMAD.IADD R48, R48, 0x1, -R252.reuse ;  /* 0x000000013030b824 */ /* 0x100fe200078e0afc */
[C---:B------:R-:W-:Y:S01]  /*e6f0*/  ISETP.GT.U32.AND P3, PT, R252.reuse, R38, PT ;  /* 0x00000026fc00720c */ /* 0x040fe20003f64070 */
[--C-:B------:R-:W-:Y:S01]  /*e700*/  @!P4 IMAD.IADD R47, R47, 0x1, -R252.reuse ;  /* 0x000000012f2fc824 */ /* 0x100fe200078e0afc */
[----:B------:R-:W-:Y:S01]  /*e710*/  ISETP.GT.U32.AND P4, PT, R252, R37, PT ;  /* 0x00000025fc00720c */ /* 0x000fe20003f84070 */
[--C-:B------:R-:W-:Y:S01]  /*e720*/  @!P0 IMAD.IADD R42, R42, 0x1, -R252.reuse ;  /* 0x000000012a2a8824 */ /* 0x100fe200078e0afc */
[----:B------:R-:W-:Y:S01]  /*e730*/  ISETP.GT.U32.AND P0, PT, R252, R247, PT ;  /* 0x000000f7fc00720c */ /* 0x000fe20003f04070 */
[----:B------:R-:W-:Y:S01]  /*e740*/  @!P1 IMAD.IADD R44, R44, 0x1, -R252 ;  /* 0x000000012c2c9824 */ /* 0x000fe200078e0afc */
[----:B------:R-:W-:-:S03]  /*e750*/  ISETP.GT.U32.AND P1, PT, R252, R249, PT ;  /* 0x000000f9fc00720c */ /* 0x000fc60003f24070 */
[--C-:B------:R-:W-:Y:S01]  /*e760*/  @!P2 IMAD.IADD R41, R41, 0x1, -R252.reuse ;  /* 0x000000012929a824 */ /* 0x100fe200078e0afc */
[C---:B------:R-:W-:Y:S01]  /*e770*/  ISETP.GT.U32.AND P2, PT, R252.reuse, R50, PT ;  /* 0x00000032fc00720c */ /* 0x040fe20003f44070 */
[--C-:B------:R-:W-:Y:S01]  /*e780*/  @!P5 IMAD.IADD R39, R39, 0x1, -R252.reuse ;  /* 0x000000012727d824 */ /* 0x100fe200078e0afc */
[----:B------:R1:W-:Y:S01]  /*e790*/  STL [R1+0x3f4], R44 ;  /* 0x0003f42c01007387 */ /* 0x0003e20000100800 */
[----:B------:R-:W-:Y:S01]  /*e7a0*/  ISETP.GT.U32.AND P5, PT, R252, R49, PT ;  /* 0x00000031fc00720c */ /* 0x000fe20003fa4070 */
[--C-:B------:R-:W-:Y:S01]  /*e7b0*/  @!P3 IMAD.IADD R38, R38, 0x1, -R252.reuse ;  /* 0x000000012626b824 */ /* 0x100fe200078e0afc */
[----:B------:R-:W-:Y:S01]  /*e7c0*/  ISETP.GT.U32.AND P3, PT, R252, R48, PT ;  /* 0x00000030fc00720c */ /* 0x000fe20003f64070 */
[----:B------:R-:W-:Y:S01]  /*e7d0*/  IMAD.HI.U32 R4, R2, R246, RZ ;  /* 0x000000f602047227 */ /* 0x000fe200078e00ff */
[----:B------:R3:W-:Y:S01]  /*e7e0*/  STL [R1+0x3f0], R41 ;  /* 0x0003f02901007387 */ /* 0x0007e20000100800 */
[C---:B------:R-:W-:Y:S02]  /*e7f0*/  ISETP.GT.U32.AND P6, PT, R252.reuse, R42, PT ;  /* 0x0000002afc00720c */ /* 0x040fe40003fc4070 */
[----:B------:R-:W-:Y:S01]  /*e800*/  @!P4 IMAD.IADD R37, R37, 0x1, -R252 ;  /* 0x000000012525c824 */ /* 0x000fe200078e0afc */
[----:B------:R-:W4:Y:S01]  /*e810*/  LDL.LU R6, [R1+0x3ac] ;  /* 0x0003ac0001067983 */ /* 0x000f220000300800 */
[----:B------:R-:W-:Y:S01]  /*e820*/  ISETP.GT.U32.AND P4, PT, R252, R47, PT ;  /* 0x0000002ffc00720c */ /* 0x000fe20003f84070 */
[----:B------:R-:W-:-:S02]  /*e830*/  IMAD.MOV R4, RZ, RZ, -R4 ;  /* 0x000000ffff047224 */ /* 0x000fc400078e0a04 */
[----:B------:R-:W4:Y:S04]  /*e840*/  LDL.LU R248, [R1+0x3a8] ;  /* 0x0003a80001f87983 */ /* 0x000f280000300800 */
[----:B------:R3:W-:Y:S04]  /*e850*/  STL [R1+0x3ec], R39 ;  /* 0x0003ec2701007387 */ /* 0x0007e80000100800 */
[----:B-1----:R-:W4:Y:S01]  /*e860*/  LDL.LU R44, [R1+0x3a4] ;  /* 0x0003a400012c7983 */ /* 0x002f220000300800 */
[----:B------:R-:W-:-:S03]  /*e870*/  IMAD R246, R252, R4, R246 ;  /* 0x00000004fcf67224 */ /* 0x000fc600078e02f6 */
[----:B---3--:R-:W3:Y:S01]  /*e880*/  LDL.LU R41, [R1+0x3a0] ;  /* 0x0003a00001297983 */ /* 0x008ee20000300800 */
[----:B------:R-:W-:-:S03]  /*e890*/  @!P0 IMAD.IADD R247, R247, 0x1, -R252 ;  /* 0x00000001f7f78824 */ /* 0x000fc600078e0afc */
[----:B------:R1:W-:Y:S01]  /*e8a0*/  STL [R1+0x3e8], R38 ;  /* 0x0003e82601007387 */ /* 0x0003e20000100800 */
[----:B------:R-:W-:-:S03]  /*e8b0*/  VIADD R4, R0, 0x1f4 ;  /* 0x000001f400047836 */ /* 0x000fc60000000000 */
[----:B------:R-:W3:Y:S01]  /*e8c0*/  LDL.LU R39, [R1+0x39c] ;  /* 0x00039c0001277983 */ /* 0x000ee20000300800 */
[--C-:B------:R-:W-:Y:S02]  /*e8d0*/  @!P1 IMAD.IADD R249, R249, 0x1, -R252.reuse ;  /* 0x00000001f9f99824 */ /* 0x100fe400078e0afc */
[--C-:B------:R-:W-:Y:S01]  /*e8e0*/  @!P2 IMAD.IADD R50, R50, 0x1, -R252.reuse ;  /* 0x000000013232a824 */ /* 0x100fe200078e0afc */
[----:B-1----:R-:W3:Y:S01]  /*e8f0*/  LDL.LU R38, [R1+0x398] ;  /* 0x0003980001267983 */ /* 0x002ee20000300800 */
[----:B------:R-:W-:-:S03]  /*e900*/  @!P5 IMAD.IADD R49, R49, 0x1, -R252 ;  /* 0x000000013131d824 */ /* 0x000fc600078e0afc */
[----:B------:R1:W-:Y:S01]  /*e910*/  STL [R1+0x3e4], R37 ;  /* 0x0003e42501007387 */ /* 0x0003e20000100800 */
[--C-:B------:R-:W-:Y:S02]  /*e920*/  @!P3 IMAD.IADD R48, R48, 0x1, -R252.reuse ;  /* 0x000000013030b824 */ /* 0x100fe400078e0afc */
[--C-:B------:R-:W-:Y:S02]  /*e930*/  @!P4 IMAD.IADD R47, R47, 0x1, -R252.reuse ;  /* 0x000000012f2fc824 */ /* 0x100fe400078e0afc */
[----:B------:R-:W-:Y:S02]  /*e940*/  @!P6 IMAD.IADD R42, R42, 0x1, -R252 ;  /* 0x000000012a2ae824 */ /* 0x000fe400078e0afc */
[----:B-1----:R-:W-:Y:S02]  /*e950*/  IMAD.MOV.U32 R37, RZ, RZ, R30 ;  /* 0x000000ffff257224 */ /* 0x002fe400078e001e */
[----:B------:R-:W-:Y:S02]  /*e960*/  IMAD.MOV.U32 R30, RZ, RZ, R24 ;  /* 0x000000ffff1e7224 */ /* 0x000fe400078e0018 */
[----:B------:R-:W3:Y:S04]  /*e970*/  LDL.LU R24, [R1+0x250] ;  /* 0x0002500001187983 */ /* 0x000ee80000300800 */
[----:B------:R-:W-:Y:S04]  /*e980*/  STL [R1+0x3e0], R247 ;  /* 0x0003e0f701007387 */ /* 0x000fe80000100800 */
[----:B------:R-:W-:Y:S04]  /*e990*/  STL [R1+0x540], R4 ;  /* 0x0005400401007387 */ /* 0x000fe80000100800 */
[----:B------:R-:W-:Y:S04]  /*e9a0*/  STL [R1+0x3dc], R249 ;  /* 0x0003dcf901007387 */ /* 0x000fe80000100800 */
[----:B------:R-:W-:Y:S04]  /*e9b0*/  STL [R1+0x3d8], R50 ;  /* 0x0003d83201007387 */ /* 0x000fe80000100800 */
[----:B------:R-:W-:Y:S04]  /*e9c0*/  STL [R1+0x3d4], R49 ;  /* 0x0003d43101007387 */ /* 0x000fe80000100800 */
[----:B------:R-:W-:Y:S04]  /*e9d0*/  STL [R1+0x3d0], R48 ;  /* 0x0003d03001007387 */ /* 0x000fe80000100800 */
[----:B------:R-:W-:Y:S04]  /*e9e0*/  STL [R1+0x3cc], R47 ;  /* 0x0003cc2f01007387 */ /* 0x000fe80000100800 */
[----:B------:R1:W-:Y:S02]  /*e9f0*/  STL [R1+0x3c8], R42 ;  /* 0x0003c82a01007387 */ /* 0x0003e40000100800 */
[----:B-1----:R-:W-:-:S02]  /*ea00*/  IMAD.MOV.U32 R42, RZ, RZ, R37 ;  /* 0x000000ffff2a7224 */ /* 0x002fc400078e0025 */
[----:B------:R-:W3:Y:S02]  /*ea10*/  LDL.LU R37, [R1+0x390] ;  /* 0x0003900001257983 */ /* 0x000ee40000300800 */
[----:B------:R-:W-:Y:S02]  /*ea20*/  IMAD.MOV.U32 R47, RZ, RZ, R42 ;  /* 0x000000ffff2f7224 */ /* 0x000fe400078e002a */
[----:B------:R-:W-:Y:S01]  /*ea30*/  IMAD.MOV.U32 R42, RZ, RZ, R33 ;  /* 0x000000ffff2a7224 */ /* 0x000fe200078e0021 */
[----:B------:R-:W3:Y:S01]  /*ea40*/  LDL.LU R50, [R1+0x38c] ;  /* 0x00038c0001327983 */ /* 0x000ee20000300800 */
[----:B------:R-:W-:Y:S02]  /*ea50*/  IMAD.MOV.U32 R33, RZ, RZ, R32 ;  /* 0x000000ffff217224 */ /* 0x000fe400078e0020 */
[----:B------:R-:W-:Y:S02]  /*ea60*/  IMAD.MOV.U32 R32, RZ, RZ, R31 ;  /* 0x000000ffff207224 */ /* 0x000fe400078e001f */
[----:B------:R-:W-:-:S02]  /*ea70*/  IMAD.MOV.U32 R31, RZ, RZ, R30 ;  /* 0x000000ffff1f7224 */ /* 0x000fc400078e001e */
[----:B------:R-:W-:Y:S02]  /*ea80*/  IMAD.MOV.U32 R30, RZ, RZ, R29 ;  /* 0x000000ffff1e7224 */ /* 0x000fe400078e001d */
[----:B------:R-:W-:Y:S02]  /*ea90*/  IMAD.MOV.U32 R29, RZ, RZ, R25 ;  /* 0x000000ffff1d7224 */ /* 0x000fe400078e0019 */
[----:B------:R-:W-:Y:S02]  /*eaa0*/  IMAD.MOV.U32 R25, RZ, RZ, R23 ;  /* 0x000000ffff197224 */ /* 0x000fe400078e0017 */
[----:B------:R-:W-:Y:S02]  /*eab0*/  IMAD.MOV.U32 R23, RZ, RZ, R19 ;  /* 0x000000ffff177224 */ /* 0x000fe400078e0013 */
[----:B------:R-:W-:Y:S02]  /*eac0*/  IMAD.MOV.U32 R19, RZ, RZ, R18 ;  /* 0x000000ffff137224 */ /* 0x000fe400078e0012 */
[----:B--2---:R-:W-:-:S02]  /*ead0*/  IMAD.MOV.U32 R18, RZ, RZ, R17 ;  /* 0x000000ffff127224 */ /* 0x004fc400078e0011 */
[----:B------:R-:W-:Y:S02]  /*eae0*/  IMAD.MOV.U32 R17, RZ, RZ, R16 ;  /* 0x000000ffff117224 */ /* 0x000fe400078e0010 */
[----:B------:R-:W-:Y:S02]  /*eaf0*/  IMAD.MOV.U32 R16, RZ, RZ, R15 ;  /* 0x000000ffff107224 */ /* 0x000fe400078e000f */
[----:B------:R-:W-:Y:S02]  /*eb00*/  IMAD.MOV.U32 R15, RZ, RZ, R14 ;  /* 0x000000ffff0f7224 */ /* 0x000fe400078e000e */
[----:B------:R-:W-:Y:S02]  /*eb10*/  IMAD.MOV.U32 R14, RZ, RZ, R13 ;  /* 0x000000ffff0e7224 */ /* 0x000fe400078e000d */
[----:B------:R-:W-:Y:S02]  /*eb20*/  IMAD.MOV.U32 R13, RZ, RZ, R8 ;  /* 0x000000ffff0d7224 */ /* 0x000fe400078e0008 */
[----:B------:R-:W2:Y:S01]  /*eb30*/  LDL.LU R8, [R1+0x318] ;  /* 0x0003180001087983 */ /* 0x000ea20000300800 */
[----:B------:R-:W-:-:S02]  /*eb40*/  ISETP.GT.U32.AND P0, PT, R252, R43, PT ;  /* 0x0000002bfc00720c */ /* 0x000fc40003f04070 */
[C---:B------:R-:W-:Y:S01]  /*eb50*/  ISETP.GT.U32.AND P1, PT, R252.reuse, R46, PT ;  /* 0x0000002efc00720c */ /* 0x040fe20003f24070 */
[----:B------:R-:W2:Y:S01]  /*eb60*/  LDL.LU R49, [R1+0x388] ;  /* 0x0003880001317983 */ /* 0x000ea20000300800 */
[C---:B------:R-:W-:Y:S02]  /*eb70*/  ISETP.GT.U32.AND P2, PT, R252.reuse, R45, PT ;  /* 0x0000002dfc00720c */ /* 0x040fe40003f44070 */
[----:B------:R-:W-:-:S07]  /*eb80*/  ISETP.GT.U32.AND P5, PT, R252, R34, PT ;  /* 0x00000022fc00720c */ /* 0x000fce0003fa4070 */
[--C-:B------:R-:W-:Y:S02]  /*eb90*/  @!P0 IMAD.IADD R43, R43, 0x1, -R252.reuse ;  /* 0x000000012b2b8824 */ /* 0x100fe400078e0afc */
[--C-:B------:R-:W-:Y:S02]  /*eba0*/  @!P1 IMAD.IADD R46, R46, 0x1, -R252.reuse ;  /* 0x000000012e2e9824 */ /* 0x100fe400078e0afc */
[----:B------:R-:W-:Y:S01]  /*ebb0*/  @!P2 IMAD.IADD R45, R45, 0x1, -R252 ;  /* 0x000000012d2da824 */ /* 0x000fe200078e0afc */
[C---:B----4-:R-:W-:Y:S02]  /*ebc0*/  ISETP.GT.U32.AND P6, PT, R252.reuse, R6, PT ;  /* 0x00000006fc00720c */ /* 0x050fe40003fc4070 */
[C---:B------:R-:W-:Y:S02]  /*ebd0*/  ISETP.GT.U32.AND P0, PT, R252.reuse, R248, PT ;  /* 0x000000f8fc00720c */ /* 0x040fe40003f04070 */
[C---:B------:R-:W-:Y:S02]  /*ebe0*/  ISETP.GT.U32.AND P3, PT, R252.reuse, R40, PT ;  /* 0x00000028fc00720c */ /* 0x040fe40003f64070 */
[----:B------:R-:W-:-:S07]  /*ebf0*/  ISETP.GT.U32.AND P1, PT, R252, R44, PT ;  /* 0x0000002cfc00720c */ /* 0x000fce0003f24070 */
[--C-:B------:R-:W-:Y:S01]  /*ec00*/  @!P6 IMAD.IADD R6, R6, 0x1, -R252.reuse ;  /* 0x000000010606e824 */ /* 0x100fe200078e0afc */
[C---:B---3--:R-:W-:Y:S02]  /*ec10*/  ISETP.GT.U32.AND P2, PT, R252.reuse, R41, PT ;  /* 0x00000029fc00720c */ /* 0x048fe40003f44070 */
[----:B------:R-:W-:Y:S01]  /*ec20*/  ISETP.GT.U32.AND P6, PT, R252, R43, PT ;  /* 0x0000002bfc00720c */ /* 0x000fe20003fc4070 */
[--C-:B------:R-:W-:Y:S01]  /*ec30*/  @!P5 IMAD.IADD R34, R34, 0x1, -R252.reuse ;  /* 0x000000012222d824 */ /* 0x100fe200078e0afc */
[----:B------:R-:W-:Y:S01]  /*ec40*/  ISETP.GT.U32.AND P5, PT, R252, R39, PT ;  /* 0x00000027fc00720c */ /* 0x000fe20003fa4070 */
[--C-:B------:R-:W-:Y:S01]  /*ec50*/  @!P0 IMAD.IADD R248, R248, 0x1, -R252.reuse ;  /* 0x00000001f8f88824 */ /* 0x100fe200078e0afc */
[----:B------:R-:W-:Y:S01]  /*ec60*/  ISETP.GT.U32.AND P0, PT, R252, R46, PT ;  /* 0x0000002efc00720c */ /* 0x000fe20003f04070 */
[----:B------:R-:W-:Y:S01]  /*ec70*/  @!P1 IMAD.IADD R44, R44, 0x1, -R252 ;  /* 0x000000012c2c9824 */ /* 0x000fe200078e0afc */
[----:B------:R-:W-:-:S05]  /*ec80*/  ISETP.GT.U32.AND P1, PT, R252, R45, PT ;  /* 0x0000002dfc00720c */ /* 0x000fca0003f24070 */
[--C-:B------:R-:W-:Y:S01]  /*ec90*/  @!P2 IMAD.IADD R41, R41, 0x1, -R252.reuse ;  /* 0x000000012929a824 */ /* 0x100fe200078e0afc */
[----:B------:R-:W-:Y:S01]  /*eca0*/  ISETP.GT.U32.AND P2, PT, R252, R34, PT ;  /* 0x00000022fc00720c */ /* 0x000fe20003f44070 */
[--C-:B------:R-:W-:Y:S02]  /*ecb0*/  @!P3 IMAD.IADD R40, R40, 0x1, -R252.reuse ;  /* 0x000000012828b824 */ /* 0x100fe400078e0afc */
[--C-:B------:R-:W-:Y:S01]  /*ecc0*/  @!P6 IMAD.IADD R43, R43, 0x1, -R252.reuse ;  /* 0x000000012b2be824 */ /* 0x100fe200078e0afc */
[C---:B------:R-:W-:Y:S01]  /*ecd0*/  ISETP.GT.U32.AND P4, PT, R252.reuse, R36, PT ;  /* 0x00000024fc00720c */ /* 0x040fe20003f84070 */
[--C-:B------:R-:W-:Y:S01]  /*ece0*/  @!P5 IMAD.IADD R39, R39, 0x1, -R252.reuse ;  /* 0x000000012727d824 */ /* 0x100fe200078e0afc */
[C---:B------:R-:W-:Y:S02]  /*ecf0*/  ISETP.GT.U32.AND P5, PT, R252.reuse, R40, PT ;  /* 0x00000028fc00720c */ /* 0x040fe40003fa4070 */
[----:B------:R1:W-:Y:S01]  /*ed00*/  STL [R1+0x3c4], R43 ;  /* 0x0003c42b01007387 */ /* 0x0003e20000100800 */
[----:B------:R-:W-:Y:S01]  /*ed10*/  ISETP.GT.U32.AND P3, PT, R252, R38, PT ;  /* 0x00000026fc00720c */ /* 0x000fe20003f64070 */
[----:B------:R-:W-:-:S02]  /*ed20*/  @!P0 IMAD.IADD R46, R46, 0x1, -R252 ;  /* 0x000000012e2e8824 */ /* 0x000fc400078e0afc */
[--C-:B------:R-:W-:Y:S02]  /*ed30*/  @!P1 IMAD.IADD R45, R45, 0x1, -R252.reuse ;  /* 0x000000012d2d9824 */ /* 0x100fe400078e0afc */
[----:B------:R-:W-:Y:S02]  /*ed40*/  @!P2 IMAD.IADD R34, R34, 0x1, -R252 ;  /* 0x000000012222a824 */ /* 0x000fe400078e0afc */
[----:B-1----:R-:W-:Y:S02]  /*ed50*/  IMAD.MOV.U32 R43, RZ, RZ, R42 ;  /* 0x000000ffff2b7224 */ /* 0x002fe400078e002a */
[----:B------:R-:W-:Y:S02]  /*ed60*/  IMAD.MOV.U32 R42, RZ, RZ, R33 ;  /* 0x000000ffff2a7224 */ /* 0x000fe400078e0021 */
[----:B------:R-:W-:Y:S02]  /*ed70*/  IMAD.MOV.U32 R33, RZ, RZ, R19 ;  /* 0x000000ffff217224 */ /* 0x000fe400078e0013 */
[----:B------:R-:W-:-:S02]  /*ed80*/  IMAD.MOV.U32 R19, RZ, RZ, R18 ;  /* 0x000000ffff137224 */ /* 0x000fc400078e0012 */
[--C-:B------:R-:W-:Y:S02]  /*ed90*/  @!P4 IMAD.IADD R36, R36, 0x1, -R252.reuse ;  /* 0x000000012424c824 */ /* 0x100fe400078e0afc */
[--C-:B------:R-:W-:Y:S02]  /*eda0*/  @!P5 IMAD.IADD R40, R40, 0x1, -R252.reuse ;  /* 0x000000012828d824 */ /* 0x100fe400078e0afc */
[----:B------:R-:W-:Y:S01]  /*edb0*/  @!P3 IMAD.IADD R38, R38, 0x1, -R252 ;  /* 0x000000012626b824 */ /* 0x000fe200078e0afc */
[----:B------:R-:W-:Y:S01]  /*edc0*/  ISETP.GT.U32.AND P3, PT, R252, R36, PT ;  /* 0x00000024fc00720c */ /* 0x000fe20003f64070 */
[----:B------:R-:W-:-:S12]  /*edd0*/  IMAD.MOV.U32 R48, RZ, RZ, R47 ;  /* 0x000000ffff307224 */ /* 0x000fd800078e002f */
[----:B------:R-:W-:Y:S02]  /*ede0*/  @!P3 IMAD.IADD R36, R36, 0x1, -R252 ;  /* 0x000000012424b824 */ /* 0x000fe400078e0afc */
[----:B--2---:R-:W-:Y:S02]  /*edf0*/  IMAD.MOV.U32 R18, RZ, RZ, R8 ;  /* 0x000000ffff127224 */ /* 0x004fe400078e0008 */
[----:B------:R-:W-:Y:S02]  /*ee00*/  IMAD.MOV.U32 R8, RZ, RZ, R7 ;  /* 0x000000ffff087224 */ /* 0x000fe400078e0007 */
[----:B------:R-:W2:Y:S04]  /*ee10*/  LDL.LU R7, [R1+0x74] ;  /* 0x0000740001077983 */ /* 0x000ea80000300800 */
[----:B------:R-:W-:Y:S04]  /*ee20*/  STL [R1+0x3c0], R46 ;  /* 0x0003c02e01007387 */ /* 0x000fe80000100800 */
[----:B------:R-:W-:Y:S04]  /*ee30*/  STL [R1+0x3bc], R45 ;  /* 0x0003bc2d01007387 */ /* 0x000fe80000100800 */
[----:B------:R1:W-:Y:S02]  /*ee40*/  STL [R1+0x3b8], R34 ;  /* 0x0003b82201007387 */ /* 0x0003e40000100800 */
[----:B-1----:R-:W-:-:S02]  /*ee50*/  IMAD.MOV.U32 R34, RZ, RZ, R33 ;  /* 0x000000ffff227224 */ /* 0x002fc400078e0021 */
[----:B------:R-:W-:Y:S02]  /*ee60*/  IMAD.MOV.U32 R33, RZ, RZ, R8 ;  /* 0x000000ffff217224 */ /* 0x000fe400078e0008 */
[----:B------:R-:W-:Y:S02]  /*ee70*/  IMAD.MOV.U32 R8, RZ, RZ, R250 ;  /* 0x000000ffff087224 */ /* 0x000fe400078e00fa */
[----:B------:R-:W3:Y:S04]  /*ee80*/  LDL.LU R250, [R1+0x378] ;  /* 0x0003780001fa7983 */ /* 0x000ee80000300800 */
[----:B------:R-:W4:Y:S04]  /*ee90*/  LDL.LU R249, [R1+0x374] ;  /* 0x0003740001f97983 */ /* 0x000f280000300800 */
[----:B------:R1:W-:Y:S04]  /*eea0*/  STL [R1+0x3b4], R40 ;  /* 0x0003b42801007387 */ /* 0x0003e80000100800 */
[----:B------:R-:W2:Y:S04]  /*eeb0*/  LDL.LU R47, [R1+0x370] ;  /* 0x00037000012f7983 */ /* 0x000ea80000300800 */
[----:B------:R-:W2:Y:S04]  /*eec0*/  LDL.LU R46, [R1+0x36c] ;  /* 0x00036c00012e7983 */ /* 0x000ea80000300800 */
[----:B------:R1:W-:Y:S04]  /*eed0*/  STL [R1+0x3b0], R36 ;  /* 0x0003b02401007387 */ /* 0x0003e80000100800 */
[----:B------:R-:W2:Y:S04]  /*eee0*/  LDL.LU R45, [R1+0x368] ;  /* 0x00036800012d7983 */ /* 0x000ea80000300800 */
[----:B-1----:R-:W2:Y:S04]  /*eef0*/  LDL.LU R40, [R1+0x364] ;  /* 0x0003640001287983 */ /* 0x002ea80000300800 */
[----:B------:R-:W2:Y:S01]  /*ef00*/  LDL.LU R36, [R1+0x360] ;  /* 0x0003600001247983 */ /* 0x000ea20000300800 */
[----:B------:R-:W-:-:S02]  /*ef10*/  ISETP.GT.U32.AND P4, PT, R252, R35, PT ;  /* 0x00000023fc00720c */ /* 0x000fc40003f84070 */
[C---:B------:R-:W-:Y:S02]  /*ef20*/  ISETP.GT.U32.AND P0, PT, R252.reuse, R248, PT ;  /* 0x000000f8fc00720c */ /* 0x040fe40003f04070 */
[----:B------:R-:W-:-:S09]  /*ef30*/  ISETP.GT.U32.AND P1, PT, R252, R44, PT ;  /* 0x0000002cfc00720c */ /* 0x000fd20003f24070 */
[--C-:B------:R-:W-:Y:S01]  /*ef40*/  @!P4 IMAD.IADD R35, R35, 0x1, -R252.reuse ;  /* 0x000000012323c824 */ /* 0x100fe200078e0afc */
[C---:B------:R-:W-:Y:S02]  /*ef50*/  ISETP.GT.U32.AND P4, PT, R252.reuse, R6, PT ;  /* 0x00000006fc00720c */ /* 0x040fe40003f84070 */
[C---:B------:R-:W-:Y:S02]  /*ef60*/  ISETP.GT.U32.AND P2, PT, R252.reuse, R41, PT ;  /* 0x00000029fc00720c */ /* 0x040fe40003f44070 */
[----:B------:R-:W-:Y:S01]  /*ef70*/  ISETP.GT.U32.AND P6, PT, R252, R35, PT ;  /* 0x00000023fc00720c */ /* 0x000fe20003fc4070 */
[--C-:B------:R-:W-:Y:S01]  /*ef80*/  @!P0 IMAD.IADD R248, R248, 0x1, -R252.reuse ;  /* 0x00000001f8f88824 */ /* 0x100fe200078e0afc */
[----:B------:R-:W-:Y:S01]  /*ef90*/  ISETP.GT.U32.AND P0, PT, R252, R50, PT ;  /* 0x00000032fc00720c */ /* 0x000fe20003f04070 */
[----:B------:R-:W-:Y:S01]  /*efa0*/  @!P1 IMAD.IADD R44, R44, 0x1, -R252 ;  /* 0x000000012c2c9824 */ /* 0x000fe200078e0afc */
[----:B------:R-:W-:-:S05]  /*efb0*/  ISETP.GT.U32.AND P1, PT, R252, R49, PT ;  /* 0x00000031fc00720c */ /* 0x000fca0003f24070 */
[--C-:B------:R-:W-:Y:S01]  /*efc0*/  @!P4 IMAD.IADD R6, R6, 0x1, -R252.reuse ;  /* 0x000000010606c824 */ /* 0x100fe200078e0afc */
[C---:B------:R-:W-:Y:S01]  /*efd0*/  ISETP.GT.U32.AND P4, PT, R252.reuse, R37, PT ;  /* 0x00000025fc00720c */ /* 0x040fe20003f84070 */
[--C-:B------:R-:W-:Y:S02]  /*efe0*/  @!P2 IMAD.IADD R41, R41, 0x1, -R252.reuse ;  /* 0x000000012929a824 */ /* 0x100fe400078e0afc */
[--C-:B------:R-:W-:Y:S01]  /*eff0*/  @!P6 IMAD.IADD R35, R35, 0x1, -R252.reuse ;  /* 0x000000012323e824 */ /* 0x100fe200078e0afc */
[----:B------:R-:W-:Y:S01]  /*f000*/  ISETP.GT.U32.AND P2, PT, R252, R48, PT ;  /* 0x00000030fc00720c */ /* 0x000fe20003f44070 */
[--C-:B------:R-:W-:Y:S01]  /*f010*/  @!P0 IMAD.IADD R50, R50, 0x1, -R252.reuse ;  /* 0x0000000132328824 */ /* 0x100fe200078e0afc */
[----:B------:R-:W-:Y:S01]  /*f020*/  ISETP.GT.U32.AND P5, PT, R252, R39, PT ;  /* 0x00000027fc00720c */ /* 0x000fe20003fa4070 */
[----:B------:R-:W-:-:S06]  /*f030*/  @!P1 IMAD.IADD R49, R49, 0x1, -R252 ;  /* 0x0000000131319824 */ /* 0x000fcc00078e0afc */
[----:B------:R-:W-:Y:S01]  /*f040*/  @!P4 IMAD.IADD R37, R37, 0x1, -R252 ;  /* 0x000000012525c824 */ /* 0x000fe200078e0afc */
[----:B------:R-:W-:-:S03]  /*f050*/  ISETP.GT.U32.AND P3, PT, R252, R38, PT ;  /* 0x00000026fc00720c */ /* 0x000fc60003f64070 */
[--C-:B------:R-:W-:Y:S02]  /*f060*/  @!P2 IMAD.IADD R48, R48, 0x1, -R252.reuse ;  /* 0x000000013030a824 */ /* 0x100fe400078e0afc */
[--C-:B------:R-:W-:Y:S01]  /*f070*/  @!P5 IMAD.IADD R39, R39, 0x1, -R252.reuse ;  /* 0x000000012727d824 */ /* 0x100fe200078e0afc */
[----:B------:R-:W-:Y:S01]  /*f080*/  ISETP.GT.U32.AND P5, PT, R252, R43, PT ;  /* 0x0000002bfc00720c */ /* 0x000fe20003fa4070 */
[----:B------:R-:W-:Y:S04]  /*f090*/  STL [R1+0x3ac], R6 ;  /* 0x0003ac0601007387 */ /* 0x000fe80000100800 */
[----:B------:R-:W-:Y:S02]  /*f0a0*/  STL [R1+0x3a8], R248 ;  /* 0x0003a8f801007387 */ /* 0x000fe40000100800 */
[----:B------:R-:W-:-:S02]  /*f0b0*/  @!P3 IMAD.IADD R38, R38, 0x1, -R252 ;  /* 0x000000012626b824 */ /* 0x000fc400078e0afc */
[----:B------:R-:W-:Y:S04]  /*f0c0*/  STL [R1+0x3a4], R44 ;  /* 0x0003a42c01007387 */ /* 0x000fe80000100800 */
[----:B------:R1:W-:Y:S04]  /*f0d0*/  STL [R1+0x3a0], R41 ;  /* 0x0003a02901007387 */ /* 0x0003e80000100800 */
[----:B------:R-:W-:Y:S04]  /*f0e0*/  STL [R1+0x39c], R39 ;  /* 0x00039c2701007387 */ /* 0x000fe80000100800 */
[----:B------:R-:W-:Y:S04]  /*f0f0*/  STL [R1+0x398], R38 ;  /* 0x0003982601007387 */ /* 0x000fe80000100800 */
[----:B------:R1:W-:Y:S01]  /*f100*/  STL [R1+0x394], R35 ;  /* 0x0003942301007387 */ /* 0x0003e20000100800 */
[----:B------:R-:W-:-:S02]  /*f110*/  @!P5 IMAD.IADD R43, R43, 0x1, -R252 ;  /* 0x000000012b2bd824 */ /* 0x000fc400078e0afc */
[----:B-1----:R-:W-:Y:S02]  /*f120*/  IMAD.MOV.U32 R41, RZ, RZ, R34 ;  /* 0x000000ffff297224 */ /* 0x002fe400078e0022 */
[----:B------:R-:W-:Y:S01]  /*f130*/  IMAD.MOV.U32 R34, RZ, RZ, R18 ;  /* 0x000000ffff227224 */ /* 0x000fe200078e0012 */
[----:B------:R-:W2:Y:S04]  /*f140*/  LDL.LU R35, [R1+0x35c] ;  /* 0x00035c0001237983 */ /* 0x000ea80000300800 */
[----:B------:R-:W2:Y:S04]  /*f150*/  LDL.LU R44, [R1+0x358] ;  /* 0x00035800012c7983 */ /* 0x000ea80000300800 */
[----:B------:R-:W2:Y:S04]  /*f160*/  LDL.LU R39, [R1+0x354] ;  /* 0x0003540001277983 */ /* 0x000ea80000300800 */
[----:B------:R-:W2:Y:S01]  /*f170*/  LDL.LU R38, [R1+0x350] ;  /* 0x0003500001267983 */ /* 0x000ea20000300800 */
[----:B------:R-:W-:-:S13]  /*f180*/  ISETP.GT.U32.AND P3, PT, R252, R42, PT ;  /* 0x0000002afc00720c */ /* 0x000fda0003f64070 */
[----:B------:R-:W-:Y:S01]  /*f190*/  @!P3 IMAD.IADD R42, R42, 0x1, -R252 ;  /* 0x000000012a2ab824 */ /* 0x000fe200078e0afc */
[C---:B---3--:R-:W-:Y:S02]  /*f1a0*/  ISETP.GT.U32.AND P6, PT, R252.reuse, R250, PT ;  /* 0x000000fafc00720c */ /* 0x048fe40003fc4070 */
[C---:B----4-:R-:W-:Y:S02]  /*f1b0*/  ISETP.GT.U32.AND P4, PT, R252.reuse, R249, PT ;  /* 0x000000f9fc00720c */ /* 0x050fe40003f84070 */
[C---:B--2---:R-:W-:Y:S02]  /*f1c0*/  ISETP.GT.U32.AND P0, PT, R252.reuse, R47, PT ;  /* 0x0000002ffc00720c */ /* 0x044fe40003f04070 */
[----:B------:R-:W-:-:S07]  /*f1d0*/  ISETP.GT.U32.AND P1, PT, R252, R46, PT ;  /* 0x0000002efc00720c */ /* 0x000fce0003f24070 */
[--C-:B------:R-:W-:Y:S01]  /*f1e0*/  @!P6 IMAD.IADD R250, R250, 0x1, -R252.reuse ;  /* 0x00000001fafae824 */ /* 0x100fe200078e0afc */
[C---:B------:R-:W-:Y:S01]  /*f1f0*/  ISETP.GT.U32.AND P6, PT, R252.reuse, R37, PT ;  /* 0x00000025fc00720c */ /* 0x040fe20003fc4070 */
[--C-:B------:R-:W-:Y:S01]  /*f200*/  @!P4 IMAD.IADD R249, R249, 0x1, -R252.reuse ;  /* 0x00000001f9f9c824 */ /* 0x100fe200078e0afc */
[C---:B------:R-:W-:Y:S01]  /*f210*/  ISETP.GT.U32.AND P4, PT, R252.reuse, R50, PT ;  /* 0x00000032fc00720c */ /* 0x040fe20003f84070 */
[--C-:B------:R-:W-:Y:S01]  /*f220*/  @!P0 IMAD.IADD R47, R47, 0x1, -R252.reuse ;  /* 0x000000012f2f8824 */ /* 0x100fe200078e0afc */
[----:B------:R-:W-:Y:S01]  /*f230*/  ISETP.GT.U32.AND P0, PT, R252, R49, PT ;  /* 0x00000031fc00720c */ /* 0x000fe20003f04070 */
[----:B------:R-:W-:Y:S01]  /*f240*/  @!P1 IMAD.IADD R46, R46, 0x1, -R252 ;  /* 0x000000012e2e9824 */ /* 0x000fe200078e0afc */
[C---:B------:R-:W-:Y:S02]  /*f250*/  ISETP.GT.U32.AND P1, PT, R252.reuse, R48, PT ;  /* 0x00000030fc00720c */ /* 0x040fe40003f24070 */
[----:B------:R-:W-:-:S05]  /*f260*/  ISETP.GT.U32.AND P2, PT, R252, R45, PT ;  /* 0x0000002dfc00720c */ /* 0x000fca0003f44070 */
[--C-:B------:R-:W-:Y:S02]  /*f270*/  @!P6 IMAD.IADD R37, R37, 0x1, -R252.reuse ;  /* 0x000000012525e824 */ /* 0x100fe400078e0afc */
[----:B------:R-:W-:-:S03]  /*f280*/  @!P4 IMAD.IADD R50, R50, 0x1, -R252 ;  /* 0x000000013232c824 */ /* 0x000fc600078e0afc */
[----:B------:R1:W-:Y:S01]  /*f290*/  STL [R1+0x390], R37 ;  /* 0x0003902501007387 */ /* 0x0003e20000100800 */
[----:B------:R-:W-:-:S03]  /*f2a0*/  @!P0 IMAD.IADD R49, R49, 0x1, -R252 ;  /* 0x0000000131318824 */ /* 0x000fc600078e0afc */
[----:B------:R-:W2:Y:S01]  /*f2b0*/  LDL.LU R18, [R1+0x1b0] ;  /* 0x0001b00001127983 */ /* 0x000ea20000300800 */
[--C-:B------:R-:W-:Y:S02]  /*f2c0*/  @!P1 IMAD.IADD R48, R48, 0x1, -R252.reuse ;  /* 0x0000000130309824 */ /* 0x100fe400078e0afc */
[--C-:B------:R-:W-:Y:S01]  /*f2d0*/  @!P2 IMAD.IADD R45, R45, 0x1, -R252.reuse ;  /* 0x000000012d2da824 */ /* 0x100fe200078e0afc */
[C---:B------:R-:W-:Y:S01]  /*f2e0*/  ISETP.GT.U32.AND P2, PT, R252.reuse, R43, PT ;  /* 0x0000002bfc00720c */ /* 0x040fe20003f44070 */
[----:B-1----:R-:W3:Y:S04]  /*f2f0*/  LDL.LU R37, [R1+0x34c] ;  /* 0x00034c0001257983 */ /* 0x002ee80000300800 */
[----:B------:R1:W-:Y:S04]  /*f300*/  STL [R1+0x38c], R50 ;  /* 0x00038c3201007387 */ /* 0x0003e80000100800 */
[----:B------:R4:W-:Y:S04]  /*f310*/  STL [R1+0x388], R49 ;  /* 0x0003883101007387 */ /* 0x0009e80000100800 */
[----:B------:R4:W-:Y:S04]  /*f320*/  STL [R1+0x384], R48 ;  /* 0x0003843001007387 */ /* 0x0009e80000100800 */
[----:B-1----:R-:W2:Y:S01]  /*f330*/  LDL.LU R50, [R1+0x344] ;  /* 0x0003440001327983 */ /* 0x002ea20000300800 */
[C---:B------:R-:W-:Y:S01]  /*f340*/  ISETP.GT.U32.AND P5, PT, R252.reuse, R40, PT ;  /* 0x00000028fc00720c */ /* 0x040fe20003fa4070 */
[--C-:B------:R-:W-:Y:S01]  /*f350*/  @!P2 IMAD.IADD R43, R43, 0x1, -R252.reuse ;  /* 0x000000012b2ba824 */ /* 0x100fe200078e0afc */
[----:B------:R-:W-:Y:S01]  /*f360*/  ISETP.GT.U32.AND P3, PT, R252, R36, PT ;  /* 0x00000024fc00720c */ /* 0x000fe20003f64070 */
[----:B----4-:R-:W4:Y:S04]  /*f370*/  LDL.LU R49, [R1+0x340] ;  /* 0x0003400001317983 */ /* 0x010f280000300800 */
[----:B------:R1:W-:Y:S04]  /*f380*/  STL [R1+0x380], R43 ;  /* 0x0003802b01007387 */ /* 0x0003e80000100800 */
[----:B------:R-:W3:Y:S02]  /*f390*/  LDL.LU R48, [R1+0x33c] ;  /* 0x00033c0001307983 */ /* 0x000ee40000300800 */
[----:B------:R-:W-:-:S02]  /*f3a0*/  @!P5 IMAD.IADD R40, R40, 0x1, -R252 ;  /* 0x000000012828d824 */ /* 0x000fc400078e0afc */
[----:B------:R-:W3:Y:S01]  /*f3b0*/  LDL.LU R6, [R1+0x338] ;  /* 0x0003380001067983 */ /* 0x000ee20000300800 */
[----:B------:R-:W-:Y:S01]  /*f3c0*/  ISETP.GT.U32.AND P5, PT, R252, R42, PT ;  /* 0x0000002afc00720c */ /* 0x000fe20003fa4070 */
[----:B------:R-:W-:Y:S01]  /*f3d0*/  @!P3 IMAD.IADD R36, R36, 0x1, -R252 ;  /* 0x000000012424b824 */ /* 0x000fe200078e0afc */
[----:B------:R-:W-:-:S11]  /*f3e0*/  ISETP.GT.U32.AND P3, PT, R252, R250, PT ;  /* 0x000000fafc00720c */ /* 0x000fd60003f64070 */
[--C-:B------:R-:W-:Y:S02]  /*f3f0*/  @!P5 IMAD.IADD R42, R42, 0x1, -R252.reuse ;  /* 0x000000012a2ad824 */ /* 0x100fe400078e0afc */
[----:B------:R-:W-:-:S03]  /*f400*/  @!P3 IMAD.IADD R250, R250, 0x1, -R252 ;  /* 0x00000001fafab824 */ /* 0x000fc600078e0afc */
[----:B------:R1:W-:Y:S04]  /*f410*/  STL [R1+0x37c], R42 ;  /* 0x00037c2a01007387 */ /* 0x0003e80000100800 */
[----:B------:R-:W3:Y:S04]  /*f420*/  LDL.LU R248, [R1+0x334] ;  /* 0x0003340001f87983 */ /* 0x000ee80000300800 */
[----:B-1----:R-:W3:Y:S04]  /*f430*/  LDL.LU R43, [R1+0x330] ;  /* 0x00033000012b7983 */ /* 0x002ee80000300800 */
[----:B------:R-:W3:Y:S04]  /*f440*/  LDL.LU R42, [R1+0x32c] ;  /* 0x00032c00012a7983 */ /* 0x000ee80000300800 */
[----:B------:R1:W-:Y:S04]  /*f450*/  STL [R1+0x378], R250 ;  /* 0x000378fa01007387 */ /* 0x0003e80000100800 */
[----:B-1----:R-:W3:Y:S01]  /*f460*/  LDL.LU R250, [R1+0x1ebc] ;  /* 0x001ebc0001fa7983 */ /* 0x002ee20000300800 */
[----:B------:R-:W-:-:S02]  /*f470*/  ISETP.GT.U32.AND P6, PT, R252, R36, PT ;  /* 0x00000024fc00720c */ /* 0x000fc40003fc4070 */
[C---:B------:R-:W-:Y:S02]  /*f480*/  ISETP.GT.U32.AND P4, PT, R252.reuse, R249, PT ;  /* 0x000000f9fc00720c */ /* 0x040fe40003f84070 */
[C---:B------:R-:W-:Y:S02]  /*f490*/  ISETP.GT.U32.AND P0, PT, R252.reuse, R47, PT ;  /* 0x0000002ffc00720c */ /* 0x040fe40003f04070 */
[C---:B------:R-:W-:Y:S02]  /*f4a0*/  ISETP.GT.U32.AND P3, PT, R252.reuse, R35, PT ;  /* 0x00000023fc00720c */ /* 0x040fe40003f64070 */
[----:B------:R-:W-:-:S05]  /*f4b0*/  ISETP.GT.U32.AND P1, PT, R252, R46, PT ;  /* 0x0000002efc00720c */ /* 0x000fca0003f24070 */
[--C-:B------:R-:W-:Y:S02]  /*f4c0*/  @!P6 IMAD.IADD R36, R36, 0x1, -R252.reuse ;  /* 0x000000012424e824 */ /* 0x100fe400078e0afc */
[--C-:B------:R-:W-:Y:S01]  /*f4d0*/  @!P4 IMAD.IADD R249, R249, 0x1, -R252.reuse ;  /* 0x00000001f9f9c824 */ /* 0x100fe200078e0afc */
[C---:B------:R-:W-:Y:S01]  /*f4e0*/  ISETP.GT.U32.AND P4, PT, R252.reuse, R44, PT ;  /* 0x0000002cfc00720c */ /* 0x040fe20003f84070 */
[--C-:B------:R-:W-:Y:S01]  /*f4f0*/  @!P0 IMAD.IADD R47, R47, 0x1, -R252.reuse ;  /* 0x000000012f2f8824 */ /* 0x100fe200078e0afc */
[C---:B------:R-:W-:Y:S02]  /*f500*/  ISETP.GT.U32.AND P0, PT, R252.reuse, R39, PT ;  /* 0x00000027fc00720c */ /* 0x040fe40003f04070 */
[C---:B------:R-:W-:Y:S01]  /*f510*/  ISETP.GT.U32.AND P2, PT, R252.reuse, R45, PT ;  /* 0x0000002dfc00720c */ /* 0x040fe20003f44070 */
[--C-:B------:R-:W-:Y:S01]  /*f520*/  @!P3 IMAD.IADD R35, R35, 0x1, -R252.reuse ;  /* 0x000000012323b824 */ /* 0x100fe200078e0afc */
[----:B------:R-:W-:Y:S01]  /*f530*/  ISETP.GT.U32.AND P5, PT, R252, R40, PT ;  /* 0x00000028fc00720c */ /* 0x000fe20003fa4070 */
[----:B------:R-:W-:Y:S01]  /*f540*/  @!P1 IMAD.IADD R46, R46, 0x1, -R252 ;  /* 0x000000012e2e9824 */ /* 0x000fe200078e0afc */
[----:B------:R-:W-:-:S05]  /*f550*/  ISETP.GT.U32.AND P1, PT, R252, R38, PT ;  /* 0x00000026fc00720c */ /* 0x000fca0003f24070 */
[--C-:B------:R-:W-:Y:S02]  /*f560*/  @!P4 IMAD.IADD R44, R44, 0x1, -R252.reuse ;  /* 0x000000012c2cc824 */ /* 0x100fe400078e0afc */
[--C-:B------:R-:W-:Y:S02]  /*f570*/  @!P0 IMAD.IADD R39, R39, 0x1, -R252.reuse ;  /* 0x0000000127278824 */ /* 0x100fe400078e0afc */
[--C-:B------:R-:W-:Y:S01]  /*f580*/  @!P2 IMAD.IADD R45, R45, 0x1, -R252.reuse ;  /* 0x000000012d2da824 */ /* 0x100fe200078e0afc */
[----:B------:R-:W-:Y:S01]  /*f590*/  STL [R1+0x374], R249 ;  /* 0x000374f901007387 */ /* 0x000fe20000100800 */
[----:B------:R-:W-:-:S03]  /*f5a0*/  @!P5 IMAD.IADD R40, R40, 0x1, -R252 ;  /* 0x000000012828d824 */ /* 0x000fc600078e0afc */
[----:B------:R1:W-:Y:S04]  /*f5b0*/  STL [R1+0x370], R47 ;  /* 0x0003702f01007387 */ /* 0x0003e80000100800 */
[----:B------:R1:W-:Y:S04]  /*f5c0*/  STL [R1+0x36c], R46 ;  /* 0x00036c2e01007387 */ /* 0x0003e80000100800 */
[----:B------:R-:W-:Y:S01]  /*f5d0*/  STL [R1+0x368], R45 ;  /* 0x0003682d01007387 */ /* 0x000fe20000100800 */
[----:B------:R-:W-:-:S03]  /*f5e0*/  @!P1 IMAD.IADD R38, R38, 0x1, -R252 ;  /* 0x0000000126269824 */ /* 0x000fc600078e0afc */
[----:B------:R1:W-:Y:S04]  /*f5f0*/  STL [R1+0x364], R40 ;  /* 0x0003642801007387 */ /* 0x0003e80000100800 */
[----:B------:R1:W-:Y:S04]  /*f600*/  STL [R1+0x360], R36 ;  /* 0x0003602401007387 */ /* 0x0003e80000100800 */
[----:B-1----:R-:W3:Y:S04]  /*f610*/  LDL.LU R47, [R1+0x328] ;  /* 0x00032800012f7983 */ /* 0x002ee80000300800 */
[----:B------:R-:W3:Y:S04]  /*f620*/  LDL.LU R46, [R1+0x324] ;  /* 0x00032400012e7983 */ /* 0x000ee80000300800 */
[----:B------:R-:W3:Y:S04]  /*f630*/  LDL.LU R40, [R1+0x320] ;  /* 0x0003200001287983 */ /* 0x000ee80000300800 */
[----:B------:R-:W3:Y:S01]  /*f640*/  LDL.LU R36, [R1+0x31c] ;  /* 0x00031c0001247983 */ /* 0x000ee20000300800 */
[----:B--2---:R-:W-:-:S02]  /*f650*/  ISETP.GT.U32.AND P6, PT, R252, R50, PT ;  /* 0x00000032fc00720c */ /* 0x004fc40003fc4070 */
[----:B----4-:R-:W-:-:S11]  /*f660*/  ISETP.GT.U32.AND P3, PT, R252, R49, PT ;  /* 0x00000031fc00720c */ /* 0x010fd60003f64070 */
[--C-:B------:R-:W-:Y:S01]  /*f670*/  @!P6 IMAD.IADD R50, R50, 0x1, -R252.reuse ;  /* 0x000000013232e824 */ /* 0x100fe200078e0afc */
[C---:B------:R-:W-:Y:S02]  /*f680*/  ISETP.GT.U32.AND P6, PT, R252.reuse, R35, PT ;  /* 0x00000023fc00720c */ /* 0x040fe40003fc4070 */
[C---:B---3--:R-:W-:Y:S02]  /*f690*/  ISETP.GT.U32.AND P4, PT, R252.reuse, R48, PT ;  /* 0x00000030fc00720c */ /* 0x048fe40003f84070 */
[C---:B------:R-:W-:Y:S01]  /*f6a0*/  ISETP.GT.U32.AND P0, PT, R252.reuse, R6, PT ;  /* 0x00000006fc00720c */ /* 0x040fe20003f04070 */
[----:B------:R-:W-:Y:S01]  /*f6b0*/  @!P3 IMAD.IADD R49, R49, 0x1, -R252 ;  /* 0x000000013131b824 */ /* 0x000fe200078e0afc */
[----:B------:R-:W-:-:S07]  /*f6c0*/  ISETP.GT.U32.AND P3, PT, R252, R44, PT ;  /* 0x0000002cfc00720c */ /* 0x000fce0003f64070 */
[--C-:B------:R-:W-:Y:S02]  /*f6d0*/  @!P6 IMAD.IADD R35, R35, 0x1, -R252.reuse ;  /* 0x000000012323e824 */ /* 0x100fe400078e0afc */
[--C-:B------:R-:W-:Y:S01]  /*f6e0*/  @!P4 IMAD.IADD R48, R48, 0x1, -R252.reuse ;  /* 0x000000013030c824 */ /* 0x100fe200078e0afc */
[----:B------:R-:W-:Y:S01]  /*f6f0*/  ISETP.GT.U32.AND P4, PT, R252, R39, PT ;  /* 0x00000027fc00720c */ /* 0x000fe20003f84070 */
[----:B------:R-:W-:Y:S01]  /*f700*/  @!P0 IMAD.IADD R6, R6, 0x1, -R252 ;  /* 0x0000000106068824 */ /* 0x000fe200078e0afc */
[----:B------:R1:W-:Y:S01]  /*f710*/  STL [R1+0x35c], R35 ;  /* 0x00035c2301007387 */ /* 0x0003e20000100800 */
[----:B------:R-:W-:Y:S01]  /*f720*/  ISETP.GT.U32.AND P0, PT, R252, R38, PT ;  /* 0x00000026fc00720c */ /* 0x000fe20003f04070 */
[----:B-1----:R-:W-:Y:S02]  /*f730*/  IMAD.MOV.U32 R35, RZ, RZ, R34 ;  /* 0x000000ffff237224 */ /* 0x002fe400078e0022 */
[----:B------:R-:W-:Y:S02]  /*f740*/  IMAD.MOV.U32 R34, RZ, RZ, R33 ;  /* 0x000000ffff227224 */ /* 0x000fe400078e0021 */
[----:B------:R-:W-:-:S02]  /*f750*/  IMAD.MOV.U32 R33, RZ, RZ, R31 ;  /* 0x000000ffff217224 */ /* 0x000fc400078e001f */
[----:B------:R-:W-:Y:S02]  /*f760*/  IMAD.MOV.U32 R31, RZ, RZ, R30 ;  /* 0x000000ffff1f7224 */ /* 0x000fe400078e001e */
[----:B------:R-:W-:Y:S02]  /*f770*/  IMAD.MOV.U32 R30, RZ, RZ, R29 ;  /* 0x000000ffff1e7224 */ /* 0x000fe400078e001d */
[----:B------:R-:W-:Y:S02]  /*f780*/  IMAD.MOV.U32 R29, RZ, RZ, R25 ;  /* 0x000000ffff1d7224 */ /* 0x000fe400078e0019 */
[----:B------:R-:W-:Y:S02]  /*f790*/  IMAD.MOV.U32 R25, RZ, RZ, R23 ;  /* 0x000000ffff197224 */ /* 0x000fe400078e0017 */
[----:B------:R-:W-:Y:S02]  /*f7a0*/  IMAD.MOV.U32 R23, RZ, RZ, R19 ;  /* 0x000000ffff177224 */ /* 0x000fe400078e0013 */
[----:B------:R-:W-:-:S02]  /*f7b0*/  IMAD.MOV.U32 R19, RZ, RZ, R17 ;  /* 0x000000ffff137224 */ /* 0x000fc400078e0011 */
[----:B------:R-:W-:Y:S02]  /*f7c0*/  IMAD.MOV.U32 R17, RZ, RZ, R16 ;  /* 0x000000ffff117224 */ /* 0x000fe400078e0010 */
[----:B------:R-:W-:Y:S02]  /*f7d0*/  IMAD.MOV.U32 R16, RZ, RZ, R15 ;  /* 0x000000ffff107224 */ /* 0x000fe400078e000f */
[----:B------:R-:W-:Y:S02]  /*f7e0*/  @!P3 IMAD.IADD R44, R44, 0x1, -R252 ;  /* 0x000000012c2cb824 */ /* 0x000fe400078e0afc */
[----:B------:R-:W-:Y:S02]  /*f7f0*/  IMAD.MOV.U32 R15, RZ, RZ, R14 ;  /* 0x000000ffff0f7224 */ /* 0x000fe400078e000e */
[----:B------:R-:W-:Y:S02]  /*f800*/  @!P4 IMAD.IADD R39, R39, 0x1, -R252 ;  /* 0x000000012727c824 */ /* 0x000fe400078e0afc */
[----:B------:R-:W-:-:S02]  /*f810*/  IMAD.MOV.U32 R14, RZ, RZ, R13 ;  /* 0x000000ffff0e7224 */ /* 0x000fc400078e000d */
[----:B------:R-:W-:Y:S02]  /*f820*/  IMAD.MOV.U32 R13, RZ, RZ, R250 ;  /* 0x000000ffff0d7224 */ /* 0x000fe400078e00fa */
[----:B------:R-:W2:Y:S01]  /*f830*/  LDL.LU R250, [R1+0x1eb8] ;  /* 0x001eb80001fa7983 */ /* 0x000ea20000300800 */
[----:B------:R-:W-:-:S03]  /*f840*/  @!P0 IMAD.IADD R38, R38, 0x1, -R252 ;  /* 0x0000000126268824 */ /* 0x000fc600078e0afc */
[----:B------:R1:W-:Y:S04]  /*f850*/  STL [R1+0x358], R44 ;  /* 0x0003582c01007387 */ /* 0x0003e80000100800 */
[----:B------:R3:W-:Y:S04]  /*f860*/  STL [R1+0x354], R39 ;  /* 0x0003542701007387 */ /* 0x0007e80000100800 */
[----:B------:R-:W4:Y:S04]  /*f870*/  LDL.LU R249, [R1+0x310] ;  /* 0x0003100001f97983 */ /* 0x000f280000300800 */
[----:B------:R-:W4:Y:S04]  /*f880*/  LDL.LU R45, [R1+0x30c] ;  /* 0x00030c00012d7983 */ /* 0x000f280000300800 */
[----:B------:R3:W-:Y:S04]  /*f890*/  STL [R1+0x350], R38 ;  /* 0x0003502601007387 */ /* 0x0007e80000100800 */
[----:B-1----:R-:W4:Y:S04]  /*f8a0*/  LDL.LU R44, [R1+0x308] ;  /* 0x00030800012c7983 */ /* 0x002f280000300800 */
[----:B---3--:R-:W3:Y:S01]  /*f8b0*/  LDL.LU R39, [R1+0x304] ;  /* 0x0003040001277983 */ /* 0x008ee20000300800 */
[----:B------:R-:W-:-:S02]  /*f8c0*/  ISETP.GT.U32.AND P5, PT, R252, R41, PT ;  /* 0x00000029fc00720c */ /* 0x000fc40003fa4070 */
[C---:B------:R-:W-:Y:S02]  /*f8d0*/  ISETP.GT.U32.AND P2, PT, R252.reuse, R37, PT ;  /* 0x00000025fc00720c */ /* 0x040fe40003f44070 */
[----:B------:R-:W-:-:S09]  /*f8e0*/  ISETP.GT.U32.AND P1, PT, R252, R248, PT ;  /* 0x000000f8fc00720c */ /* 0x000fd20003f24070 */
[--C-:B------:R-:W-:Y:S01]  /*f8f0*/  @!P5 IMAD.IADD R41, R41, 0x1, -R252.reuse ;  /* 0x000000012929d824 */ /* 0x100fe200078e0afc */
[C---:B------:R-:W-:Y:S01]  /*f900*/  ISETP.GT.U32.AND P5, PT, R252.reuse, R42, PT ;  /* 0x0000002afc00720c */ /* 0x040fe20003fa4070 */
[----:B------:R-:W-:Y:S01]  /*f910*/  @!P2 IMAD.IADD R37, R37, 0x1, -R252 ;  /* 0x000000012525a824 */ /* 0x000fe200078e0afc */
[C---:B------:R-:W-:Y:S02]  /*f920*/  ISETP.GT.U32.AND P2, PT, R252.reuse, R43, PT ;  /* 0x0000002bfc00720c */ /* 0x040fe40003f44070 */
[C---:B------:R-:W-:Y:S02]  /*f930*/  ISETP.GT.U32.AND P3, PT, R252.reuse, R49, PT ;  /* 0x00000031fc00720c */ /* 0x040fe40003f64070 */
[----:B------:R-:W-:-:S07]  /*f940*/  ISETP.GT.U32.AND P4, PT, R252, R48, PT ;  /* 0x00000030fc00720c */ /* 0x000fce0003f84070 */
[--C-:B------:R-:W-:Y:S01]  /*f950*/  @!P5 IMAD.IADD R42, R42, 0x1, -R252.reuse ;  /* 0x000000012a2ad824 */ /* 0x100fe200078e0afc */
[----:B------:R-:W-:Y:S01]  /*f960*/  ISETP.GT.U32.AND P5, PT, R252, R50, PT ;  /* 0x00000032fc00720c */ /* 0x000fe20003fa4070 */
[--C-:B------:R-:W-:Y:S01]  /*f970*/  @!P1 IMAD.IADD R248, R248, 0x1, -R252.reuse ;  /* 0x00000001f8f89824 */ /* 0x100fe200078e0afc */
[C---:B------:R-:W-:Y:S02]  /*f980*/  ISETP.GT.U32.AND P1, PT, R252.reuse, R37, PT ;  /* 0x00000025fc00720c */ /* 0x040fe40003f24070 */
[C---:B------:R-:W-:Y:S01]  /*f990*/  ISETP.GT.U32.AND P0, PT, R252.reuse, R6, PT ;  /* 0x00000006fc00720c */ /* 0x040fe20003f04070 */
[--C-:B------:R-:W-:Y:S01]  /*f9a0*/  @!P2 IMAD.IADD R43, R43, 0x1, -R252.reuse ;  /* 0x000000012b2ba824 */ /* 0x100fe200078e0afc */
[C---:B------:R-:W-:Y:S01]  /*f9b0*/  ISETP.GT.U32.AND P6, PT, R252.reuse, R42, PT ;  /* 0x0000002afc00720c */ /* 0x040fe20003fc4070 */
[--C-:B------:R-:W-:Y:S01]  /*f9c0*/  @!P3 IMAD.IADD R49, R49, 0x1, -R252.reuse ;  /* 0x000000013131b824 */ /* 0x100fe200078e0afc */
[----:B------:R-:W-:Y:S01]  /*f9d0*/  ISETP.GT.U32.AND P2, PT, R252, R41, PT ;  /* 0x00000029fc00720c */ /* 0x000fe20003f44070 */
[----:B------:R-:W-:Y:S01]  /*f9e0*/  @!P4 IMAD.IADD R48, R48, 0x1, -R252 ;  /* 0x000000013030c824 */ /* 0x000fe200078e0afc */
[----:B------:R-:W-:-:S03]  /*f9f0*/  ISETP.GT.U32.AND P3, PT, R252, R46, PT ;  /* 0x0000002efc00720c */ /* 0x000fc60003f64070 */
[--C-:B------:R-:W-:Y:S01]  /*fa00*/  @!P5 IMAD.IADD R50, R50, 0x1, -R252.reuse ;  /* 0x000000013232d824 */ /* 0x100fe200078e0afc */
[C---:B------:R-:W-:Y:S02]  /*fa10*/  ISETP.GT.U32.AND P5, PT, R252.reuse, R47, PT ;  /* 0x0000002ffc00720c */ /* 0x040fe40003fa4070 */
[----:B------:R-:W-:Y:S01]  /*fa20*/  ISETP.GT.U32.AND P4, PT, R252, R40, PT ;  /* 0x00000028fc00720c */ /* 0x000fe20003f84070 */
[--C-:B------:R-:W-:Y:S01]  /*fa30*/  @!P1 IMAD.IADD R37, R37, 0x1, -R252.reuse ;  /* 0x0000000125259824 */ /* 0x100fe200078e0afc */
[----:B------:R-:W-:Y:S01]  /*fa40*/  IABS R247, R4 ;  /* 0x0000000400f77213 */ /* 0x000fe20000000000 */
[--C-:B------:R-:W-:Y:S01]  /*fa50*/  @!P0 IMAD.IADD R6, R6, 0x1, -R252.reuse ;  /* 0x0000000106068824 */ /* 0x100fe200078e0afc */
[----:B------:R-:W-:Y:S01]  /*fa60*/  ISETP.GT.U32.AND P0, PT, R252, R36, PT ;  /* 0x00000024fc00720c */ /* 0x000fe20003f04070 */
[----:B------:R-:W-:Y:S01]  /*fa70*/  @!P6 IMAD.IADD R42, R42, 0x1, -R252 ;  /* 0x000000012a2ae824 */ /* 0x000fe200078e0afc */
[----:B------:R1:W-:Y:S01]  /*fa80*/  STL [R1+0x34c], R37 ;  /* 0x00034c2501007387 */ /* 0x0003e20000100800 */
[----:B------:R-:W-:-:S03]  /*fa90*/  IMAD.HI.U32 R4, R2, R247, RZ ;  /* 0x000000f702047227 */ /* 0x000fc600078e00ff */
[----:B------:R-:W3:Y:S01]  /*faa0*/  LDL.LU R38, [R1+0x300] ;  /* 0x0003000001267983 */ /* 0x000ee20000300800 */
[--C-:B------:R-:W-:Y:S01]  /*fab0*/  @!P5 IMAD.IADD R47, R47, 0x1, -R252.reuse ;  /* 0x000000012f2fd824 */ /* 0x100fe200078e0afc */
[----:B------:R-:W-:Y:S01]  /*fac0*/  ISETP.GT.U32.AND P1, PT, R252, R248, PT ;  /* 0x000000f8fc00720c */ /* 0x000fe20003f24070 */
[--C-:B------:R-:W-:Y:S02]  /*fad0*/  @!P2 IMAD.IADD R41, R41, 0x1, -R252.reuse ;  /* 0x000000012929a824 */ /* 0x100fe400078e0afc */
[----:B-1----:R-:W-:Y:S02]  /*fae0*/  IMAD.MOV.U32 R37, RZ, RZ, R33 ;  /* 0x000000ffff257224 */ /* 0x002fe400078e0021 */
[----:B------:R-:W3:Y:S01]  /*faf0*/  LDL.LU R33, [R1+0x2fc] ;  /* 0x0002fc0001217983 */ /* 0x000ee20000300800 */
[--C-:B------:R-:W-:Y:S01]  /*fb00*/  @!P3 IMAD.IADD R46, R46, 0x1, -R252.reuse ;  /* 0x000000012e2eb824 */ /* 0x100fe200078e0afc */
[----:B------:R-:W-:Y:S01]  /*fb10*/  ISETP.GT.U32.AND P2, PT, R252, R43, PT ;  /* 0x0000002bfc00720c */ /* 0x000fe20003f44070 */
[----:B------:R-:W-:-:S02]  /*fb20*/  @!P4 IMAD.IADD R40, R40, 0x1, -R252 ;  /* 0x000000012828c824 */ /* 0x000fc400078e0afc */
[----:B------:R-:W-:Y:S01]  /*fb30*/  IMAD.MOV R4, RZ, RZ, -R4 ;  /* 0x000000ffff047224 */ /* 0x000fe200078e0a04 */
[----:B------:R1:W-:Y:S03]  /*fb40*/  STL [R1+0x348], R41 ;  /* 0x0003482901007387 */ /* 0x0003e60000100800 */
[----:B------:R-:W-:Y:S02]  /*fb50*/  IMAD R247, R252, R4, R247 ;  /* 0x00000004fcf77224 */ /* 0x000fe400078e02f7 */
[----:B------:R-:W-:Y:S02]  /*fb60*/  VIADD R4, R0, 0x1f5 ;  /* 0x000001f500047836 */ /* 0x000fe40000000000 */
[----:B-1----:R-:W-:Y:S02]  /*fb70*/  IMAD.MOV.U32 R41, RZ, RZ, R29 ;  /* 0x000000ffff297224 */ /* 0x002fe400078e001d */
[----:B------:R-:W-:-:S02]  /*fb80*/  IMAD.MOV.U32 R29, RZ, RZ, R23 ;  /* 0x000000ffff1d7224 */ /* 0x000fc400078e0017 */
[----:B------:R-:W-:Y:S02]  /*fb90*/  IMAD.MOV.U32 R23, RZ, RZ, R17 ;  /* 0x000000ffff177224 */ /* 0x000fe400078e0011 */
[--C-:B------:R-:W-:Y:S02]  /*fba0*/  @!P0 IMAD.IADD R36, R36, 0x1, -R252.reuse ;  /* 0x0000000124248824 */ /* 0x100fe400078e0afc */
[--C-:B------:R-:W-:Y:S02]  /*fbb0*/  @!P1 IMAD.IADD R248, R248, 0x1, -R252.reuse ;  /* 0x00000001f8f89824 */ /* 0x100fe400078e0afc */
[----:B------:R-:W-:Y:S02]  /*fbc0*/  @!P2 IMAD.IADD R43, R43, 0x1, -R252 ;  /* 0x000000012b2ba824 */ /* 0x000fe400078e0afc */
[----:B--2---:R-:W-:Y:S02]  /*fbd0*/  IMAD.MOV.U32 R17, RZ, RZ, R250 ;  /* 0x000000ffff117224 */ /* 0x004fe400078e00fa */
[----:B------:R-:W2:Y:S01]  /*fbe0*/  LDL.LU R250, [R1+0x248] ;  /* 0x0002480001fa7983 */ /* 0x000ea20000300800 */
[----:B----4-:R-:W-:-:S02]  /*fbf0*/  ISETP.GT.U32.AND P6, PT, R252, R249, PT ;  /* 0x000000f9fc00720c */ /* 0x010fc40003fc4070 */
[C---:B------:R-:W-:Y:S02]  /*fc00*/  ISETP.GT.U32.AND P5, PT, R252.reuse, R45, PT ;  /* 0x0000002dfc00720c */ /* 0x040fe40003fa4070 */
[C---:B------:R-:W-:Y:S02]  /*fc10*/  ISETP.GT.U32.AND P3, PT, R252.reuse, R44, PT ;  /* 0x0000002cfc00720c */ /* 0x040fe40003f64070 */
[C---:B---3--:R-:W-:Y:S01]  /*fc20*/  ISETP.GT.U32.AND P4, PT, R252.reuse, R39, PT ;  /* 0x00000027fc00720c */ /* 0x048fe20003f84070 */
[----:B------:R1:W-:Y:S06]  /*fc30*/  STL [R1+0x344], R50 ;  /* 0x0003443201007387 */ /* 0x0003ec0000100800 */
[--C-:B------:R-:W-:Y:S01]  /*fc40*/  @!P6 IMAD.IADD R249, R249, 0x1, -R252.reuse ;  /* 0x00000001f9f9e824 */ /* 0x100fe200078e0afc */
[C---:B------:R-:W-:Y:S01]  /*fc50*/  ISETP.GT.U32.AND P6, PT, R252.reuse, R47, PT ;  /* 0x0000002ffc00720c */ /* 0x040fe20003fc4070 */
[--C-:B------:R-:W-:Y:S01]  /*fc60*/  @!P5 IMAD.IADD R45, R45, 0x1, -R252.reuse ;  /* 0x000000012d2dd824 */ /* 0x100fe200078e0afc */
[----:B------:R-:W-:Y:S01]  /*fc70*/  ISETP.GT.U32.AND P5, PT, R252, R46, PT ;  /* 0x0000002efc00720c */ /* 0x000fe20003fa4070 */
[--C-:B------:R-:W-:Y:S01]  /*fc80*/  @!P3 IMAD.IADD R44, R44, 0x1, -R252.reuse ;  /* 0x000000012c2cb824 */ /* 0x100fe200078e0afc */
[----:B-1----:R-:W3:Y:S01]  /*fc90*/  LDL.LU R50, [R1+0x1eb4] ;  /* 0x001eb40001327983 */ /* 0x002ee20000300800 */
[----:B------:R-:W-:Y:S01]  /*fca0*/  ISETP.GT.U32.AND P3, PT, R252, R40, PT ;  /* 0x00000028fc00720c */ /* 0x000fe20003f64070 */
[----:B------:R-:W-:-:S02]  /*fcb0*/  @!P4 IMAD.IADD R39, R39, 0x1, -R252 ;  /* 0x000000012727c824 */ /* 0x000fc400078e0afc */
[----:B------:R-:W-:Y:S01]  /*fcc0*/  STL [R1+0x53c], R4 ;  /* 0x00053c0401007387 */ /* 0x000fe20000100800 */
[----:B------:R-:W-:-:S03]  /*fcd0*/  ISETP.GT.U32.AND P4, PT, R252, R36, PT ;  /* 0x00000024fc00720c */ /* 0x000fc60003f84070 */
[----:B------:R1:W-:Y:S04]  /*fce0*/  STL [R1+0x340], R49 ;  /* 0x0003403101007387 */ /* 0x0003e80000100800 */
[----:B-1----:R-:W4:Y:S04]  /*fcf0*/  LDL.LU R49, [R1+0x1eb0] ;  /* 0x001eb00001317983 */ /* 0x002f280000300800 */
[----:B------:R1:W-:Y:S01]  /*fd00*/  STL [R1+0x33c], R48 ;  /* 0x00033c3001007387 */ /* 0x0003e20000100800 */
[----:B------:R-:W-:-:S03]  /*fd10*/  @!P6 IMAD.IADD R47, R47, 0x1, -R252 ;  /* 0x000000012f2fe824 */ /* 0x000fc600078e0afc */
[----:B-1----:R-:W2:Y:S04]  /*fd20*/  LDL.LU R48, [R1+0x1eac] ;  /* 0x001eac0001307983 */ /* 0x002ea80000300800 */
[----:B------:R-:W-:Y:S04]  /*fd30*/  STL [R1+0x338], R6 ;  /* 0x0003380601007387 */ /* 0x000fe80000100800 */
[----:B------:R-:W-:Y:S04]  /*fd40*/  STL [R1+0x334], R248 ;  /* 0x000334f801007387 */ /* 0x000fe80000100800 */
[----:B------:R-:W-:Y:S04]  /*fd50*/  STL [R1+0x330], R43 ;  /* 0x0003302b01007387 */ /* 0x000fe80000100800 */
[----:B------:R1:W-:Y:S01]  /*fd60*/  STL [R1+0x32c], R42 ;  /* 0x00032c2a01007387 */ /* 0x0003e20000100800 */
[----:B------:R-:W-:-:S02]  /*fd70*/  @!P5 IMAD.IADD R46, R46, 0x1, -R252 ;  /* 0x000000012e2ed824 */ /* 0x000fc400078e0afc */
[----:B------:R-:W-:Y:S02]  /*fd80*/  @!P3 IMAD.IADD R40, R40, 0x1, -R252 ;  /* 0x000000012828b824 */ /* 0x000fe400078e0afc */
[----:B-1----:R-:W-:Y:S02]  /*fd90*/  IMAD.MOV.U32 R42, RZ, RZ, R37 ;  /* 0x000000ffff2a7224 */ /* 0x002fe400078e0025 */
[----:B------:R-:W-:Y:S02]  /*fda0*/  IMAD.MOV.U32 R37, RZ, RZ, R31 ;  /* 0x000000ffff257224 */ /* 0x000fe400078e001f */
[----:B------:R-:W-:Y:S02]  /*fdb0*/  IMAD.MOV.U32 R31, RZ, RZ, R30 ;  /* 0x000000ffff1f7224 */ /* 0x000fe400078e001e */
[----:B------:R-:W2:Y:S01]  /*fdc0*/  LDL.LU R30, [R1+0x2f4] ;  /* 0x0002f400011e7983 */ /* 0x000ea20000300800 */
[----:B------:R-:W-:-:S03]  /*fdd0*/  @!P4 IMAD.IADD R36, R36, 0x1, -R252 ;  /* 0x000000012424c824 */ /* 0x000fc600078e0afc */
[----:B------:R-:W3:Y:S04]  /*fde0*/  LDL.LU R43, [R1+0x2f0] ;  /* 0x0002f000012b7983 */ /* 0x000ee80000300800 */
[----:B------:R1:W-:Y:S04]  /*fdf0*/  STL [R1+0x328], R47 ;  /* 0x0003282f01007387 */ /* 0x0003e80000100800 */
[----:B------:R1:W-:Y:S04]  /*fe00*/  STL [R1+0x324], R46 ;  /* 0x0003242e01007387 */ /* 0x0003e80000100800 */
[----:B------:R1:W-:Y:S04]  /*fe10*/  STL [R1+0x320], R40 ;  /* 0x0003202801007387 */ /* 0x0003e80000100800 */
[----:B------:R1:W-:Y:S04]  /*fe20*/  STL [R1+0x31c], R36 ;  /* 0x00031c2401007387 */ /* 0x0003e80000100800 */
[----:B-1----:R-:W4:Y:S04]  /*fe30*/  LDL.LU R47, [R1+0x2dc] ;  /* 0x0002dc00012f7983 */ /* 0x002f280000300800 */
[----:B------:R-:W4:Y:S04]  /*fe40*/  LDL.LU R46, [R1+0x2d8] ;  /* 0x0002d800012e7983 */ /* 0x000f280000300800 */
[----:B------:R-:W4:Y:S04]  /*fe50*/  LDL.LU R6, [R1+0x2d4] ;  /* 0x0002d40001067983 */ /* 0x000f280000300800 */
[----:B------:R-:W4:Y:S01]  /*fe60*/  LDL.LU R40, [R1+0x2d0] ;  /* 0x0002d00001287983 */ /* 0x000f220000300800 */
[----:B------:R-:W-:-:S02]  /*fe70*/  ISETP.GT.U32.AND P2, PT, R252, R34, PT ;  /* 0x00000022fc00720c */ /* 0x000fc40003f44070 */
[C---:B------:R-:W-:Y:S02]  /*fe80*/  ISETP.GT.U32.AND P1, PT, R252.reuse, R35, PT ;  /* 0x00000023fc00720c */ /* 0x040fe40003f24070 */
[----:B------:R-:W-:-:S09]  /*fe90*/  ISETP.GT.U32.AND P0, PT, R252, R38, PT ;  /* 0x00000026fc00720c */ /* 0x000fd20003f04070 */
[--C-:B------:R-:W-:Y:S01]  /*fea0*/  @!P2 IMAD.IADD R34, R34, 0x1, -R252.reuse ;  /* 0x000000012222a824 */ /* 0x100fe200078e0afc */
[C---:B------:R-:W-:Y:S01]  /*feb0*/  ISETP.GT.U32.AND P2, PT, R252.reuse, R32, PT ;  /* 0x00000020fc00720c */ /* 0x040fe20003f44070 */
[--C-:B------:R-:W-:Y:S01]  /*fec0*/  @!P1 IMAD.IADD R35, R35, 0x1, -R252.reuse ;  /* 0x0000000123239824 */ /* 0x100fe200078e0afc */
[----:B------:R-:W-:Y:S01]  /*fed0*/  ISETP.GT.U32.AND P1, PT, R252, R33, PT ;  /* 0x00000021fc00720c */ /* 0x000fe20003f24070 */
[----:B------:R-:W-:Y:S01]  /*fee0*/  @!P0 IMAD.IADD R38, R38, 0x1, -R252 ;  /* 0x0000000126268824 */ /* 0x000fe200078e0afc */
[C---:B------:R-:W-:Y:S02]  /*fef0*/  ISETP.GT.U32.AND P5, PT, R252.reuse, R45, PT ;  /* 0x0000002dfc00720c */ /* 0x040fe40003fa4070 */
[C---:B------:R-:W-:Y:S02]  /*ff00*/  ISETP.GT.U32.AND P0, PT, R252.reuse, R35, PT ;  /* 0x00000023fc00720c */ /* 0x040fe40003f04070 */
[----:B------:R-:W-:-:S05]  /*ff10*/  ISETP.GT.U32.AND P3, PT, R252, R44, PT ;  /* 0x0000002cfc00720c */ /* 0x000fca0003f64070 */
[--C-:B------:R-:W-:Y:S01]  /*ff20*/  @!P2 IMAD.IADD R32, R32, 0x1, -R252.reuse ;  /* 0x000000012020a824 */ /* 0x100fe200078e0afc */
[C---:B------:R-:W-:Y:S01]  /*ff30*/  ISETP.GT.U32.AND P2, PT, R252.reuse, R249, PT ;  /* 0x000000f9fc00720c */ /* 0x040fe20003f44070 */
[--C-:B------:R-:W-:Y:S01]  /*ff40*/  @!P1 IMAD.IADD R33, R33, 0x1, -R252.reuse ;  /* 0x0000000121219824 */ /* 0x100fe200078e0afc */
[C---:B------:R-:W-:Y:S02]  /*ff50*/  ISETP.GT.U32.AND P1, PT, R252.reuse, R34, PT ;  /* 0x00000022fc00720c */ /* 0x040fe40003f24070 */
[C---:B------:R-:W-:Y:S02]  /*ff60*/  ISETP.GT.U32.AND P6, PT, R252.reuse, R32, PT ;  /* 0x00000020fc00720c */ /* 0x040fe40003fc4070 */
[----:B------:R-:W-:Y:S01]  /*ff70*/  ISETP.GT.U32.AND P4, PT, R252, R39, PT ;  /* 0x00000027fc00720c */ /* 0x000fe20003f84070 */
[--C-:B------:R-:W-:Y:S02]  /*ff80*/  @!P0 IMAD.IADD R35, R35, 0x1, -R252.reuse ;  /* 0x0000000123238824 */ /* 0x100fe400078e0afc */
[----:B------:R-:W-:-:S02]  /*ff90*/  @!P5 IMAD.IADD R45, R45, 0x1, -R252 ;  /* 0x000000012d2dd824 */ /* 0x000fc400078e0afc */
[--C-:B------:R-:W-:Y:S02]  /*ffa0*/  @!P3 IMAD.IADD R44, R44, 0x1, -R252.reuse ;  /* 0x000000012c2cb824 */ /* 0x100fe400078e0afc */
[--C-:B------:R-:W-:Y:S01]  /*ffb0*/  @!P2 IMAD.IADD R249, R249, 0x1, -R252.reuse ;  /* 0x00000001f9f9a824 */ /* 0x100fe200078e0afc */
[----:B------:R-:W-:Y:S01]  /*ffc0*/  ISETP.GT.U32.AND P3, PT, R252, R42, PT ;  /* 0x0000002afc00720c */ /* 0x000fe20003f64070 */
[--C-:B------:R-:W-:Y:S01]  /*ffd0*/  @!P1 IMAD.IADD R34, R34, 0x1, -R252.reuse ;  /* 0x0000000122229824 */ /* 0x100fe200078e0afc */
[----:B------:R1:W-:Y:S01]  /*ffe0*/  STL [R1+0x318], R35 ;  /* 0x0003182301007387 */ /* 0x0003e20000100800 */
[----:B------:R-:W-:-:S03]  /*fff0*/  @!P6 IMAD.IADD R32, R32, 0x1, -R252 ;  /* 0x000000012020e824 */ /* 0x000fc600078e0afc */
[----:B------:R1:W-:Y:S04]  /*10000*/  STL [R1+0x314], R34 ;  /* 0x0003142201007387 */ /* 0x0003e80000100800 */
[----:B------:R-:W4:Y:S01]  /*10010*/  LDL.LU R36, [R1+0x2cc] ;  /* 0x0002cc0001247983 */ /* 0x000f220000300800 */
[----:B------:R-:W-:-:S03]  /*10020*/  @!P4 IMAD.IADD R39, R39, 0x1, -R252 ;  /* 0x000000012727c824 */ /* 0x000fc600078e0afc */
[----:B-1----:R-:W4:Y:S01]  /*10030*/  LDL.LU R35, [R1+0x2c8] ;  /* 0x0002c80001237983 */ /* 0x002f220000300800 */
[----:B------:R-:W-:-:S03]  /*10040*/  ISETP.GT.U32.AND P4, PT, R252, R41, PT ;  /* 0x00000029fc00720c */ /* 0x000fc60003f84070 */
[----:B------:R-:W4:Y:S01]  /*10050*/  LDL.LU R34, [R1+0x2c4] ;  /* 0x0002c40001227983 */ /* 0x000f220000300800 */
[--C-:B------:R-:W-:Y:S01]  /*10060*/  @!P3 IMAD.IADD R42, R42, 0x1, -R252.reuse ;  /* 0x000000012a2ab824 */ /* 0x100fe200078e0afc */
[C---:B------:R-:W-:Y:S02]  /*10070*/  ISETP.GT.U32.AND P0, PT, R252.reuse, R38, PT ;  /* 0x00000026fc00720c */ /* 0x040fe40003f04070 */
[----:B------:R-:W-:Y:S01]  /*10080*/  ISETP.GT.U32.AND P1, PT, R252, R33, PT ;  /* 0x00000021fc00720c */ /* 0x000fe20003f24070 */
[----:B------:R-:W-:Y:S05]  /*10090*/  STL [R1+0x310], R249 ;  /* 0x000310f901007387 */ /* 0x000fea0000100800 */
[--C-:B------:R-:W-:Y:S01]  /*100a0*/  @!P4 IMAD.IADD R41, R41, 0x1, -R252.reuse ;  /* 0x000000012929c824 */ /* 0x100fe200078e0afc */
[----:B------:R-:W-:Y:S04]  /*100b0*/  STL [R1+0x30c], R45 ;  /* 0x00030c2d01007387 */ /* 0x000fe80000100800 */
[----:B------:R-:W-:-:S02]  /*100c0*/  @!P0 IMAD.IADD R38, R38, 0x1, -R252 ;  /* 0x0000000126268824 */ /* 0x000fc400078e0afc */
[----:B------:R-:W-:Y:S01]  /*100d0*/  @!P1 IMAD.IADD R33, R33, 0x1, -R252 ;  /* 0x0000000121219824 */ /* 0x000fe200078e0afc */
[----:B------:R-:W-:Y:S04]  /*100e0*/  STL [R1+0x308], R44 ;  /* 0x0003082c01007387 */ /* 0x000fe80000100800 */
        /* <DEDUP_REMOVED lines=8> */
[----:B--2---:R-:W-:-:S02]  /*10170*/  ISETP.GT.U32.AND P2, PT, R252, R30, PT ;  /* 0x0000001efc00720c */ /* 0x004fc40003f44070 */
[----:B---3--:R-:W-:-:S11]  /*10180*/  ISETP.GT.U32.AND P5, PT, R252, R43, PT ;  /* 0x0000002bfc00720c */ /* 0x008fd60003fa4070 */
[--C-:B------:R-:W-:Y:S02]  /*10190*/  @!P2 IMAD.IADD R30, R30, 0x1, -R252.reuse ;  /* 0x000000011e1ea824 */ /* 0x100fe400078e0afc */
[----:B------:R-:W-:Y:S01]  /*101a0*/  @!P5 IMAD.IADD R43, R43, 0x1, -R252 ;  /* 0x000000012b2bd824 */ /* 0x000fe200078e0afc */
[C---:B----4-:R-:W-:Y:S02]  /*101b0*/  ISETP.GT.U32.AND P6, PT, R252.reuse, R47, PT ;  /* 0x0000002ffc00720c */ /* 0x050fe40003fc4070 */
[C---:B------:R-:W-:Y:S02]  /*101c0*/  ISETP.GT.U32.AND P2, PT, R252.reuse, R46, PT ;  /* 0x0000002efc00720c */ /* 0x040fe40003f44070 */
[C---:B------:R-:W-:Y:S02]  /*101d0*/  ISETP.GT.U32.AND P5, PT, R252.reuse, R6, PT ;  /* 0x00000006fc00720c */ /* 0x040fe40003fa4070 */
[----:B------:R-:W-:-:S07]  /*101e0*/  ISETP.GT.U32.AND P3, PT, R252, R40, PT ;  /* 0x00000028fc00720c */ /* 0x000fce0003f64070 */
[--C-:B------:R-:W-:Y:S01]  /*101f0*/  @!P6 IMAD.IADD R47, R47, 0x1, -R252.reuse ;  /* 0x000000012f2fe824 */ /* 0x100fe200078e0afc */
[----:B------:R-:W-:Y:S01]  /*10200*/  ISETP.GT.U32.AND P6, PT, R252, R30, PT ;  /* 0x0000001efc00720c */ /* 0x000fe20003fc4070 */
[--C-:B------:R-:W-:Y:S01]  /*10210*/  @!P2 IMAD.IADD R46, R46, 0x1, -R252.reuse ;  /* 0x000000012e2ea824 */ /* 0x100fe200078e0afc */
[----:B------:R-:W-:Y:S01]  /*10220*/  ISETP.GT.U32.AND P2, PT, R252, R43, PT ;  /* 0x0000002bfc00720c */ /* 0x000fe20003f44070 */
[--C-:B------:R-:W-:Y:S01]  /*10230*/  @!P5 IMAD.IADD R6, R6, 0x1, -R252.reuse ;  /* 0x000000010606d824 */ /* 0x100fe200078e0afc */
[----:B------:R-:W-:Y:S01]  /*10240*/  ISETP.GT.U32.AND P5, PT, R252, R42, PT ;  /* 0x0000002afc00720c */ /* 0x000fe20003fa4070 */
[----:B------:R-:W-:Y:S01]  /*10250*/  @!P3 IMAD.IADD R40, R40, 0x1, -R252 ;  /* 0x000000012828b824 */ /* 0x000fe200078e0afc */
[----:B------:R-:W-:-:S07]  /*10260*/  ISETP.GT.U32.AND P3, PT, R252, R41, PT ;  /* 0x00000029fc00720c */ /* 0x000fce0003f64070 */
[--C-:B------:R-:W-:Y:S02]  /*10270*/  @!P6 IMAD.IADD R30, R30, 0x1, -R252.reuse ;  /* 0x000000011e1ee824 */ /* 0x100fe400078e0afc */
[----:B------:R-:W-:-:S03]  /*10280*/  @!P2 IMAD.IADD R43, R43, 0x1, -R252 ;  /* 0x000000012b2ba824 */ /* 0x000fc600078e0afc */
[----:B------:R1:W-:Y:S01]  /*10290*/  STL [R1+0x2f4], R30 ;  /* 0x0002f41e01007387 */ /* 0x0003e20000100800 */
[--C-:B------:R-:W-:Y:S02]  /*102a0*/  @!P5 IMAD.IADD R42, R42, 0x1, -R252.reuse ;  /* 0x000000012a2ad824 */ /* 0x100fe400078e0afc */
[----:B------:R-:W-:Y:S02]  /*102b0*/  @!P3 IMAD.IADD R41, R41, 0x1, -R252 ;  /* 0x000000012929b824 */ /* 0x000fe400078e0afc */
[----:B-1----:R-:W-:Y:S02]  /*102c0*/  IMAD.MOV.U32 R30, RZ, RZ, R29 ;  /* 0x000000ffff1e7224 */ /* 0x002fe400078e001d */
[----:B------:R-:W2:Y:S04]  /*102d0*/  LDL.LU R29, [R1+0x2b0] ;  /* 0x0002b000011d7983 */ /* 0x000ea80000300800 */
[----:B------:R-:W3:Y:S04]  /*102e0*/  LDL.LU R45, [R1+0x2ac] ;  /* 0x0002ac00012d7983 */ /* 0x000ee80000300800 */
[----:B------:R1:W-:Y:S04]  /*102f0*/  STL [R1+0x2f0], R43 ;  /* 0x0002f02b01007387 */ /* 0x0003e80000100800 */
[----:B------:R4:W-:Y:S04]  /*10300*/  STL [R1+0x2ec], R42 ;  /* 0x0002ec2a01007387 */ /* 0x0009e80000100800 */
[----:B------:R4:W-:Y:S04]  /*10310*/  STL [R1+0x2e8], R41 ;  /* 0x0002e82901007387 */ /* 0x0009e80000100800 */
[----:B------:R-:W2:Y:S04]  /*10320*/  LDL.LU R44, [R1+0x2a8] ;  /* 0x0002a800012c7983 */ /* 0x000ea80000300800 */
[----:B-1----:R-:W3:Y:S04]  /*10330*/  LDL.LU R43, [R1+0x2a4] ;  /* 0x0002a400012b7983 */ /* 0x002ee80000300800 */
[----:B----4-:R-:W4:Y:S04]  /*10340*/  LDL.LU R42, [R1+0x2a0] ;  /* 0x0002a000012a7983 */ /* 0x010f280000300800 */
        /* <DEDUP_REMOVED lines=13> */
[----:B------:R-:W-:Y:S01]  /*10420*/  ISETP.GT.U32.AND P0, PT, R252, R31, PT ;  /* 0x0000001ffc00720c */ /* 0x000fe20003f04070 */
[--C-:B------:R-:W-:Y:S01]  /*10430*/  @!P1 IMAD.IADD R34, R34, 0x1, -R252.reuse ;  /* 0x0000000122229824 */ /* 0x100fe200078e0afc */
[C---:B------:R-:W-:Y:S01]  /*10440*/  ISETP.GT.U32.AND P1, PT, R252.reuse, R47, PT ;  /* 0x0000002ffc00720c */ /* 0x040fe20003f24070 */
[--C-:B------:R-:W-:Y:S01]  /*10450*/  @!P4 IMAD.IADD R37, R37, 0x1, -R252.reuse ;  /* 0x000000012525c824 */ /* 0x100fe200078e0afc */
[C---:B------:R-:W-:Y:S02]  /*10460*/  ISETP.GT.U32.AND P3, PT, R252.reuse, R40, PT ;  /* 0x00000028fc00720c */ /* 0x040fe40003f64070 */
[----:B------:R-:W-:Y:S01]  /*10470*/  ISETP.GT.U32.AND P6, PT, R252, R34, PT ;  /* 0x00000022fc00720c */ /* 0x000fe20003fc4070 */
[--C-:B------:R-:W-:Y:S01]  /*10480*/  @!P2 IMAD.IADD R46, R46, 0x1, -R252.reuse ;  /* 0x000000012e2ea824 */ /* 0x100fe200078e0afc */
[----:B------:R1:W-:Y:S01]  /*10490*/  STL [R1+0x2e4], R37 ;  /* 0x0002e42501007387 */ /* 0x0003e20000100800 */
[----:B------:R-:W-:Y:S01]  /*104a0*/  @!P5 IMAD.IADD R6, R6, 0x1, -R252 ;  /* 0x000000010606d824 */ /* 0x000fe200078e0afc */
[----:B------:R-:W-:-:S03]  /*104b0*/  ISETP.GT.U32.AND P2, PT, R252, R38, PT ;  /* 0x00000026fc00720c */ /* 0x000fc60003f44070 */
[--C-:B------:R-:W-:Y:S02]  /*104c0*/  @!P0 IMAD.IADD R31, R31, 0x1, -R252.reuse ;  /* 0x000000011f1f8824 */ /* 0x100fe400078e0afc */
[--C-:B------:R-:W-:Y:S01]  /*104d0*/  @!P1 IMAD.IADD R47, R47, 0x1, -R252.reuse ;  /* 0x000000012f2f9824 */ /* 0x100fe200078e0afc */
[C---:B------:R-:W-:Y:S02]  /*104e0*/  ISETP.GT.U32.AND P1, PT, R252.reuse, R39, PT ;  /* 0x00000027fc00720c */ /* 0x040fe40003f24070 */
[----:B------:R-:W-:Y:S01]  /*104f0*/  ISETP.GT.U32.AND P5, PT, R252, R33, PT ;  /* 0x00000021fc00720c */ /* 0x000fe20003fa4070 */
[----:B------:R1:W-:Y:S04]  /*10500*/  STL [R1+0x2e0], R31 ;  /* 0x0002e01f01007387 */ /* 0x0003e80000100800 */
[----:B------:R-:W4:Y:S04]  /*10510*/  LDL.LU R41, [R1+0x298] ;  /* 0x0002980001297983 */ /* 0x000f280000300800 */
[----:B-1----:R-:W4:Y:S04]  /*10520*/  LDL.LU R37, [R1+0x294] ;  /* 0x0002940001257983 */ /* 0x002f280000300800 */
[----:B------:R-:W4:Y:S01]  /*10530*/  LDL.LU R31, [R1+0x290] ;  /* 0x00029000011f7983 */ /* 0x000f220000300800 */
[----:B------:R-:W-:-:S02]  /*10540*/  @!P6 IMAD.IADD R34, R34, 0x1, -R252 ;  /* 0x000000012222e824 */ /* 0x000fc400078e0afc */
[--C-:B------:R-:W-:Y:S01]  /*10550*/  @!P3 IMAD.IADD R40, R40, 0x1, -R252.reuse ;  /* 0x000000012828b824 */ /* 0x100fe200078e0afc */
[C---:B------:R-:W-:Y:S01]  /*10560*/  ISETP.GT.U32.AND P3, PT, R252.reuse, R32, PT ;  /* 0x00000020fc00720c */ /* 0x040fe20003f64070 */
[--C-:B------:R-:W-:Y:S01]  /*10570*/  @!P1 IMAD.IADD R39, R39, 0x1, -R252.reuse ;  /* 0x0000000127279824 */ /* 0x100fe200078e0afc */
[----:B------:R-:W-:Y:S01]  /*10580*/  ISETP.GT.U32.AND P4, PT, R252, R36, PT ;  /* 0x00000024fc00720c */ /* 0x000fe20003f84070 */
[--C-:B------:R-:W-:Y:S01]  /*10590*/  @!P2 IMAD.IADD R38, R38, 0x1, -R252.reuse ;  /* 0x000000012626a824 */ /* 0x100fe200078e0afc */
[----:B------:R-:W-:Y:S01]  /*105a0*/  ISETP.GT.U32.AND P0, PT, R252, R35, PT ;  /* 0x00000023fc00720c */ /* 0x000fe20003f04070 */
[--C-:B------:R-:W-:Y:S01]  /*105b0*/  @!P5 IMAD.IADD R33, R33, 0x1, -R252.reuse ;  /* 0x000000012121d824 */ /* 0x100fe200078e0afc */
[----:B------:R1:W-:Y:S07]  /*105c0*/  STL [R1+0x2dc], R47 ;  /* 0x0002dc2f01007387 */ /* 0x0003ee0000100800 */
[----:B------:R-:W-:-:S02]  /*105d0*/  @!P3 IMAD.IADD R32, R32, 0x1, -R252 ;  /* 0x000000012020b824 */ /* 0x000fc400078e0afc */
[--C-:B------:R-:W-:Y:S01]  /*105e0*/  @!P4 IMAD.IADD R36, R36, 0x1, -R252.reuse ;  /* 0x000000012424c824 */ /* 0x100fe200078e0afc */
[----:B-1----:R-:W4:Y:S01]  /*105f0*/  LDL.LU R47, [R1+0x1ea8] ;  /* 0x001ea800012f7983 */ /* 0x002f220000300800 */
[----:B------:R-:W-:-:S03]  /*10600*/  @!P0 IMAD.IADD R35, R35, 0x1, -R252 ;  /* 0x0000000123238824 */ /* 0x000fc600078e0afc */
[----:B------:R1:W-:Y:S04]  /*10610*/  STL [R1+0x2d8], R46 ;  /* 0x0002d82e01007387 */ /* 0x0003e80000100800 */
[----:B-1----:R-:W4:Y:S04]  /*10620*/  LDL.LU R46, [R1+0x1ea4] ;  /* 0x001ea400012e7983 */ /* 0x002f280000300800 */
        /* <DEDUP_REMOVED lines=10> */
[C---:B---3--:R-:W-:Y:S02]  /*106d0*/  ISETP.GT.U32.AND P1, PT, R252.reuse, R43, PT ;  /* 0x0000002bfc00720c */ /* 0x048fe40003f24070 */
[C---:B----4-:R-:W-:Y:S02]  /*106e0*/  ISETP.GT.U32.AND P2, PT, R252.reuse, R42, PT ;  /* 0x0000002afc00720c */ /* 0x050fe40003f44070 */
[----:B------:R-:W-:-:S07]  /*106f0*/  ISETP.GT.U32.AND P5, PT, R252, R249, PT ;  /* 0x000000f9fc00720c */ /* 0x000fce0003fa4070 */
[--C-:B------:R-:W-:Y:S01]  /*10700*/  @!P6 IMAD.IADD R44, R44, 0x1, -R252.reuse ;  /* 0x000000012c2ce824 */ /* 0x100fe200078e0afc */
[C---:B------:R-:W-:Y:S01]  /*10710*/  ISETP.GT.U32.AND P6, PT, R252.reuse, R39, PT ;  /* 0x00000027fc00720c */ /* 0x040fe20003fc4070 */
[--C-:B------:R-:W-:Y:S01]  /*10720*/  @!P1 IMAD.IADD R43, R43, 0x1, -R252.reuse ;  /* 0x000000012b2b9824 */ /* 0x100fe200078e0afc */
[----:B------:R-:W-:Y:S01]  /*10730*/  ISETP.GT.U32.AND P1, PT, R252, R38, PT ;  /* 0x00000026fc00720c */ /* 0x000fe20003f24070 */
[--C-:B------:R-:W-:Y:S01]  /*10740*/  @!P2 IMAD.IADD R42, R42, 0x1, -R252.reuse ;  /* 0x000000012a2aa824 */ /* 0x100fe200078e0afc */
[C---:B------:R-:W-:Y:S01]  /*10750*/  ISETP.GT.U32.AND P2, PT, R252.reuse, R33, PT ;  /* 0x00000021fc00720c */ /* 0x040fe20003f44070 */
[----:B------:R-:W-:Y:S01]  /*10760*/  @!P5 IMAD.IADD R249, R249, 0x1, -R252 ;  /* 0x00000001f9f9d824 */ /* 0x000fe200078e0afc */
[----:B------:R-:W-:-:S07]  /*10770*/  ISETP.GT.U32.AND P5, PT, R252, R32, PT ;  /* 0x00000020fc00720c */ /* 0x000fce0003fa4070 */
[--C-:B------:R-:W-:Y:S02]  /*10780*/  @!P6 IMAD.IADD R39, R39, 0x1, -R252.reuse ;  /* 0x000000012727e824 */ /* 0x100fe400078e0afc */
[----:B------:R-:W-:-:S03]  /*10790*/  @!P1 IMAD.IADD R38, R38, 0x1, -R252 ;  /* 0x0000000126269824 */ /* 0x000fc600078e0afc */
[----:B------:R1:W-:Y:S01]  /*107a0*/  STL [R1+0x2c0], R39 ;  /* 0x0002c02701007387 */ /* 0x0003e20000100800 */
[----:B------:R-:W-:-:S03]  /*107b0*/  @!P2 IMAD.IADD R33, R33, 0x1, -R252 ;  /* 0x000000012121a824 */ /* 0x000fc600078e0afc */
[----:B------:R-:W2:Y:S01]  /*107c0*/  LDL.LU R6, [R1+0x274] ;  /* 0x0002740001067983 */ /* 0x000ea20000300800 */
[----:B------:R-:W-:-:S03]  /*107d0*/  @!P5 IMAD.IADD R32, R32, 0x1, -R252 ;  /* 0x000000012020d824 */ /* 0x000fc600078e0afc */
[----:B------:R3:W-:Y:S04]  /*107e0*/  STL [R1+0x2bc], R38 ;  /* 0x0002bc2601007387 */ /* 0x0007e80000100800 */
[----:B-1----:R-:W4:Y:S04]  /*107f0*/  LDL.LU R39, [R1+0x270] ;  /* 0x0002700001277983 */ /* 0x002f280000300800 */
[----:B------:R1:W-:Y:S04]  /*10800*/  STL [R1+0x2b8], R33 ;  /* 0x0002b82101007387 */ /* 0x0003e80000100800 */
[----:B------:R1:W-:Y:S04]  /*10810*/  STL [R1+0x2b4], R32 ;  /* 0x0002b42001007387 */ /* 0x0003e80000100800 */
[----:B---3--:R-:W3:Y:S04]  /*10820*/  LDL.LU R38, [R1+0x26c] ;  /* 0x00026c0001267983 */ /* 0x008ee80000300800 */
[----:B-1----:R-:W3:Y:S04]  /*10830*/  LDL.LU R33, [R1+0x268] ;  /* 0x0002680001217983 */ /* 0x002ee80000300800 */
[----:B------:R-:W3:Y:S01]  /*10840*/  LDL.LU R32, [R1+0x264] ;  /* 0x0002640001207983 */ /* 0x000ee20000300800 */
        /* <DEDUP_REMOVED lines=10> */
[C---:B------:R-:W-:Y:S01]  /*108f0*/  ISETP.GT.U32.AND P0, PT, R252.reuse, R44, PT ;  /* 0x0000002cfc00720c */ /* 0x040fe20003f04070 */
[--C-:B------:R-:W-:Y:S01]  /*10900*/  @!P3 IMAD.IADD R41, R41, 0x1, -R252.reuse ;  /* 0x000000012929b824 */ /* 0x100fe200078e0afc */
[C---:B------:R-:W-:Y:S02]  /*10910*/  ISETP.GT.U32.AND P3, PT, R252.reuse, R29, PT ;  /* 0x0000001dfc00720c */ /* 0x040fe40003f64070 */
[C---:B------:R-:W-:Y:S01]  /*10920*/  ISETP.GT.U32.AND P5, PT, R252.reuse, R249, PT ;  /* 0x000000f9fc00720c */ /* 0x040fe20003fa4070 */
[--C-:B------:R-:W-:Y:S01]  /*10930*/  @!P4 IMAD.IADD R37, R37, 0x1, -R252.reuse ;  /* 0x000000012525c824 */ /* 0x100fe200078e0afc */
[C---:B------:R-:W-:Y:S01]  /*10940*/  ISETP.GT.U32.AND P6, PT, R252.reuse, R31, PT ;  /* 0x0000001ffc00720c */ /* 0x040fe20003fc4070 */
[--C-:B------:R-:W-:Y:S01]  /*10950*/  @!P1 IMAD.IADD R43, R43, 0x1, -R252.reuse ;  /* 0x000000012b2b9824 */ /* 0x100fe200078e0afc */
[----:B------:R-:W-:Y:S01]  /*10960*/  ISETP.GT.U32.AND P4, PT, R252, R45, PT ;  /* 0x0000002dfc00720c */ /* 0x000fe20003f84070 */
[----:B------:R-:W-:-:S04]  /*10970*/  @!P2 IMAD.IADD R42, R42, 0x1, -R252 ;  /* 0x000000012a2aa824 */ /* 0x000fc800078e0afc */
[--C-:B------:R-:W-:Y:S01]  /*10980*/  @!P0 IMAD.IADD R44, R44, 0x1, -R252.reuse ;  /* 0x000000012c2c8824 */ /* 0x100fe200078e0afc */
[----:B------:R-:W-:Y:S01]  /*10990*/  IABS R248, R4 ;  /* 0x0000000400f87213 */ /* 0x000fe20000000000 */
[--C-:B------:R-:W-:Y:S01]  /*109a0*/  @!P3 IMAD.IADD R29, R29, 0x1, -R252.reuse ;  /* 0x000000011d1db824 */ /* 0x100fe200078e0afc */
[----:B------:R-:W-:Y:S01]  /*109b0*/  ISETP.GT.U32.AND P3, PT, R252, R41, PT ;  /* 0x00000029fc00720c */ /* 0x000fe20003f64070 */
[--C-:B------:R-:W-:Y:S02]  /*109c0*/  @!P5 IMAD.IADD R249, R249, 0x1, -R252.reuse ;  /* 0x00000001f9f9d824 */ /* 0x100fe400078e0afc */
[----:B------:R-:W-:Y:S01]  /*109d0*/  IMAD.HI.U32 R4, R2, R248, RZ ;  /* 0x000000f802047227 */ /* 0x000fe200078e00ff */
[----:B------:R1:W-:Y:S03]  /*109e0*/  STL [R1+0x2b0], R29 ;  /* 0x0002b01d01007387 */ /* 0x0003e60000100800 */
[----:B------:R-:W-:Y:S01]  /*109f0*/  @!P6 IMAD.IADD R31, R31, 0x1, -R252 ;  /* 0x000000011f1fe824 */ /* 0x000fe200078e0afc */
[C---:B------:R-:W-:Y:S01]  /*10a00*/  ISETP.GT.U32.AND P0, PT, R252.reuse, R40, PT ;  /* 0x00000028fc00720c */ /* 0x040fe20003f04070 */
[----:B-1----:R-:W3:Y:S01]  /*10a10*/  LDL.LU R29, [R1+0x260] ;  /* 0x00026000011d7983 */ /* 0x002ee20000300800 */
[----:B------:R-:W-:-:S02]  /*10a20*/  ISETP.GT.U32.AND P1, PT, R252, R36, PT ;  /* 0x00000024fc00720c */ /* 0x000fc40003f24070 */
[C---:B------:R-:W-:Y:S01]  /*10a30*/  ISETP.GT.U32.AND P2, PT, R252.reuse, R35, PT ;  /* 0x00000023fc00720c */ /* 0x040fe20003f44070 */
[----:B------:R-:W-:Y:S01]  /*10a40*/  @!P4 IMAD.IADD R45, R45, 0x1, -R252 ;  /* 0x000000012d2dc824 */ /* 0x000fe200078e0afc */
[----:B------:R-:W-:-:S07]  /*10a50*/  ISETP.GT.U32.AND P5, PT, R252, R34, PT ;  /* 0x00000022fc00720c */ /* 0x000fce0003fa4070 */
[----:B------:R-:W-:Y:S01]  /*10a60*/  @!P0 IMAD.IADD R40, R40, 0x1, -R252 ;  /* 0x0000000128288824 */ /* 0x000fe200078e0afc */
[----:B------:R-:W-:Y:S01]  /*10a70*/  ISETP.GT.U32.AND P4, PT, R252, R37, PT ;  /* 0x00000025fc00720c */ /* 0x000fe20003f84070 */
[----:B------:R-:W-:Y:S02]  /*10a80*/  IMAD.MOV R4, RZ, RZ, -R4 ;  /* 0x000000ffff047224 */ /* 0x000fe400078e0a04 */
[--C-:B------:R-:W-:Y:S02]  /*10a90*/  @!P1 IMAD.IADD R36, R36, 0x1, -R252.reuse ;  /* 0x0000000124249824 */ /* 0x100fe400078e0afc */
[----:B------:R-:W-:Y:S02]  /*10aa0*/  @!P2 IMAD.IADD R35, R35, 0x1, -R252 ;  /* 0x000000012323a824 */ /* 0x000fe400078e0afc */
[----:B------:R-:W-:Y:S01]  /*10ab0*/  IMAD R248, R252, R4, R248 ;  /* 0x00000004fcf87224 */ /* 0x000fe200078e02f8 */
[----:B------:R1:W-:Y:S01]  /*10ac0*/  STL [R1+0x2ac], R45 ;  /* 0x0002ac2d01007387 */ /* 0x0003e20000100800 */
[----:B------:R-:W-:-:S02]  /*10ad0*/  VIADD R4, R0, 0x1f6 ;  /* 0x000001f600047836 */ /* 0x000fc40000000000 */
[--C-:B------:R-:W-:Y:S01]  /*10ae0*/  @!P3 IMAD.IADD R41, R41, 0x1, -R252.reuse ;  /* 0x000000012929b824 */ /* 0x100fe200078e0afc */
[----:B------:R-:W-:Y:S01]  /*10af0*/  ISETP.GT.U32.AND P3, PT, R252, R30, PT ;  /* 0x0000001efc00720c */ /* 0x000fe20003f64070 */
[--C-:B------:R-:W-:Y:S01]  /*10b00*/  @!P5 IMAD.IADD R34, R34, 0x1, -R252.reuse ;  /* 0x000000012222d824 */ /* 0x100fe200078e0afc */
[----:B-1----:R-:W3:Y:S04]  /*10b10*/  LDL.LU R45, [R1+0x1ea0] ;  /* 0x001ea000012d7983 */ /* 0x002ee80000300800 */
[----:B------:R1:W-:Y:S01]  /*10b20*/  STL [R1+0x2a8], R44 ;  /* 0x0002a82c01007387 */ /* 0x0003e20000100800 */
[----:B------:R-:W-:-:S03]  /*10b30*/  @!P4 IMAD.IADD R37, R37, 0x1, -R252 ;  /* 0x000000012525c824 */ /* 0x000fc600078e0afc */
[----:B-1----:R-:W3:Y:S04]  /*10b40*/  LDL.LU R44, [R1+0x1e9c] ;  /* 0x001e9c00012c7983 */ /* 0x002ee80000300800 */
[----:B------:R-:W-:Y:S04]  /*10b50*/  STL [R1+0x534], R4 ;  /* 0x0005340401007387 */ /* 0x000fe80000100800 */
[----:B------:R1:W-:Y:S01]  /*10b60*/  STL [R1+0x2a4], R43 ;  /* 0x0002a42b01007387 */ /* 0x0003e20000100800 */
[----:B------:R-:W-:-:S03]  /*10b70*/  @!P3 IMAD.IADD R30, R30, 0x1, -R252 ;  /* 0x000000011e1eb824 */ /* 0x000fc600078e0afc */
[----:B-1----:R-:W3:Y:S04]  /*10b80*/  LDL.LU R43, [R1+0x1e98] ;  /* 0x001e9800012b7983 */ /* 0x002ee80000300800 */
[----:B------:R1:W-:Y:S04]  /*10b90*/  STL [R1+0x2a0], R42 ;  /* 0x0002a02a01007387 */ /* 0x0003e80000100800 */
[----:B-1----:R-:W3:Y:S04]  /*10ba0*/  LDL.LU R42, [R1+0x1e94] ;  /* 0x001e9400012a7983 */ /* 0x002ee80000300800 */
[----:B------:R-:W-:Y:S04]  /*10bb0*/  STL [R1+0x29c], R249 ;  /* 0x00029cf901007387 */ /* 0x000fe80000100800 */
[----:B------:R-:W-:Y:S04]  /*10bc0*/  STL [R1+0x298], R41 ;  /* 0x0002982901007387 */ /* 0x000fe80000100800 */
[----:B------:R-:W-:Y:S04]  /*10bd0*/  STL [R1+0x294], R37 ;  /* 0x0002942501007387 */ /* 0x000fe80000100800 */
[----:B------:R1:W-:Y:S02]  /*10be0*/  STL [R1+0x290], R31 ;  /* 0x0002901f01007387 */ /* 0x0003e40000100800 */
[----:B-1----:R-:W-:-:S02]  /*10bf0*/  IMAD.MOV.U32 R31, RZ, RZ, R24 ;  /* 0x000000ffff1f7224 */ /* 0x002fc400078e0018 */
[----:B------:R-:W-:Y:S02]  /*10c00*/  IMAD.MOV.U32 R24, RZ, RZ, R23 ;  /* 0x000000ffff187224 */ /* 0x000fe400078e0017 */
[----:B------:R-:W-:Y:S02]  /*10c10*/  IMAD.MOV.U32 R23, RZ, RZ, R22 ;  /* 0x000000ffff177224 */ /* 0x000fe400078e0016 */
[----:B------:R-:W-:Y:S02]  /*10c20*/  IMAD.MOV.U32 R22, RZ, RZ, R21 ;  /* 0x000000ffff167224 */ /* 0x000fe400078e0015 */
[----:B------:R-:W3:Y:S04]  /*10c30*/  LDL.LU R21, [R1+0x258] ;  /* 0x0002580001157983 */ /* 0x000ee80000300800 */
[----:B------:R-:W3:Y:S01]  /*10c40*/  LDL.LU R37, [R1+0x254] ;  /* 0x0002540001257983 */ /* 0x000ee20000300800 */
[----:B--2---:R-:W-:-:S02]  /*10c50*/  ISETP.GT.U32.AND P6, PT, R252, R6, PT ;  /* 0x00000006fc00720c */ /* 0x004fc40003fc4070 */
[C---:B----4-:R-:W-:Y:S02]  /*10c60*/  ISETP.GT.U32.AND P0, PT, R252.reuse, R39, PT ;  /* 0x00000027fc00720c */ /* 0x050fe40003f04070 */
[C---:B---3--:R-:W-:Y:S02]  /*10c70*/  ISETP.GT.U32.AND P1, PT, R252.reuse, R38, PT ;  /* 0x00000026fc00720c */ /* 0x048fe40003f24070 */
[----:B------:R-:W-:-:S07]  /*10c80*/  ISETP.GT.U32.AND P2, PT, R252, R33, PT ;  /* 0x00000021fc00720c */ /* 0x000fce0003f44070 */
[--C-:B------:R-:W-:Y:S01]  /*10c90*/  @!P6 IMAD.IADD R6, R6, 0x1, -R252.reuse ;  /* 0x000000010606e824 */ /* 0x100fe200078e0afc */
[C---:B------:R-:W-:Y:S02]  /*10ca0*/  ISETP.GT.U32.AND P6, PT, R252.reuse, R40, PT ;  /* 0x00000028fc00720c */ /* 0x040fe40003fc4070 */
[C---:B------:R-:W-:Y:S01]  /*10cb0*/  ISETP.GT.U32.AND P5, PT, R252.reuse, R32, PT ;  /* 0x00000020fc00720c */ /* 0x040fe20003fa4070 */
[--C-:B------:R-:W-:Y:S01]  /*10cc0*/  @!P0 IMAD.IADD R39, R39, 0x1, -R252.reuse ;  /* 0x0000000127278824 */ /* 0x100fe200078e0afc */
[----:B------:R-:W-:Y:S01]  /*10cd0*/  ISETP.GT.U32.AND P0, PT, R252, R36, PT ;  /* 0x00000024fc00720c */ /* 0x000fe20003f04070 */
[--C-:B------:R-:W-:Y:S01]  /*10ce0*/  @!P1 IMAD.IADD R38, R38, 0x1, -R252.reuse ;  /* 0x0000000126269824 */ /* 0x100fe200078e0afc */
[C---:B------:R-:W-:Y:S01]  /*10cf0*/  ISETP.GT.U32.AND P1, PT, R252.reuse, R35, PT ;  /* 0x00000023fc00720c */ /* 0x040fe20003f24070 */
[----:B------:R-:W-:Y:S01]  /*10d00*/  @!P2 IMAD.IADD R33, R33, 0x1, -R252 ;  /* 0x000000012121a824 */ /* 0x000fe200078e0afc */
[----:B------:R-:W-:-:S05]  /*10d10*/  ISETP.GT.U32.AND P2, PT, R252, R34, PT ;  /* 0x00000022fc00720c */ /* 0x000fca0003f44070 */
[--C-:B------:R-:W-:Y:S02]  /*10d20*/  @!P6 IMAD.IADD R40, R40, 0x1, -R252.reuse ;  /* 0x000000012828e824 */ /* 0x100fe400078e0afc */
[--C-:B------:R-:W-:Y:S01]  /*10d30*/  @!P5 IMAD.IADD R32, R32, 0x1, -R252.reuse ;  /* 0x000000012020d824 */ /* 0x100fe200078e0afc */
[----:B------:R-:W-:Y:S01]  /*10d40*/  ISETP.GT.U32.AND P5, PT, R252, R30, PT ;  /* 0x0000001efc00720c */ /* 0x000fe20003fa4070 */
[--C-:B------:R-:W-:Y:S01]  /*10d50*/  @!P0 IMAD.IADD R36, R36, 0x1, -R252.reuse ;  /* 0x0000000124248824 */ /* 0x100fe200078e0afc */
[----:B------:R1:W-:Y:S01]  /*10d60*/  STL [R1+0x28c], R40 ;  /* 0x00028c2801007387 */ /* 0x0003e20000100800 */
[----:B------:R-:W-:-:S03]  /*10d70*/  @!P1 IMAD.IADD R35, R35, 0x1, -R252 ;  /* 0x0000000123239824 */ /* 0x000fc600078e0afc */
[----:B------:R2:W-:Y:S01]  /*10d80*/  STL [R1+0x288], R36 ;  /* 0x0002882401007387 */ /* 0x0005e20000100800 */
[----:B------:R-:W-:-:S03]  /*10d90*/  @!P2 IMAD.IADD R34, R34, 0x1, -R252 ;  /* 0x000000012222a824 */ /* 0x000fc600078e0afc */
[----:B------:R3:W-:Y:S04]  /*10da0*/  STL [R1+0x284], R35 ;  /* 0x0002842301007387 */ /* 0x0007e80000100800 */
[----:B------:R4:W-:Y:S01]  /*10db0*/  STL [R1+0x280], R34 ;  /* 0x0002802201007387 */ /* 0x0009e20000100800 */
[----:B------:R-:W-:-:S03]  /*10dc0*/  @!P5 IMAD.IADD R30, R30, 0x1, -R252 ;  /* 0x000000011e1ed824 */ /* 0x000fc600078e0afc */
[----:B------:R-:W3:Y:S04]  /*10dd0*/  LDL.LU R41, [R1+0x240] ;  /* 0x0002400001297983 */ /* 0x000ee80000300800 */
[----:B-1----:R-:W3:Y:S04]  /*10de0*/  LDL.LU R40, [R1+0x23c] ;  /* 0x00023c0001287983 */ /* 0x002ee80000300800 */
[----:B--2---:R-:W2:Y:S04]  /*10df0*/  LDL.LU R36, [R1+0x238] ;  /* 0x0002380001247983 */ /* 0x004ea80000300800 */
[----:B---3--:R-:W3:Y:S04]  /*10e00*/  LDL.LU R35, [R1+0x234] ;  /* 0x0002340001237983 */ /* 0x008ee80000300800 */
[----:B------:R1:W-:Y:S04]  /*10e10*/  STL [R1+0x27c], R30 ;  /* 0x00027c1e01007387 */ /* 0x0003e80000100800 */
[----:B----4-:R-:W4:Y:S01]  /*10e20*/  LDL.LU R34, [R1+0x230] ;  /* 0x0002300001227983 */ /* 0x010f220000300800 */
[----:B------:R-:W-:-:S02]  /*10e30*/  ISETP.GT.U32.AND P4, PT, R252, R25, PT ;  /* 0x00000019fc00720c */ /* 0x000fc40003f84070 */
[C---:B------:R-:W-:Y:S02]  /*10e40*/  ISETP.GT.U32.AND P0, PT, R252.reuse, R39, PT ;  /* 0x00000027fc00720c */ /* 0x040fe40003f04070 */
[----:B------:R-:W-:-:S09]  /*10e50*/  ISETP.GT.U32.AND P3, PT, R252, R29, PT ;  /* 0x0000001dfc00720c */ /* 0x000fd20003f64070 */
[----:B------:R-:W-:Y:S01]  /*10e60*/  @!P4 IMAD.IADD R25, R25, 0x1, -R252 ;  /* 0x000000011919c824 */ /* 0x000fe200078e0afc */
[C---:B------:R-:W-:Y:S01]  /*10e70*/  ISETP.GT.U32.AND P4, PT, R252.reuse, R28, PT ;  /* 0x0000001cfc00720c */ /* 0x040fe20003f84070 */
[----:B-1----:R-:W4:Y:S01]  /*10e80*/  LDL.LU R30, [R1+0x22c] ;  /* 0x00022c00011e7983 */ /* 0x002f220000300800 */
[C---:B------:R-:W-:Y:S02]  /*10e90*/  ISETP.GT.U32.AND P1, PT, R252.reuse, R38, PT ;  /* 0x00000026fc00720c */ /* 0x040fe40003f24070 */
[----:B------:R-:W-:-:S09]  /*10ea0*/  ISETP.GT.U32.AND P2, PT, R252, R33, PT ;  /* 0x00000021fc00720c */ /* 0x000fd20003f44070 */
        /* <DEDUP_REMOVED lines=12> */
[----:B------:R-:W-:Y:S02]  /*10f70*/  ISETP.GT.U32.AND P2, PT, R252, R27, PT ;  /* 0x0000001bfc00720c */ /* 0x000fe40003f44070 */
[----:B------:R1:W-:Y:S01]  /*10f80*/  STL [R1+0x278], R25 ;  /* 0x0002781901007387 */ /* 0x0003e20000100800 */
[--C-:B------:R-:W-:Y:S01]  /*10f90*/  @!P6 IMAD.IADD R28, R28, 0x1, -R252.reuse ;  /* 0x000000011c1ce824 */ /* 0x100fe200078e0afc */
[----:B------:R-:W-:Y:S01]  /*10fa0*/  ISETP.GT.U32.AND P3, PT, R252, R29, PT ;  /* 0x0000001dfc00720c */ /* 0x000fe20003f64070 */
[--C-:B------:R-:W-:Y:S01]  /*10fb0*/  @!P5 IMAD.IADD R32, R32, 0x1, -R252.reuse ;  /* 0x000000012020d824 */ /* 0x100fe200078e0afc */
[----:B-1----:R-:W4:Y:S01]  /*10fc0*/  LDL.LU R25, [R1+0x228] ;  /* 0x0002280001197983 */ /* 0x002f220000300800 */
[----:B------:R-:W-:Y:S01]  /*10fd0*/  @!P1 IMAD.IADD R31, R31, 0x1, -R252 ;  /* 0x000000011f1f9824 */ /* 0x000fe200078e0afc */
[----:B------:R-:W-:-:S05]  /*10fe0*/  ISETP.GT.U32.AND P5, PT, R252, R250, PT ;  /* 0x000000fafc00720c */ /* 0x000fca0003fa4070 */
[--C-:B------:R-:W-:Y:S01]  /*10ff0*/  @!P2 IMAD.IADD R27, R27, 0x1, -R252.reuse ;  /* 0x000000011b1ba824 */ /* 0x100fe200078e0afc */
[----:B------:R-:W-:Y:S03]  /*11000*/  STL [R1+0x274], R6 ;  /* 0x0002740601007387 */ /* 0x000fe60000100800 */
[--C-:B------:R-:W-:Y:S01]  /*11010*/  @!P3 IMAD.IADD R29, R29, 0x1, -R252.reuse ;  /* 0x000000011d1db824 */ /* 0x100fe200078e0afc */
[----:B------:R-:W-:Y:S04]  /*11020*/  STL [R1+0x270], R39 ;  /* 0x0002702701007387 */ /* 0x000fe80000100800 */
[----:B------:R-:W-:Y:S01]  /*11030*/  STL [R1+0x26c], R38 ;  /* 0x00026c2601007387 */ /* 0x000fe20000100800 */
[----:B------:R-:W-:-:S03]  /*11040*/  @!P5 IMAD.IADD R250, R250, 0x1, -R252 ;  /* 0x00000001fafad824 */ /* 0x000fc600078e0afc */
        /* <DEDUP_REMOVED lines=9> */
[----:B------:R-:W-:-:S11]  /*110e0*/  ISETP.GT.U32.AND P0, PT, R252, R37, PT ;  /* 0x00000025fc00720c */ /* 0x000fd60003f04070 */
[--C-:B------:R-:W-:Y:S02]  /*110f0*/  @!P4 IMAD.IADD R21, R21, 0x1, -R252.reuse ;  /* 0x000000011515c824 */ /* 0x100fe400078e0afc */
[----:B------:R-:W-:Y:S01]  /*11100*/  @!P0 IMAD.IADD R37, R37, 0x1, -R252 ;  /* 0x0000000125258824 */ /* 0x000fe200078e0afc */
[C---:B------:R-:W-:Y:S02]  /*11110*/  ISETP.GT.U32.AND P6, PT, R252.reuse, R41, PT ;  /* 0x00000029fc00720c */ /* 0x040fe40003fc4070 */
[C---:B------:R-:W-:Y:S02]  /*11120*/  ISETP.GT.U32.AND P4, PT, R252.reuse, R40, PT ;  /* 0x00000028fc00720c */ /* 0x040fe40003f84070 */
[C---:B--2---:R-:W-:Y:S02]  /*11130*/  ISETP.GT.U32.AND P0, PT, R252.reuse, R36, PT ;  /* 0x00000024fc00720c */ /* 0x044fe40003f04070 */
[----:B---3--:R-:W-:-:S07]  /*11140*/  ISETP.GT.U32.AND P1, PT, R252, R35, PT ;  /* 0x00000023fc00720c */ /* 0x008fce0003f24070 */
[--C-:B------:R-:W-:Y:S01]  /*11150*/  @!P6 IMAD.IADD R41, R41, 0x1, -R252.reuse ;  /* 0x000000012929e824 */ /* 0x100fe200078e0afc */
[C---:B------:R-:W-:Y:S02]  /*11160*/  ISETP.GT.U32.AND P6, PT, R252.reuse, R21, PT ;  /* 0x00000015fc00720c */ /* 0x040fe40003fc4070 */
[----:B----4-:R-:W-:Y:S01]  /*11170*/  ISETP.GT.U32.AND P2, PT, R252, R34, PT ;  /* 0x00000022fc00720c */ /* 0x010fe20003f44070 */
        /* <DEDUP_REMOVED lines=11> */
[--C-:B------:R-:W-:Y:S02]  /*11230*/  @!P0 IMAD.IADD R31, R31, 0x1, -R252.reuse ;  /* 0x000000011f1f8824 */ /* 0x100fe400078e0afc */
[--C-:B------:R-:W-:Y:S01]  /*11240*/  @!P1 IMAD.IADD R27, R27, 0x1, -R252.reuse ;  /* 0x000000011b1b9824 */ /* 0x100fe200078e0afc */
[----:B-1----:R-:W2:Y:S07]  /*11250*/  LDL.LU R21, [R1+0x214] ;  /* 0x0002140001157983 */ /* 0x002eae0000300800 */
[----:B------:R-:W-:Y:S01]  /*11260*/  @!P2 IMAD.IADD R250, R250, 0x1, -R252 ;  /* 0x00000001fafaa824 */ /* 0x000fe200078e0afc */
[----:B------:R-:W3:Y:S04]  /*11270*/  LDL.LU R39, [R1+0x210] ;  /* 0x0002100001277983 */ /* 0x000ee80000300800 */
[----:B------:R1:W-:Y:S04]  /*11280*/  STL [R1+0x254], R37 ;  /* 0x0002542501007387 */ /* 0x0003e80000100800 */
[----:B------:R-:W-:Y:S04]  /*11290*/  STL [R1+0x250], R31 ;  /* 0x0002501f01007387 */ /* 0x000fe80000100800 */
[----:B------:R-:W-:Y:S04]  /*112a0*/  STL [R1+0x24c], R27 ;  /* 0x00024c1b01007387 */ /* 0x000fe80000100800 */
[----:B------:R-:W4:Y:S04]  /*112b0*/  LDL.LU R38, [R1+0x20c] ;  /* 0x00020c0001267983 */ /* 0x000f280000300800 */
[----:B-1----:R-:W3:Y:S04]  /*112c0*/  LDL.LU R37, [R1+0x208] ;  /* 0x0002080001257983 */ /* 0x002ee80000300800 */
[----:B------:R1:W-:Y:S04]  /*112d0*/  STL [R1+0x248], R250 ;  /* 0x000248fa01007387 */ /* 0x0003e80000100800 */
[----:B-1----:R-:W3:Y:S04]  /*112e0*/  LDL.LU R250, [R1+0x204] ;  /* 0x0002040001fa7983 */ /* 0x002ee80000300800 */
[----:B------:R-:W3:Y:S04]  /*112f0*/  LDL.LU R6, [R1+0x200] ;  /* 0x0002000001067983 */ /* 0x000ee80000300800 */
[----:B------:R-:W3:Y:S01]  /*11300*/  LDL.LU R31, [R1+0x1fc] ;  /* 0x0001fc00011f7983 */ /* 0x000ee20000300800 */
[----:B------:R-:W-:-:S02]  /*11310*/  ISETP.GT.U32.AND P3, PT, R252, R26, PT ;  /* 0x0000001afc00720c */ /* 0x000fc40003f64070 */
[----:B------:R-:W-:Y:S01]  /*11320*/  ISETP.GT.U32.AND P5, PT, R252, R30, PT ;  /* 0x0000001efc00720c */ /* 0x000fe20003fa4070 */
[----:B------:R-:W3:Y:S10]  /*11330*/  LDL.LU R27, [R1+0x1f8] ;  /* 0x0001f800011b7983 */ /* 0x000ef40000300800 */
[--C-:B------:R-:W-:Y:S01]  /*11340*/  @!P3 IMAD.IADD R26, R26, 0x1, -R252.reuse ;  /* 0x000000011a1ab824 */ /* 0x100fe200078e0afc */
[----:B------:R-:W-:Y:S01]  /*11350*/  ISETP.GT.U32.AND P3, PT, R252, R25, PT ;  /* 0x00000019fc00720c */ /* 0x000fe20003f64070 */
[----:B------:R-:W-:Y:S01]  /*11360*/  @!P5 IMAD.IADD R30, R30, 0x1, -R252 ;  /* 0x000000011e1ed824 */ /* 0x000fe200078e0afc */
[----:B------:R-:W-:-:S02]  /*11370*/  ISETP.GT.U32.AND P4, PT, R252, R40, PT ;  /* 0x00000028fc00720c */ /* 0x000fc40003f84070 */
        /* <DEDUP_REMOVED lines=11> */
[----:B------:R1:W-:Y:S01]  /*11430*/  STL [R1+0x244], R26 ;  /* 0x0002441a01007387 */ /* 0x0003e20000100800 */
[----:B------:R-:W-:Y:S01]  /*11440*/  ISETP.GT.U32.AND P2, PT, R252, R34, PT ;  /* 0x00000022fc00720c */ /* 0x000fe20003f44070 */
[--C-:B------:R-:W-:Y:S01]  /*11450*/  @!P0 IMAD.IADD R36, R36, 0x1, -R252.reuse ;  /* 0x0000000124248824 */ /* 0x100fe200078e0afc */
[C---:B------:R-:W-:Y:S01]  /*11460*/  ISETP.GT.U32.AND P0, PT, R252.reuse, R29, PT ;  /* 0x0000001dfc00720c */ /* 0x040fe20003f04070 */
[--C-:B------:R-:W-:Y:S01]  /*11470*/  @!P1 IMAD.IADD R35, R35, 0x1, -R252.reuse ;  /* 0x0000000123239824 */ /* 0x100fe200078e0afc */
[C---:B------:R-:W-:Y:S01]  /*11480*/  ISETP.GT.U32.AND P1, PT, R252.reuse, R28, PT ;  /* 0x0000001cfc00720c */ /* 0x040fe20003f24070 */
[----:B-1----:R-:W3:Y:S01]  /*11490*/  LDL.LU R26, [R1+0x1f4] ;  /* 0x0001f400011a7983 */ /* 0x002ee20000300800 */
[----:B------:R-:W-:Y:S01]  /*114a0*/  @!P6 IMAD.IADD R25, R25, 0x1, -R252 ;  /* 0x000000011919e824 */ /* 0x000fe200078e0afc */
[----:B------:R-:W-:-:S04]  /*114b0*/  ISETP.GT.U32.AND P5, PT, R252, R30, PT ;  /* 0x0000001efc00720c */ /* 0x000fc80003fa4070 */
[--C-:B------:R-:W-:Y:S02]  /*114c0*/  @!P3 IMAD.IADD R33, R33, 0x1, -R252.reuse ;  /* 0x000000012121b824 */ /* 0x100fe400078e0afc */
[--C-:B------:R-:W-:Y:S02]  /*114d0*/  @!P4 IMAD.IADD R32, R32, 0x1, -R252.reuse ;  /* 0x000000012020c824 */ /* 0x100fe400078e0afc */
[--C-:B------:R-:W-:Y:S02]  /*114e0*/  @!P2 IMAD.IADD R34, R34, 0x1, -R252.reuse ;  /* 0x000000012222a824 */ /* 0x100fe400078e0afc */
[--C-:B------:R-:W-:Y:S02]  /*114f0*/  @!P0 IMAD.IADD R29, R29, 0x1, -R252.reuse ;  /* 0x000000011d1d8824 */ /* 0x100fe400078e0afc */
[--C-:B------:R-:W-:Y:S01]  /*11500*/  @!P1 IMAD.IADD R28, R28, 0x1, -R252.reuse ;  /* 0x000000011c1c9824 */ /* 0x100fe200078e0afc */
[----:B------:R1:W-:Y:S01]  /*11510*/  STL [R1+0x240], R41 ;  /* 0x0002402901007387 */ /* 0x0003e20000100800 */
[----:B------:R-:W-:-:S03]  /*11520*/  @!P5 IMAD.IADD R30, R30, 0x1, -R252 ;  /* 0x000000011e1ed824 */ /* 0x000fc600078e0afc */
[----:B-1----:R-:W3:Y:S04]  /*11530*/  LDL.LU R41, [R1+0x1e90] ;  /* 0x001e900001297983 */ /* 0x002ee80000300800 */
[----:B------:R1:W-:Y:S04]  /*11540*/  STL [R1+0x23c], R40 ;  /* 0x00023c2801007387 */ /* 0x0003e80000100800 */
[----:B-1----:R-:W3:Y:S04]  /*11550*/  LDL.LU R40, [R1+0x1e8c] ;  /* 0x001e8c0001287983 */ /* 0x002ee80000300800 */
[----:B------:R1:W-:Y:S04]  /*11560*/  STL [R1+0x238], R36 ;  /* 0x0002382401007387 */ /* 0x0003e80000100800 */
[----:B------:R1:W-:Y:S04]  /*11570*/  STL [R1+0x234], R35 ;  /* 0x0002342301007387 */ /* 0x0003e80000100800 */
[----:B------:R-:W-:Y:S04]  /*11580*/  STL [R1+0x230], R34 ;  /* 0x0002302201007387 */ /* 0x000fe80000100800 */
[----:B------:R-:W-:Y:S04]  /*11590*/  STL [R1+0x22c], R30 ;  /* 0x00022c1e01007387 */ /* 0x000fe80000100800 */
[----:B------:R1:W-:Y:S04]  /*115a0*/  STL [R1+0x228], R25 ;  /* 0x0002281901007387 */ /* 0x0003e80000100800 */
[----:B-1----:R-:W3:Y:S04]  /*115b0*/  LDL.LU R36, [R1+0x1f0] ;  /* 0x0001f00001247983 */ /* 0x002ee80000300800 */
[----:B------:R-:W3:Y:S01]  /*115c0*/  LDL.LU R35, [R1+0x1ec] ;  /* 0x0001ec0001237983 */ /* 0x000ee20000300800 */
[----:B------:R-:W-:-:S03]  /*115d0*/  IMAD.MOV.U32 R25, RZ, RZ, R24 ;  /* 0x000000ffff197224 */ /* 0x000fc600078e0018 */
[----:B------:R-:W3:Y:S04]  /*115e0*/  LDL.LU R30, [R1+0x1e8] ;  /* 0x0001e800011e7983 */ /* 0x000ee80000300800 */
[----:B------:R-:W3:Y:S01]  /*115f0*/  LDL.LU R24, [R1+0x1e4] ;  /* 0x0001e40001187983 */ /* 0x000ee20000300800 */
[C---:B--2---:R-:W-:Y:S02]  /*11600*/  ISETP.GT.U32.AND P2, PT, R252.reuse, R21, PT ;  /* 0x00000015fc00720c */ /* 0x044fe40003f44070 */
[C---:B----4-:R-:W-:Y:S02]  /*11610*/  ISETP.GT.U32.AND P6, PT, R252.reuse, R38, PT ;  /* 0x00000026fc00720c */ /* 0x050fe40003fc4070 */
[C---:B---3--:R-:W-:Y:S02]  /*11620*/  ISETP.GT.U32.AND P3, PT, R252.reuse, R37, PT ;  /* 0x00000025fc00720c */ /* 0x048fe40003f64070 */
[----:B------:R-:W-:-:S02]  /*11630*/  ISETP.GT.U32.AND P4, PT, R252, R250, PT ;  /* 0x000000fafc00720c */ /* 0x000fc40003f84070 */
[----:B------:R-:W-:-:S07]  /*11640*/  ISETP.GT.U32.AND P0, PT, R252, R6, PT ;  /* 0x00000006fc00720c */ /* 0x000fce0003f04070 */
[--C-:B------:R-:W-:Y:S01]  /*11650*/  @!P6 IMAD.IADD R38, R38, 0x1, -R252.reuse ;  /* 0x000000012626e824 */ /* 0x100fe200078e0afc */
[C---:B------:R-:W-:Y:S01]  /*11660*/  ISETP.GT.U32.AND P1, PT, R252.reuse, R31, PT ;  /* 0x0000001ffc00720c */ /* 0x040fe20003f24070 */
[--C-:B------:R-:W-:Y:S01]  /*11670*/  @!P3 IMAD.IADD R37, R37, 0x1, -R252.reuse ;  /* 0x000000012525b824 */ /* 0x100fe200078e0afc */
[C---:B------:R-:W-:Y:S02]  /*11680*/  ISETP.GT.U32.AND P6, PT, R252.reuse, R33, PT ;  /* 0x00000021fc00720c */ /* 0x040fe40003fc4070 */
[----:B------:R-:W-:Y:S01]  /*11690*/  ISETP.GT.U32.AND P3, PT, R252, R32, PT ;  /* 0x00000020fc00720c */ /* 0x000fe20003f64070 */
[--C-:B------:R-:W-:Y:S01]  /*116a0*/  @!P4 IMAD.IADD R250, R250, 0x1, -R252.reuse ;  /* 0x00000001fafac824 */ /* 0x100fe200078e0afc */
[----:B------:R-:W-:Y:S01]  /*116b0*/  ISETP.GT.U32.AND P4, PT, R252, R29, PT ;  /* 0x0000001dfc00720c */ /* 0x000fe20003f84070 */
[--C-:B------:R-:W-:Y:S02]  /*116c0*/  @!P2 IMAD.IADD R21, R21, 0x1, -R252.reuse ;  /* 0x000000011515a824 */ /* 0x100fe400078e0afc */
[----:B------:R-:W-:Y:S01]  /*116d0*/  @!P0 IMAD.IADD R6, R6, 0x1, -R252 ;  /* 0x0000000106068824 */ /* 0x000fe200078e0afc */
[----:B------:R-:W-:-:S03]  /*116e0*/  ISETP.GT.U32.AND P0, PT, R252, R28, PT ;  /* 0x0000001cfc00720c */ /* 0x000fc60003f04070 */
[--C-:B------:R-:W-:Y:S01]  /*116f0*/  @!P1 IMAD.IADD R31, R31, 0x1, -R252.reuse ;  /* 0x000000011f1f9824 */ /* 0x100fe200078e0afc */
[----:B------:R-:W-:Y:S01]  /*11700*/  ISETP.GT.U32.AND P1, PT, R252, R21, PT ;  /* 0x00000015fc00720c */ /* 0x000fe20003f24070 */
[--C-:B------:R-:W-:Y:S02]  /*11710*/  @!P6 IMAD.IADD R33, R33, 0x1, -R252.reuse ;  /* 0x000000012121e824 */ /* 0x100fe400078e0afc */
[--C-:B------:R-:W-:Y:S02]  /*11720*/  @!P3 IMAD.IADD R32, R32, 0x1, -R252.reuse ;  /* 0x000000012020b824 */ /* 0x100fe400078e0afc */
[--C-:B------:R-:W-:Y:S01]  /*11730*/  @!P4 IMAD.IADD R29, R29, 0x1, -R252.reuse ;  /* 0x000000011d1dc824 */ /* 0x100fe200078e0afc */
[----:B------:R1:W-:Y:S04]  /*11740*/  STL [R1+0x224], R33 ;  /* 0x0002242101007387 */ /* 0x0003e80000100800 */
[----:B------:R2:W-:Y:S01]  /*11750*/  STL [R1+0x220], R32 ;  /* 0x0002202001007387 */ /* 0x0005e20000100800 */
[----:B------:R-:W-:-:S03]  /*11760*/  @!P0 IMAD.IADD R28, R28, 0x1, -R252 ;  /* 0x000000011c1c8824 */ /* 0x000fc600078e0afc */
[----:B------:R-:W3:Y:S01]  /*11770*/  LDL.LU R34, [R1+0x1d8] ;  /* 0x0001d80001227983 */ /* 0x000ee20000300800 */
[----:B------:R-:W-:-:S03]  /*11780*/  @!P1 IMAD.IADD R21, R21, 0x1, -R252 ;  /* 0x0000000115159824 */ /* 0x000fc600078e0afc */
[----:B-1----:R-:W4:Y:S04]  /*11790*/  LDL.LU R33, [R1+0x1d4] ;  /* 0x0001d40001217983 */ /* 0x002f280000300800 */
[----:B------:R1:W-:Y:S04]  /*117a0*/  STL [R1+0x21c], R29 ;  /* 0x00021c1d01007387 */ /* 0x0003e80000100800 */
[----:B--2---:R-:W2:Y:S04]  /*117b0*/  LDL.LU R32, [R1+0x1d0] ;  /* 0x0001d00001207983 */ /* 0x004ea80000300800 */
[----:B-1----:R-:W2:Y:S04]  /*117c0*/  LDL.LU R29, [R1+0x1cc] ;  /* 0x0001cc00011d7983 */ /* 0x002ea80000300800 */
[----:B------:R1:W-:Y:S04]  /*117d0*/  STL [R1+0x218], R28 ;  /* 0x0002181c01007387 */ /* 0x0003e80000100800 */
[----:B-1----:R-:W2:Y:S04]  /*117e0*/  LDL.LU R28, [R1+0x1c8] ;  /* 0x0001c800011c7983 */ /* 0x002ea80000300800 */
[----:B------:R1:W-:Y:S04]  /*117f0*/  STL [R1+0x214], R21 ;  /* 0x0002141501007387 */ /* 0x0003e80000100800 */
[----:B-1----:R-:W2:Y:S01]  /*11800*/  LDL.LU R21, [R1+0x1c4] ;  /* 0x0001c40001157983 */ /* 0x002ea20000300800 */
[----:B------:R-:W-:-:S02]  /*11810*/  ISETP.GT.U32.AND P5, PT, R252, R39, PT ;  /* 0x00000027fc00720c */ /* 0x000fc40003fa4070 */
[----:B------:R-:W-:-:S11]  /*11820*/  ISETP.GT.U32.AND P2, PT, R252, R27, PT ;  /* 0x0000001bfc00720c */ /* 0x000fd60003f44070 */
[--C-:B------:R-:W-:Y:S01]  /*11830*/  @!P5 IMAD.IADD R39, R39, 0x1, -R252.reuse ;  /* 0x000000012727d824 */ /* 0x100fe200078e0afc */
[C---:B------:R-:W-:Y:S01]  /*11840*/  ISETP.GT.U32.AND P5, PT, R252.reuse, R26, PT ;  /* 0x0000001afc00720c */ /* 0x040fe20003fa4070 */
[----:B------:R-:W-:Y:S01]  /*11850*/  @!P2 IMAD.IADD R27, R27, 0x1, -R252 ;  /* 0x000000011b1ba824 */ /* 0x000fe200078e0afc */
[C---:B------:R-:W-:Y:S02]  /*11860*/  ISETP.GT.U32.AND P3, PT, R252.reuse, R37, PT ;  /* 0x00000025fc00720c */ /* 0x040fe40003f64070 */
[C---:B------:R-:W-:Y:S02]  /*11870*/  ISETP.GT.U32.AND P2, PT, R252.reuse, R39, PT ;  /* 0x00000027fc00720c */ /* 0x040fe40003f44070 */
[----:B------:R-:W-:-:S07]  /*11880*/  ISETP.GT.U32.AND P4, PT, R252, R250, PT ;  /* 0x000000fafc00720c */ /* 0x000fce0003f84070 */
[--C-:B------:R-:W-:Y:S01]  /*11890*/  @!P5 IMAD.IADD R26, R26, 0x1, -R252.reuse ;  /* 0x000000011a1ad824 */ /* 0x100fe200078e0afc */
[C---:B------:R-:W-:Y:S02]  /*118a0*/  ISETP.GT.U32.AND P5, PT, R252.reuse, R38, PT ;  /* 0x00000026fc00720c */ /* 0x040fe40003fa4070 */
[C---:B------:R-:W-:Y:S02]  /*118b0*/  ISETP.GT.U32.AND P0, PT, R252.reuse, R6, PT ;  /* 0x00000006fc00720c */ /* 0x040fe40003f04070 */
[C---:B------:R-:W-:Y:S02]  /*118c0*/  ISETP.GT.U32.AND P1, PT, R252.reuse, R31, PT ;  /* 0x0000001ffc00720c */ /* 0x040fe40003f24070 */
[----:B------:R-:W-:Y:S01]  /*118d0*/  ISETP.GT.U32.AND P6, PT, R252, R26, PT ;  /* 0x0000001afc00720c */ /* 0x000fe20003fc4070 */
[--C-:B------:R-:W-:Y:S02]  /*118e0*/  @!P3 IMAD.IADD R37, R37, 0x1, -R252.reuse ;  /* 0x000000012525b824 */ /* 0x100fe400078e0afc */
[----:B------:R-:W-:-:S04]  /*118f0*/  @!P2 IMAD.IADD R39, R39, 0x1, -R252 ;  /* 0x000000012727a824 */ /* 0x000fc800078e0afc */
[--C-:B------:R-:W-:Y:S01]  /*11900*/  @!P5 IMAD.IADD R38, R38, 0x1, -R252.reuse ;  /* 0x000000012626d824 */ /* 0x100fe200078e0afc */
[----:B------:R-:W-:Y:S01]  /*11910*/  ISETP.GT.U32.AND P5, PT, R252, R36, PT ;  /* 0x00000024fc00720c */ /* 0x000fe20003fa4070 */
[--C-:B------:R-:W-:Y:S01]  /*11920*/  @!P4 IMAD.IADD R250, R250, 0x1, -R252.reuse ;  /* 0x00000001fafac824 */ /* 0x100fe200078e0afc */
[C---:B------:R-:W-:Y:S02]  /*11930*/  ISETP.GT.U32.AND P3, PT, R252.reuse, R35, PT ;  /* 0x00000023fc00720c */ /* 0x040fe40003f64070 */
[C---:B------:R-:W-:Y:S02]  /*11940*/  ISETP.GT.U32.AND P2, PT, R252.reuse, R27, PT ;  /* 0x0000001bfc00720c */ /* 0x040fe40003f44070 */
[----:B------:R-:W-:Y:S01]  /*11950*/  ISETP.GT.U32.AND P4, PT, R252, R30, PT ;  /* 0x0000001efc00720c */ /* 0x000fe20003f84070 */
[--C-:B------:R-:W-:Y:S01]  /*11960*/  @!P0 IMAD.IADD R6, R6, 0x1, -R252.reuse ;  /* 0x0000000106068824 */ /* 0x100fe200078e0afc */
[----:B------:R-:W-:Y:S01]  /*11970*/  IABS R249, R4 ;  /* 0x0000000400f97213 */ /* 0x000fe20000000000 */
[----:B------:R-:W-:Y:S01]  /*11980*/  @!P1 IMAD.IADD R31, R31, 0x1, -R252 ;  /* 0x000000011f1f9824 */ /* 0x000fe200078e0afc */
[----:B------:R-:W-:-:S02]  /*11990*/  ISETP.GT.U32.AND P0, PT, R252, R24, PT ;  /* 0x00000018fc00720c */ /* 0x000fc40003f04070 */
[----:B------:R-:W-:Y:S01]  /*119a0*/  ISETP.GT.U32.AND P1, PT, R252, R23, PT ;  /* 0x00000017fc00720c */ /* 0x000fe20003f24070 */
[----:B------:R-:W-:-:S04]  /*119b0*/  IMAD.HI.U32 R4, R2, R249, RZ ;  /* 0x000000f902047227 */ /* 0x000fc800078e00ff */
[--C-:B------:R-:W-:Y:S02]  /*119c0*/  @!P6 IMAD.IADD R26, R26, 0x1, -R252.reuse ;  /* 0x000000011a1ae824 */ /* 0x100fe400078e0afc */
[--C-:B------:R-:W-:Y:S02]  /*119d0*/  @!P5 IMAD.IADD R36, R36, 0x1, -R252.reuse ;  /* 0x000000012424d824 */ /* 0x100fe400078e0afc */
[----:B------:R-:W-:Y:S02]  /*119e0*/  @!P3 IMAD.IADD R35, R35, 0x1, -R252 ;  /* 0x000000012323b824 */ /* 0x000fe400078e0afc */
[----:B------:R-:W-:Y:S02]  /*119f0*/  IMAD.MOV R4, RZ, RZ, -R4 ;  /* 0x000000ffff047224 */ /* 0x000fe400078e0a04 */
[--C-:B------:R-:W-:Y:S01]  /*11a00*/  @!P2 IMAD.IADD R27, R27, 0x1, -R252.reuse ;  /* 0x000000011b1ba824 */ /* 0x100fe200078e0afc */
[----:B------:R-:W-:Y:S01]  /*11a10*/  ISETP.GT.U32.AND P2, PT, R252, R22, PT ;  /* 0x00000016fc00720c */ /* 0x000fe20003f44070 */
[----:B------:R-:W-:-:S02]  /*11a20*/  @!P4 IMAD.IADD R30, R30, 0x1, -R252 ;  /* 0x000000011e1ec824 */ /* 0x000fc400078e0afc */
[----:B------:R-:W-:Y:S02]  /*11a30*/  IMAD R249, R252, R4, R249 ;  /* 0x00000004fcf97224 */ /* 0x000fe400078e02f9 */
[--C-:B------:R-:W-:Y:S01]  /*11a40*/  @!P0 IMAD.IADD R24, R24, 0x1, -R252.reuse ;  /* 0x0000000118188824 */ /* 0x100fe200078e0afc */
[----:B------:R1:W-:Y:S01]  /*11a50*/  STL [R1+0x210], R39 ;  /* 0x0002102701007387 */ /* 0x0003e20000100800 */
[----:B------:R-:W-:Y:S02]  /*11a60*/  VIADD R4, R0, 0x1f7 ;  /* 0x000001f700047836 */ /* 0x000fe40000000000 */
[--C-:B------:R-:W-:Y:S01]  /*11a70*/  @!P1 IMAD.IADD R23, R23, 0x1, -R252.reuse ;  /* 0x0000000117179824 */ /* 0x100fe200078e0afc */
[----:B-1----:R-:W2:Y:S04]  /*11a80*/  LDL.LU R39, [R1+0x1e88] ;  /* 0x001e880001277983 */ /* 0x002ea80000300800 */
[----:B------:R1:W-:Y:S01]  /*11a90*/  STL [R1+0x20c], R38 ;  /* 0x00020c2601007387 */ /* 0x0003e20000100800 */
[----:B------:R-:W-:-:S03]  /*11aa0*/  @!P2 IMAD.IADD R22, R22, 0x1, -R252 ;  /* 0x000000011616a824 */ /* 0x000fc600078e0afc */
[----:B-1----:R-:W2:Y:S04]  /*11ab0*/  LDL.LU R38, [R1+0x1e84] ;  /* 0x001e840001267983 */ /* 0x002ea80000300800 */
[----:B------:R-:W-:Y:S04]  /*11ac0*/  STL [R1+0x52c], R4 ;  /* 0x00052c0401007387 */ /* 0x000fe80000100800 */
[----:B------:R1:W-:Y:S04]  /*11ad0*/  STL [R1+0x208], R37 ;  /* 0x0002082501007387 */ /* 0x0003e80000100800 */
[----:B-1----:R-:W2:Y:S04]  /*11ae0*/  LDL.LU R37, [R1+0x1e80] ;  /* 0x001e800001257983 */ /* 0x002ea80000300800 */
[----:B------:R1:W-:Y:S04]  /*11af0*/  STL [R1+0x204], R250 ;  /* 0x000204fa01007387 */ /* 0x0003e80000100800 */
[----:B-1----:R-:W2:Y:S04]  /*11b00*/  LDL.LU R250, [R1+0x1e7c] ;  /* 0x001e7c0001fa7983 */ /* 0x002ea80000300800 */
[----:B------:R-:W-:Y:S04]  /*11b10*/  STL [R1+0x200], R6 ;  /* 0x0002000601007387 */ /* 0x000fe80000100800 */
[----:B------:R-:W-:Y:S04]  /*11b20*/  STL [R1+0x1fc], R31 ;  /* 0x0001fc1f01007387 */ /* 0x000fe80000100800 */
[----:B------:R-:W-:Y:S04]  /*11b30*/  STL [R1+0x1f8], R27 ;  /* 0x0001f81b01007387 */ /* 0x000fe80000100800 */
[----:B------:R1:W-:Y:S02]  /*11b40*/  STL [R1+0x1f4], R26 ;  /* 0x0001f41a01007387 */ /* 0x0003e40000100800 */
[----:B-1----:R-:W-:-:S02]  /*11b50*/  IMAD.MOV.U32 R26, RZ, RZ, R18 ;  /* 0x000000ffff1a7224 */ /* 0x002fc400078e0012 */
[----:B------:R-:W2:Y:S04]  /*11b60*/  LDL.LU R18, [R1+0x1bc] ;  /* 0x0001bc0001127983 */ /* 0x000ea80000300800 */
[----:B------:R-:W2:Y:S01]  /*11b70*/  LDL.LU R31, [R1+0x1b8] ;  /* 0x0001b800011f7983 */ /* 0x000ea20000300800 */
[C---:B---3--:R-:W-:Y:S02]  /*11b80*/  ISETP.GT.U32.AND P6, PT, R252.reuse, R34, PT ;  /* 0x00000022fc00720c */ /* 0x048fe40003fc4070 */
[C---:B----4-:R-:W-:Y:S02]  /*11b90*/  ISETP.GT.U32.AND P5, PT, R252.reuse, R33, PT ;  /* 0x00000021fc00720c */ /* 0x050fe40003fa4070 */
[C---:B--2---:R-:W-:Y:S02]  /*11ba0*/  ISETP.GT.U32.AND P3, PT, R252.reuse, R32, PT ;  /* 0x00000020fc00720c */ /* 0x044fe40003f64070 */
[----:B------:R-:W-:-:S07]  /*11bb0*/  ISETP.GT.U32.AND P4, PT, R252, R29, PT ;  /* 0x0000001dfc00720c */ /* 0x000fce0003f84070 */
[--C-:B------:R-:W-:Y:S01]  /*11bc0*/  @!P6 IMAD.IADD R34, R34, 0x1, -R252.reuse ;  /* 0x000000012222e824 */ /* 0x100fe200078e0afc */
[C---:B------:R-:W-:Y:S01]  /*11bd0*/  ISETP.GT.U32.AND P6, PT, R252.reuse, R36, PT ;  /* 0x00000024fc00720c */ /* 0x040fe20003fc4070 */
[--C-:B------:R-:W-:Y:S01]  /*11be0*/  @!P5 IMAD.IADD R33, R33, 0x1, -R252.reuse ;  /* 0x000000012121d824 */ /* 0x100fe200078e0afc */
[C---:B------:R-:W-:Y:S02]  /*11bf0*/  ISETP.GT.U32.AND P5, PT, R252.reuse, R35, PT ;  /* 0x00000023fc00720c */ /* 0x040fe40003fa4070 */
[----:B------:R-:W-:Y:S01]  /*11c00*/  ISETP.GT.U32.AND P0, PT, R252, R28, PT ;  /* 0x0000001cfc00720c */ /* 0x000fe20003f04070 */
[--C-:B------:R-:W-:Y:S01]  /*11c10*/  @!P3 IMAD.IADD R32, R32, 0x1, -R252.reuse ;  /* 0x000000012020b824 */ /* 0x100fe200078e0afc */
[C---:B------:R-:W-:Y:S01]  /*11c20*/  ISETP.GT.U32.AND P3, PT, R252.reuse, R30, PT ;  /* 0x0000001efc00720c */ /* 0x040fe20003f64070 */
[----:B------:R-:W-:Y:S01]  /*11c30*/  @!P4 IMAD.IADD R29, R29, 0x1, -R252 ;  /* 0x000000011d1dc824 */ /* 0x000fe200078e0afc */
[C---:B------:R-:W-:Y:S02]  /*11c40*/  ISETP.GT.U32.AND P4, PT, R252.reuse, R24, PT ;  /* 0x00000018fc00720c */ /* 0x040fe40003f84070 */
[----:B------:R-:W-:-:S07]  /*11c50*/  ISETP.GT.U32.AND P1, PT, R252, R21, PT ;  /* 0x00000015fc00720c */ /* 0x000fce0003f24070 */
[--C-:B------:R-:W-:Y:S01]  /*11c60*/  @!P0 IMAD.IADD R28, R28, 0x1, -R252.reuse ;  /* 0x000000011c1c8824 */ /* 0x100fe200078e0afc */
[----:B------:R-:W-:Y:S01]  /*11c70*/  ISETP.GT.U32.AND P0, PT, R252, R23, PT ;  /* 0x00000017fc00720c */ /* 0x000fe20003f04070 */
[--C-:B------:R-:W-:Y:S02]  /*11c80*/  @!P6 IMAD.IADD R36, R36, 0x1, -R252.reuse ;  /* 0x000000012424e824 */ /* 0x100fe400078e0afc */
        /* <DEDUP_REMOVED lines=8> */
[----:B-1----:R-:W3:Y:S03]  /*11d10*/  LDL.LU R36, [R1+0x1a4] ;  /* 0x0001a40001247983 */ /* 0x002ee60000300800 */
[----:B------:R-:W-:Y:S01]  /*11d20*/  @!P1 IMAD.IADD R22, R22, 0x1, -R252 ;  /* 0x0000000116169824 */ /* 0x000fe200078e0afc */
[----:B------:R1:W-:Y:S04]  /*11d30*/  STL [R1+0x1e8], R30 ;  /* 0x0001e81e01007387 */ /* 0x0003e80000100800 */
[----:B--2---:R-:W2:Y:S04]  /*11d40*/  LDL.LU R35, [R1+0x1a0] ;  /* 0x0001a00001237983 */ /* 0x004ea80000300800 */
[----:B------:R4:W-:Y:S04]  /*11d50*/  STL [R1+0x1e4], R24 ;  /* 0x0001e41801007387 */ /* 0x0009e80000100800 */
[----:B------:R-:W2:Y:S04]  /*11d60*/  LDL.LU R6, [R1+0x19c] ;  /* 0x00019c0001067983 */ /* 0x000ea80000300800 */
[----:B-1----:R-:W2:Y:S04]  /*11d70*/  LDL.LU R30, [R1+0x198] ;  /* 0x00019800011e7983 */ /* 0x002ea80000300800 */
[----:B------:R1:W-:Y:S04]  /*11d80*/  STL [R1+0x1e0], R23 ;  /* 0x0001e01701007387 */ /* 0x0003e80000100800 */
[----:B------:R1:W-:Y:S04]  /*11d90*/  STL [R1+0x1dc], R22 ;  /* 0x0001dc1601007387 */ /* 0x0003e80000100800 */
[----:B----4-:R-:W4:Y:S01]  /*11da0*/  LDL.LU R24, [R1+0x194] ;  /* 0x0001940001187983 */ /* 0x010f220000300800 */
[----:B------:R-:W-:-:S02]  /*11db0*/  ISETP.GT.U32.AND P2, PT, R252, R20, PT ;  /* 0x00000014fc00720c */ /* 0x000fc40003f44070 */
[C---:B------:R-:W-:Y:S01]  /*11dc0*/  ISETP.GT.U32.AND P5, PT, R252.reuse, R33, PT ;  /* 0x00000021fc00720c */ /* 0x040fe20003fa4070 */
[----:B------:R-:W-:Y:S01]  /*11dd0*/  IMAD.MOV.U32 R27, RZ, RZ, R19 ;  /* 0x000000ffff1b7224 */ /* 0x000fe200078e0013 */
[C---:B------:R-:W-:Y:S01]  /*11de0*/  ISETP.GT.U32.AND P3, PT, R252.reuse, R32, PT ;  /* 0x00000020fc00720c */ /* 0x040fe20003f64070 */
[----:B-1----:R-:W4:Y:S01]  /*11df0*/  LDL.LU R23, [R1+0x190] ;  /* 0x0001900001177983 */ /* 0x002f220000300800 */
[C---:B------:R-:W-:Y:S02]  /*11e00*/  ISETP.GT.U32.AND P4, PT, R252.reuse, R29, PT ;  /* 0x0000001dfc00720c */ /* 0x040fe40003f84070 */
[----:B------:R-:W-:Y:S01]  /*11e10*/  ISETP.GT.U32.AND P0, PT, R252, R28, PT ;  /* 0x0000001cfc00720c */ /* 0x000fe20003f04070 */
[----:B------:R-:W4:Y:S04]  /*11e20*/  LDL.LU R22, [R1+0x18c] ;  /* 0x00018c0001167983 */ /* 0x000f280000300800 */
[----:B------:R-:W-:Y:S01]  /*11e30*/  @!P2 IMAD.IADD R20, R20, 0x1, -R252 ;  /* 0x000000011414a824 */ /* 0x000fe200078e0afc */
[----:B------:R-:W-:-:S04]  /*11e40*/  ISETP.GT.U32.AND P2, PT, R252, R34, PT ;  /* 0x00000022fc00720c */ /* 0x000fc80003f44070 */
[----:B------:R-:W-:Y:S01]  /*11e50*/  ISETP.GT.U32.AND P6, PT, R252, R20, PT ;  /* 0x00000014fc00720c */ /* 0x000fe20003fc4070 */
[--C-:B------:R-:W-:Y:S02]  /*11e60*/  @!P5 IMAD.IADD R33, R33, 0x1, -R252.reuse ;  /* 0x000000012121d824 */ /* 0x100fe400078e0afc */
[----:B------:R-:W-:Y:S01]  /*11e70*/  @!P3 IMAD.IADD R32, R32, 0x1, -R252 ;  /* 0x000000012020b824 */ /* 0x000fe200078e0afc */
[----:B------:R-:W-:-:S05]  /*11e80*/  ISETP.GT.U32.AND P3, PT, R252, R27, PT ;  /* 0x0000001bfc00720c */ /* 0x000fca0003f64070 */
[--C-:B------:R-:W-:Y:S02]  /*11e90*/  @!P2 IMAD.IADD R34, R34, 0x1, -R252.reuse ;  /* 0x000000012222a824 */ /* 0x100fe400078e0afc */
[--C-:B------:R-:W-:Y:S01]  /*11ea0*/  @!P4 IMAD.IADD R29, R29, 0x1, -R252.reuse ;  /* 0x000000011d1dc824 */ /* 0x100fe200078e0afc */
[----:B------:R-:W-:Y:S01]  /*11eb0*/  ISETP.GT.U32.AND P4, PT, R252, R26, PT ;  /* 0x0000001afc00720c */ /* 0x000fe20003f84070 */
[--C-:B------:R-:W-:Y:S02]  /*11ec0*/  @!P6 IMAD.IADD R20, R20, 0x1, -R252.reuse ;  /* 0x000000011414e824 */ /* 0x100fe400078e0afc */
[--C-:B------:R-:W-:Y:S01]  /*11ed0*/  @!P0 IMAD.IADD R28, R28, 0x1, -R252.reuse ;  /* 0x000000011c1c8824 */ /* 0x100fe200078e0afc */
[C---:B------:R-:W-:Y:S01]  /*11ee0*/  ISETP.GT.U32.AND P0, PT, R252.reuse, R251, PT ;  /* 0x000000fbfc00720c */ /* 0x040fe20003f04070 */
[----:B------:R-:W-:Y:S01]  /*11ef0*/  @!P3 IMAD.IADD R27, R27, 0x1, -R252 ;  /* 0x000000011b1bb824 */ /* 0x000fe200078e0afc */
[----:B------:R-:W-:-:S07]  /*11f00*/  ISETP.GT.U32.AND P1, PT, R252, R21, PT ;  /* 0x00000015fc00720c */ /* 0x000fce0003f24070 */
[--C-:B------:R-:W-:Y:S01]  /*11f10*/  @!P4 IMAD.IADD R26, R26, 0x1, -R252.reuse ;  /* 0x000000011a1ac824 */ /* 0x100fe200078e0afc */
[----:B------:R-:W-:Y:S03]  /*11f20*/  STL [R1+0x1d8], R34 ;  /* 0x0001d82201007387 */ /* 0x000fe60000100800 */
[--C-:B------:R-:W-:Y:S01]  /*11f30*/  @!P0 IMAD.IADD R251, R251, 0x1, -R252.reuse ;  /* 0x00000001fbfb8824 */ /* 0x100fe200078e0afc */
[----:B------:R-:W-:Y:S01]  /*11f40*/  STL [R1+0x1d4], R33 ;  /* 0x0001d42101007387 */ /* 0x000fe20000100800 */
[----:B------:R-:W-:-:S03]  /*11f50*/  @!P1 IMAD.IADD R21, R21, 0x1, -R252 ;  /* 0x0000000115159824 */ /* 0x000fc600078e0afc */
[----:B------:R-:W-:Y:S04]  /*11f60*/  STL [R1+0x1d0], R32 ;  /* 0x0001d02001007387 */ /* 0x000fe80000100800 */
[----:B------:R1:W-:Y:S04]  /*11f70*/  STL [R1+0x1cc], R29 ;  /* 0x0001cc1d01007387 */ /* 0x0003e80000100800 */
[----:B------:R-:W-:Y:S04]  /*11f80*/  STL [R1+0x1c8], R28 ;  /* 0x0001c81c01007387 */ /* 0x000fe80000100800 */
[----:B------:R1:W-:Y:S01]  /*11f90*/  STL [R1+0x1c4], R21 ;  /* 0x0001c41501007387 */ /* 0x0003e20000100800 */
[----:B------:R-:W-:-:S02]  /*11fa0*/  ISETP.GT.U32.AND P2, PT, R252, R18, PT ;  /* 0x00000012fc00720c */ /* 0x000fc40003f44070 */
[----:B------:R-:W-:-:S11]  /*11fb0*/  ISETP.GT.U32.AND P5, PT, R252, R31, PT ;  /* 0x0000001ffc00720c */ /* 0x000fd60003fa4070 */
[--C-:B------:R-:W-:Y:S02]  /*11fc0*/  @!P2 IMAD.IADD R18, R18, 0x1, -R252.reuse ;  /* 0x000000011212a824 */ /* 0x100fe400078e0afc */
[----:B------:R-:W-:Y:S01]  /*11fd0*/  @!P5 IMAD.IADD R31, R31, 0x1, -R252 ;  /* 0x000000011f1fd824 */ /* 0x000fe200078e0afc */
[----:B------:R1:W-:Y:S01]  /*11fe0*/  STL [R1+0x1c0], R20 ;  /* 0x0001c01401007387 */ /* 0x0003e20000100800 */
[----:B------:R-:W-:-:S03]  /*11ff0*/  IMAD.MOV.U32 R19, RZ, RZ, R250 ;  /* 0x000000ffff137224 */ /* 0x000fc600078e00fa */
[----:B-1----:R-:W4:Y:S01]  /*12000*/  LDL.LU R29, [R1+0x188] ;  /* 0x00018800011d7983 */ /* 0x002f220000300800 */
[----:B------:R-:W-:-:S03]  /*12010*/  IMAD.MOV.U32 R21, RZ, RZ, R19 ;  /* 0x000000ffff157224 */ /* 0x000fc600078e0013 */
[----:B------:R-:W4:Y:S04]  /*12020*/  LDL.LU R28, [R1+0x184] ;  /* 0x00018400011c7983 */ /* 0x000f280000300800 */
[----:B------:R-:W4:Y:S04]  /*12030*/  LDL.LU R20, [R1+0x180] ;  /* 0x0001800001147983 */ /* 0x000f280000300800 */
[----:B------:R-:W4:Y:S01]  /*12040*/  LDL.LU R19, [R1+0x17c] ;  /* 0x00017c0001137983 */ /* 0x000f220000300800 */
[C---:B---3--:R-:W-:Y:S02]  /*12050*/  ISETP.GT.U32.AND P6, PT, R252.reuse, R36, PT ;  /* 0x00000024fc00720c */ /* 0x048fe40003fc4070 */
[----:B--2---:R-:W-:-:S02]  /*12060*/  ISETP.GT.U32.AND P2, PT, R252, R35, PT ;  /* 0x00000023fc00720c */ /* 0x004fc40003f44070 */
[C---:B------:R-:W-:Y:S02]  /*12070*/  ISETP.GT.U32.AND P5, PT, R252.reuse, R6, PT ;  /* 0x00000006fc00720c */ /* 0x040fe40003fa4070 */
[----:B------:R-:W-:-:S07]  /*12080*/  ISETP.GT.U32.AND P3, PT, R252, R30, PT ;  /* 0x0000001efc00720c */ /* 0x000fce0003f64070 */
[--C-:B------:R-:W-:Y:S01]  /*12090*/  @!P6 IMAD.IADD R36, R36, 0x1, -R252.reuse ;  /* 0x000000012424e824 */ /* 0x100fe200078e0afc */
[C---:B------:R-:W-:Y:S01]  /*120a0*/  ISETP.GT.U32.AND P6, PT, R252.reuse, R18, PT ;  /* 0x00000012fc00720c */ /* 0x040fe20003fc4070 */
[--C-:B------:R-:W-:Y:S01]  /*120b0*/  @!P2 IMAD.IADD R35, R35, 0x1, -R252.reuse ;  /* 0x000000012323a824 */ /* 0x100fe200078e0afc */
[----:B----4-:R-:W-:Y:S01]  /*120c0*/  ISETP.GT.U32.AND P4, PT, R252, R24, PT ;  /* 0x00000018fc00720c */ /* 0x010fe20003f84070 */
[--C-:B------:R-:W-:Y:S01]  /*120d0*/  @!P5 IMAD.IADD R6, R6, 0x1, -R252.reuse ;  /* 0x000000010606d824 */ /* 0x100fe200078e0afc */
[----:B------:R-:W-:Y:S01]  /*120e0*/  ISETP.GT.U32.AND P2, PT, R252, R31, PT ;  /* 0x0000001ffc00720c */ /* 0x000fe20003f44070 */
[----:B------:R-:W-:Y:S01]  /*120f0*/  @!P3 IMAD.IADD R30, R30, 0x1, -R252 ;  /* 0x000000011e1eb824 */ /* 0x000fe200078e0afc */
[C---:B------:R-:W-:Y:S02]  /*12100*/  ISETP.GT.U32.AND P5, PT, R252.reuse, R27, PT ;  /* 0x0000001bfc00720c */ /* 0x040fe40003fa4070 */
        /* <DEDUP_REMOVED lines=11> */
[----:B------:R-:W-:Y:S04]  /*121c0*/  STL [R1+0x1b8], R31 ;  /* 0x0001b81f01007387 */ /* 0x000fe80000100800 */
[----:B------:R-:W4:Y:S04]  /*121d0*/  LDL.LU R33, [R1+0x170] ;  /* 0x0001700001217983 */ /* 0x000f280000300800 */
[----:B------:R-:W-:Y:S04]  /*121e0*/  STL [R1+0x1b4], R27 ;  /* 0x0001b41b01007387 */ /* 0x000fe80000100800 */
[----:B------:R-:W2:Y:S04]  /*121f0*/  LDL.LU R32, [R1+0x16c] ;  /* 0x00016c0001207983 */ /* 0x000ea80000300800 */
[----:B------:R-:W-:Y:S04]  /*12200*/  STL [R1+0x1b0], R26 ;  /* 0x0001b01a01007387 */ /* 0x000fe80000100800 */
[----:B------:R1:W-:Y:S04]  /*12210*/  STL [R1+0x1ac], R251 ;  /* 0x0001acfb01007387 */ /* 0x0003e80000100800 */
[----:B-1----:R-:W3:Y:S01]  /*12220*/  LDL.LU R251, [R1+0x168] ;  /* 0x0001680001fb7983 */ /* 0x002ee20000300800 */
[----:B------:R-:W-:-:S02]  /*12230*/  ISETP.GT.U32.AND P1, PT, R252, R25, PT ;  /* 0x00000019fc00720c */ /* 0x000fc40003f24070 */
[C---:B------:R-:W-:Y:S01]  /*12240*/  ISETP.GT.U32.AND P0, PT, R252.reuse, R23, PT ;  /* 0x00000017fc00720c */ /* 0x040fe20003f04070 */
[----:B------:R-:W3:Y:S10]  /*12250*/  LDL.LU R31, [R1+0x164] ;  /* 0x00016400011f7983 */ /* 0x000ef40000300800 */
[--C-:B------:R-:W-:Y:S01]  /*12260*/  @!P1 IMAD.IADD R25, R25, 0x1, -R252.reuse ;  /* 0x0000000119199824 */ /* 0x100fe200078e0afc */
[----:B------:R-:W-:Y:S01]  /*12270*/  ISETP.GT.U32.AND P1, PT, R252, R22, PT ;  /* 0x00000016fc00720c */ /* 0x000fe20003f24070 */
[----:B------:R-:W-:-:S03]  /*12280*/  @!P0 IMAD.IADD R23, R23, 0x1, -R252 ;  /* 0x0000000117178824 */ /* 0x000fc600078e0afc */
[C---:B------:R-:W-:Y:S02]  /*12290*/  ISETP.GT.U32.AND P0, PT, R252.reuse, R25, PT ;  /* 0x00000019fc00720c */ /* 0x040fe40003f04070 */
[----:B------:R-:W-:-:S07]  /*122a0*/  ISETP.GT.U32.AND P2, PT, R252, R35, PT ;  /* 0x00000023fc00720c */ /* 0x000fce0003f44070 */
[--C-:B------:R-:W-:Y:S01]  /*122b0*/  @!P1 IMAD.IADD R22, R22, 0x1, -R252.reuse ;  /* 0x0000000116169824 */ /* 0x100fe200078e0afc */
[C---:B------:R-:W-:Y:S02]  /*122c0*/  ISETP.GT.U32.AND P1, PT, R252.reuse, R36, PT ;  /* 0x00000024fc00720c */ /* 0x040fe40003f24070 */
[C---:B------:R-:W-:Y:S01]  /*122d0*/  ISETP.GT.U32.AND P5, PT, R252.reuse, R6, PT ;  /* 0x00000006fc00720c */ /* 0x040fe20003fa4070 */
[--C-:B------:R-:W-:Y:S01]  /*122e0*/  @!P0 IMAD.IADD R25, R25, 0x1, -R252.reuse ;  /* 0x0000000119198824 */ /* 0x100fe200078e0afc */
[----:B------:R-:W-:Y:S01]  /*122f0*/  ISETP.GT.U32.AND P6, PT, R252, R22, PT ;  /* 0x00000016fc00720c */ /* 0x000fe20003fc4070 */
[----:B------:R-:W-:-:S03]  /*12300*/  @!P2 IMAD.IADD R35, R35, 0x1, -R252 ;  /* 0x000000012323a824 */ /* 0x000fc600078e0afc */
[----:B------:R1:W-:Y:S04]  /*12310*/  STL [R1+0x1a8], R25 ;  /* 0x0001a81901007387 */ /* 0x0003e80000100800 */
[----:B------:R-:W3:Y:S01]  /*12320*/  LDL.LU R27, [R1+0x160] ;  /* 0x00016000011b7983 */ /* 0x000ee20000300800 */
[----:B------:R-:W-:-:S03]  /*12330*/  @!P1 IMAD.IADD R36, R36, 0x1, -R252 ;  /* 0x0000000124249824 */ /* 0x000fc600078e0afc */
[----:B------:R-:W3:Y:S04]  /*12340*/  LDL.LU R26, [R1+0x15c] ;  /* 0x00015c00011a7983 */ /* 0x000ee80000300800 */
[----:B-1----:R-:W3:Y:S01]  /*12350*/  LDL.LU R25, [R1+0x158] ;  /* 0x0001580001197983 */ /* 0x002ee20000300800 */
[C---:B------:R-:W-:Y:S02]  /*12360*/  ISETP.GT.U32.AND P1, PT, R252.reuse, R29, PT ;  /* 0x0000001dfc00720c */ /* 0x040fe40003f24070 */
[----:B------:R-:W-:Y:S01]  /*12370*/  ISETP.GT.U32.AND P2, PT, R252, R28, PT ;  /* 0x0000001cfc00720c */ /* 0x000fe20003f44070 */
[--C-:B------:R-:W-:Y:S01]  /*12380*/  @!P5 IMAD.IADD R6, R6, 0x1, -R252.reuse ;  /* 0x000000010606d824 */ /* 0x100fe200078e0afc */
[----:B------:R-:W-:Y:S01]  /*12390*/  ISETP.GT.U32.AND P3, PT, R252, R30, PT ;  /* 0x0000001efc00720c */ /* 0x000fe20003f64070 */
[----:B------:R-:W-:Y:S01]  /*123a0*/  @!P6 IMAD.IADD R22, R22, 0x1, -R252 ;  /* 0x000000011616e824 */ /* 0x000fe200078e0afc */
[----:B------:R-:W-:-:S02]  /*123b0*/  ISETP.GT.U32.AND P5, PT, R252, R20, PT ;  /* 0x00000014fc00720c */ /* 0x000fc40003fa4070 */
[C---:B------:R-:W-:Y:S02]  /*123c0*/  ISETP.GT.U32.AND P4, PT, R252.reuse, R24, PT ;  /* 0x00000018fc00720c */ /* 0x040fe40003f84070 */
[----:B------:R-:W-:-:S03]  /*123d0*/  ISETP.GT.U32.AND P0, PT, R252, R23, PT ;  /* 0x00000017fc00720c */ /* 0x000fc60003f04070 */
[--C-:B------:R-:W-:Y:S02]  /*123e0*/  @!P1 IMAD.IADD R29, R29, 0x1, -R252.reuse ;  /* 0x000000011d1d9824 */ /* 0x100fe400078e0afc */
[--C-:B------:R-:W-:Y:S01]  /*123f0*/  @!P2 IMAD.IADD R28, R28, 0x1, -R252.reuse ;  /* 0x000000011c1ca824 */ /* 0x100fe200078e0afc */
[----:B------:R1:W-:Y:S01]  /*12400*/  STL [R1+0x1a4], R36 ;  /* 0x0001a42401007387 */ /* 0x0003e20000100800 */
[--C-:B------:R-:W-:Y:S02]  /*12410*/  @!P3 IMAD.IADD R30, R30, 0x1, -R252.reuse ;  /* 0x000000011e1eb824 */ /* 0x100fe400078e0afc */
[--C-:B------:R-:W-:Y:S02]  /*12420*/  @!P5 IMAD.IADD R20, R20, 0x1, -R252.reuse ;  /* 0x000000011414d824 */ /* 0x100fe400078e0afc */
[--C-:B------:R-:W-:Y:S02]  /*12430*/  @!P4 IMAD.IADD R24, R24, 0x1, -R252.reuse ;  /* 0x000000011818c824 */ /* 0x100fe400078e0afc */
[----:B------:R-:W-:Y:S01]  /*12440*/  @!P0 IMAD.IADD R23, R23, 0x1, -R252 ;  /* 0x0000000117178824 */ /* 0x000fe200078e0afc */
[----:B-1----:R-:W3:Y:S04]  /*12450*/  LDL.LU R36, [R1+0x1e78] ;  /* 0x001e780001247983 */ /* 0x002ee80000300800 */
[----:B------:R1:W-:Y:S04]  /*12460*/  STL [R1+0x1a0], R35 ;  /* 0x0001a02301007387 */ /* 0x0003e80000100800 */
[----:B-1----:R-:W3:Y:S04]  /*12470*/  LDL.LU R35, [R1+0x1e74] ;  /* 0x001e740001237983 */ /* 0x002ee80000300800 */
[----:B------:R-:W-:Y:S04]  /*12480*/  STL [R1+0x19c], R6 ;  /* 0x00019c0601007387 */ /* 0x000fe80000100800 */
[----:B------:R1:W-:Y:S04]  /*12490*/  STL [R1+0x198], R30 ;  /* 0x0001981e01007387 */ /* 0x0003e80000100800 */
[----:B------:R1:W-:Y:S04]  /*124a0*/  STL [R1+0x194], R24 ;  /* 0x0001941801007387 */ /* 0x0003e80000100800 */
[----:B------:R1:W-:Y:S04]  /*124b0*/  STL [R1+0x190], R23 ;  /* 0x0001901701007387 */ /* 0x0003e80000100800 */
[----:B------:R1:W-:Y:S04]  /*124c0*/  STL [R1+0x18c], R22 ;  /* 0x00018c1601007387 */ /* 0x0003e80000100800 */
[----:B-1----:R-:W3:Y:S04]  /*124d0*/  LDL.LU R30, [R1+0x154] ;  /* 0x00015400011e7983 */ /* 0x002ee80000300800 */
[----:B------:R-:W3:Y:S04]  /*124e0*/  LDL.LU R24, [R1+0x150] ;  /* 0x0001500001187983 */ /* 0x000ee80000300800 */
[----:B------:R-:W3:Y:S04]  /*124f0*/  LDL.LU R23, [R1+0x14c] ;  /* 0x00014c0001177983 */ /* 0x000ee80000300800 */
[----:B------:R-:W3:Y:S01]  /*12500*/  LDL.LU R22, [R1+0x148] ;  /* 0x0001480001167983 */ /* 0x000ee20000300800 */
[----:B----4-:R-:W-:-:S02]  /*12510*/  ISETP.GT.U32.AND P6, PT, R252, R33, PT ;  /* 0x00000021fc00720c */ /* 0x010fc40003fc4070 */
[----:B--2---:R-:W-:-:S11]  /*12520*/  ISETP.GT.U32.AND P1, PT, R252, R32, PT ;  /* 0x00000020fc00720c */ /* 0x004fd60003f24070 */
[--C-:B------:R-:W-:Y:S01]  /*12530*/  @!P6 IMAD.IADD R33, R33, 0x1, -R252.reuse ;  /* 0x000000012121e824 */ /* 0x100fe200078e0afc */
[C---:B------:R-:W-:Y:S02]  /*12540*/  ISETP.GT.U32.AND P6, PT, R252.reuse, R29, PT ;  /* 0x0000001dfc00720c */ /* 0x040fe40003fc4070 */
[----:B---3--:R-:W-:Y:S01]  /*12550*/  ISETP.GT.U32.AND P2, PT, R252, R251, PT ;  /* 0x000000fbfc00720c */ /* 0x008fe20003f44070 */
[----:B------:R-:W-:Y:S01]  /*12560*/  @!P1 IMAD.IADD R32, R32, 0x1, -R252 ;  /* 0x0000000120209824 */ /* 0x000fe200078e0afc */
[----:B------:R-:W-:-:S09]  /*12570*/  ISETP.GT.U32.AND P1, PT, R252, R28, PT ;  /* 0x0000001cfc00720c */ /* 0x000fd20003f24070 */
[--C-:B------:R-:W-:Y:S02]  /*12580*/  @!P6 IMAD.IADD R29, R29, 0x1, -R252.reuse ;  /* 0x000000011d1de824 */ /* 0x100fe400078e0afc */
[--C-:B------:R-:W-:Y:S01]  /*12590*/  @!P2 IMAD.IADD R251, R251, 0x1, -R252.reuse ;  /* 0x00000001fbfba824 */ /* 0x100fe200078e0afc */
[----:B------:R-:W-:Y:S01]  /*125a0*/  ISETP.GT.U32.AND P2, PT, R252, R20, PT ;  /* 0x00000014fc00720c */ /* 0x000fe20003f44070 */
[--C-:B------:R-:W-:Y:S01]  /*125b0*/  @!P1 IMAD.IADD R28, R28, 0x1, -R252.reuse ;  /* 0x000000011c1c9824 */ /* 0x100fe200078e0afc */
[----:B------:R1:W-:Y:S04]  /*125c0*/  STL [R1+0x188], R29 ;  /* 0x0001881d01007387 */ /* 0x0003e80000100800 */
[----:B------:R-:W2:Y:S04]  /*125d0*/  LDL.LU R6, [R1+0x13c] ;  /* 0x00013c0001067983 */ /* 0x000ea80000300800 */
[----:B------:R3:W-:Y:S03]  /*125e0*/  STL [R1+0x184], R28 ;  /* 0x0001841c01007387 */ /* 0x0007e60000100800 */
[----:B------:R-:W-:Y:S01]  /*125f0*/  @!P2 IMAD.IADD R20, R20, 0x1, -R252 ;  /* 0x000000011414a824 */ /* 0x000fe200078e0afc */
[----:B-1----:R-:W4:Y:S04]  /*12600*/  LDL.LU R29, [R1+0x138] ;  /* 0x00013800011d7983 */ /* 0x002f280000300800 */
[----:B------:R1:W-:Y:S04]  /*12610*/  STL [R1+0x180], R20 ;  /* 0x0001801401007387 */ /* 0x0003e80000100800 */
[----:B---3--:R-:W3:Y:S04]  /*12620*/  LDL.LU R28, [R1+0x134] ;  /* 0x00013400011c7983 */ /* 0x008ee80000300800 */
[----:B-1----:R-:W3:Y:S01]  /*12630*/  LDL.LU R20, [R1+0x130] ;  /* 0x0001300001147983 */ /* 0x002ee20000300800 */
[----:B------:R-:W-:-:S02]  /*12640*/  ISETP.GT.U32.AND P0, PT, R252, R34, PT ;  /* 0x00000022fc00720c */ /* 0x000fc40003f04070 */
[C---:B------:R-:W-:Y:S02]  /*12650*/  ISETP.GT.U32.AND P3, PT, R252.reuse, R19, PT ;  /* 0x00000013fc00720c */ /* 0x040fe40003f64070 */
[C---:B------:R-:W-:Y:S02]  /*12660*/  ISETP.GT.U32.AND P5, PT, R252.reuse, R31, PT ;  /* 0x0000001ffc00720c */ /* 0x040fe40003fa4070 */
[----:B------:R-:W-:-:S07]  /*12670*/  ISETP.GT.U32.AND P4, PT, R252, R18, PT ;  /* 0x00000012fc00720c */ /* 0x000fce0003f84070 */
[--C-:B------:R-:W-:Y:S01]  /*12680*/  @!P0 IMAD.IADD R34, R34, 0x1, -R252.reuse ;  /* 0x0000000122228824 */ /* 0x100fe200078e0afc */
[C---:B------:R-:W-:Y:S01]  /*12690*/  ISETP.GT.U32.AND P0, PT, R252.reuse, R25, PT ;  /* 0x00000019fc00720c */ /* 0x040fe20003f04070 */
[--C-:B------:R-:W-:Y:S01]  /*126a0*/  @!P3 IMAD.IADD R19, R19, 0x1, -R252.reuse ;  /* 0x000000011313b824 */ /* 0x100fe200078e0afc */
[----:B------:R-:W-:Y:S01]  /*126b0*/  ISETP.GT.U32.AND P3, PT, R252, R27, PT ;  /* 0x0000001bfc00720c */ /* 0x000fe20003f64070 */
[----:B------:R-:W-:-:S03]  /*126c0*/  @!P5 IMAD.IADD R31, R31, 0x1, -R252 ;  /* 0x000000011f1fd824 */ /* 0x000fc600078e0afc */
[----:B------:R-:W-:Y:S01]  /*126d0*/  ISETP.GT.U32.AND P5, PT, R252, R19, PT ;  /* 0x00000013fc00720c */ /* 0x000fe20003fa4070 */
[----:B------:R-:W-:Y:S01]  /*126e0*/  @!P4 IMAD.IADD R18, R18, 0x1, -R252 ;  /* 0x000000011212c824 */ /* 0x000fe200078e0afc */
[C---:B------:R-:W-:Y:S02]  /*126f0*/  ISETP.GT.U32.AND P1, PT, R252.reuse, R32, PT ;  /* 0x00000020fc00720c */ /* 0x040fe40003f24070 */
[----:B------:R-:W-:-:S03]  /*12700*/  ISETP.GT.U32.AND P2, PT, R252, R251, PT ;  /* 0x000000fbfc00720c */ /* 0x000fc60003f44070 */
[--C-:B------:R-:W-:Y:S01]  /*12710*/  @!P0 IMAD.IADD R25, R25, 0x1, -R252.reuse ;  /* 0x0000000119198824 */ /* 0x100fe200078e0afc */
[C---:B------:R-:W-:Y:S01]  /*12720*/  ISETP.GT.U32.AND P0, PT, R252.reuse, R33, PT ;  /* 0x00000021fc00720c */ /* 0x040fe20003f04070 */
[--C-:B------:R-:W-:Y:S01]  /*12730*/  @!P3 IMAD.IADD R27, R27, 0x1, -R252.reuse ;  /* 0x000000011b1bb824 */ /* 0x100fe200078e0afc */
[C---:B------:R-:W-:Y:S02]  /*12740*/  ISETP.GT.U32.AND P4, PT, R252.reuse, R26, PT ;  /* 0x0000001afc00720c */ /* 0x040fe40003f84070 */
[C---:B------:R-:W-:Y:S01]  /*12750*/  ISETP.GT.U32.AND P3, PT, R252.reuse, R18, PT ;  /* 0x00000012fc00720c */ /* 0x040fe20003f64070 */
[--C-:B------:R-:W-:Y:S01]  /*12760*/  @!P5 IMAD.IADD R19, R19, 0x1, -R252.reuse ;  /* 0x000000011313d824 */ /* 0x100fe200078e0afc */
[----:B------:R-:W-:Y:S01]  /*12770*/  ISETP.GT.U32.AND P5, PT, R252, R31, PT ;  /* 0x0000001ffc00720c */ /* 0x000fe20003fa4070 */
[--C-:B------:R-:W-:Y:S01]  /*12780*/  @!P1 IMAD.IADD R32, R32, 0x1, -R252.reuse ;  /* 0x0000000120209824 */ /* 0x100fe200078e0afc */
[----:B------:R-:W-:Y:S01]  /*12790*/  ISETP.GT.U32.AND P6, PT, R252, R25, PT ;  /* 0x00000019fc00720c */ /* 0x000fe20003fc4070 */
[----:B------:R-:W-:-:S04]  /*127a0*/  @!P2 IMAD.IADD R251, R251, 0x1, -R252 ;  /* 0x00000001fbfba824 */ /* 0x000fc800078e0afc */
[--C-:B------:R-:W-:Y:S02]  /*127b0*/  @!P0 IMAD.IADD R33, R33, 0x1, -R252.reuse ;  /* 0x0000000121218824 */ /* 0x100fe400078e0afc */
[--C-:B------:R-:W-:Y:S01]  /*127c0*/  @!P4 IMAD.IADD R26, R26, 0x1, -R252.reuse ;  /* 0x000000011a1ac824 */ /* 0x100fe200078e0afc */
[----:B------:R-:W-:Y:S01]  /*127d0*/  ISETP.GT.U32.AND P4, PT, R252, R34, PT ;  /* 0x00000022fc00720c */ /* 0x000fe20003f84070 */
[--C-:B------:R-:W-:Y:S01]  /*127e0*/  @!P3 IMAD.IADD R18, R18, 0x1, -R252.reuse ;  /* 0x000000011212b824 */ /* 0x100fe200078e0afc */
[----:B------:R1:W-:Y:S01]  /*127f0*/  STL [R1+0x17c], R19 ;  /* 0x00017c1301007387 */ /* 0x0003e20000100800 */
[----:B------:R-:W-:Y:S01]  /*12800*/  IABS R250, R4 ;  /* 0x0000000400fa7213 */ /* 0x000fe20000000000 */
[--C-:B------:R-:W-:Y:S02]  /*12810*/  @!P5 IMAD.IADD R31, R31, 0x1, -R252.reuse ;  /* 0x000000011f1fd824 */ /* 0x100fe400078e0afc */
[----:B------:R1:W-:Y:S01]  /*12820*/  STL [R1+0x178], R18 ;  /* 0x0001781201007387 */ /* 0x0003e20000100800 */
[----:B------:R-:W-:-:S03]  /*12830*/  @!P6 IMAD.IADD R25, R25, 0x1, -R252 ;  /* 0x000000011919e824 */ /* 0x000fc600078e0afc */
[----:B-1----:R-:W3:Y:S01]  /*12840*/  LDL.LU R19, [R1+0x12c] ;  /* 0x00012c0001137983 */ /* 0x002ee20000300800 */
[----:B------:R-:W-:-:S03]  /*12850*/  IMAD.HI.U32 R4, R2, R250, RZ ;  /* 0x000000fa02047227 */ /* 0x000fc600078e00ff */
[----:B------:R-:W3:Y:S01]  /*12860*/  LDL.LU R18, [R1+0x128] ;  /* 0x0001280001127983 */ /* 0x000ee20000300800 */
[----:B------:R-:W-:Y:S01]  /*12870*/  ISETP.GT.U32.AND P3, PT, R252, R27, PT ;  /* 0x0000001bfc00720c */ /* 0x000fe20003f64070 */
[----:B------:R-:W-:Y:S01]  /*12880*/  @!P4 IMAD.IADD R34, R34, 0x1, -R252 ;  /* 0x000000012222c824 */ /* 0x000fe200078e0afc */
[C---:B------:R-:W-:Y:S02]  /*12890*/  ISETP.GT.U32.AND P4, PT, R252.reuse, R26, PT ;  /* 0x0000001afc00720c */ /* 0x040fe40003f84070 */
[C---:B------:R-:W-:Y:S02]  /*128a0*/  ISETP.GT.U32.AND P0, PT, R252.reuse, R30, PT ;  /* 0x0000001efc00720c */ /* 0x040fe40003f04070 */
[C---:B------:R-:W-:Y:S02]  /*128b0*/  ISETP.GT.U32.AND P1, PT, R252.reuse, R24, PT ;  /* 0x00000018fc00720c */ /* 0x040fe40003f24070 */
[C---:B------:R-:W-:Y:S02]  /*128c0*/  ISETP.GT.U32.AND P2, PT, R252.reuse, R23, PT ;  /* 0x00000017fc00720c */ /* 0x040fe40003f44070 */
[----:B------:R-:W-:-:S07]  /*128d0*/  ISETP.GT.U32.AND P5, PT, R252, R22, PT ;  /* 0x00000016fc00720c */ /* 0x000fce0003fa4070 */
[--C-:B------:R-:W-:Y:S02]  /*128e0*/  @!P0 IMAD.IADD R30, R30, 0x1, -R252.reuse ;  /* 0x000000011e1e8824 */ /* 0x100fe400078e0afc */
[--C-:B------:R-:W-:Y:S02]  /*128f0*/  @!P1 IMAD.IADD R24, R24, 0x1, -R252.reuse ;  /* 0x0000000118189824 */ /* 0x100fe400078e0afc */
[----:B------:R-:W-:Y:S02]  /*12900*/  @!P2 IMAD.IADD R23, R23, 0x1, -R252 ;  /* 0x000000011717a824 */ /* 0x000fe400078e0afc */
[----:B------:R-:W-:Y:S01]  /*12910*/  IMAD.MOV R4, RZ, RZ, -R4 ;  /* 0x000000ffff047224 */ /* 0x000fe200078e0a04 */
[----:B------:R1:W-:Y:S01]  /*12920*/  STL [R1+0x174], R34 ;  /* 0x0001742201007387 */ /* 0x0003e20000100800 */
[----:B------:R-:W-:Y:S02]  /*12930*/  @!P5 IMAD.IADD R22, R22, 0x1, -R252 ;  /* 0x000000011616d824 */ /* 0x000fe400078e0afc */
[----:B------:R-:W-:-:S02]  /*12940*/  IMAD R250, R252, R4, R250 ;  /* 0x00000004fcfa7224 */ /* 0x000fc400078e02fa */
[----:B------:R-:W-:Y:S01]  /*12950*/  VIADD R4, R0, 0x1f8 ;  /* 0x000001f800047836 */ /* 0x000fe20000000000 */
[----:B-1----:R-:W3:Y:S01]  /*12960*/  LDL.LU R34, [R1+0x1e70] ;  /* 0x001e700001227983 */ /* 0x002ee20000300800 */
[----:B------:R-:W-:-:S03]  /*12970*/  @!P3 IMAD.IADD R27, R27, 0x1, -R252 ;  /* 0x000000011b1bb824 */ /* 0x000fc600078e0afc */
[----:B------:R1:W-:Y:S01]  /*12980*/  STL [R1+0x170], R33 ;  /* 0x0001702101007387 */ /* 0x0003e20000100800 */
[----:B------:R-:W-:-:S03]  /*12990*/  @!P4 IMAD.IADD R26, R26, 0x1, -R252 ;  /* 0x000000011a1ac824 */ /* 0x000fc600078e0afc */
[----:B-1----:R-:W3:Y:S04]  /*129a0*/  LDL.LU R33, [R1+0x1e6c] ;  /* 0x001e6c0001217983 */ /* 0x002ee80000300800 */
[----:B------:R-:W-:Y:S04]  /*129b0*/  STL [R1+0x520], R4 ;  /* 0x0005200401007387 */ /* 0x000fe80000100800 */
[----:B------:R1:W-:Y:S04]  /*129c0*/  STL [R1+0x16c], R32 ;  /* 0x00016c2001007387 */ /* 0x0003e80000100800 */
[----:B-1----:R-:W3:Y:S04]  /*129d0*/  LDL.LU R32, [R1+0x1e68] ;  /* 0x001e680001207983 */ /* 0x002ee80000300800 */
[----:B------:R1:W-:Y:S04]  /*129e0*/  STL [R1+0x168], R251 ;  /* 0x000168fb01007387 */ /* 0x0003e80000100800 */
[----:B-1----:R-:W3:Y:S04]  /*129f0*/  LDL.LU R251, [R1+0x1e64] ;  /* 0x001e640001fb7983 */ /* 0x002ee80000300800 */
[----:B------:R-:W-:Y:S04]  /*12a00*/  STL [R1+0x164], R31 ;  /* 0x0001641f01007387 */ /* 0x000fe80000100800 */
[----:B------:R-:W-:Y:S04]  /*12a10*/  STL [R1+0x160], R27 ;  /* 0x0001601b01007387 */ /* 0x000fe80000100800 */
[----:B------:R1:W-:Y:S04]  /*12a20*/  STL [R1+0x15c], R26 ;  /* 0x00015c1a01007387 */ /* 0x0003e80000100800 */
[----:B------:R-:W-:Y:S01]  /*12a30*/  STL [R1+0x158], R25 ;  /* 0x0001581901007387 */ /* 0x000fe20000100800 */
[----:B-1----:R-:W-:-:S03]  /*12a40*/  IMAD.MOV.U32 R26, RZ, RZ, R15 ;  /* 0x000000ffff1a7224 */ /* 0x002fc600078e000f */
[----:B------:R-:W3:Y:S04]  /*12a50*/  LDL.LU R15, [R1+0x120] ;  /* 0x00012000010f7983 */ /* 0x000ee80000300800 */
[----:B------:R-:W3:Y:S01]  /*12a60*/  LDL.LU R27, [R1+0x11c] ;  /* 0x00011c00011b7983 */ /* 0x000ee20000300800 */
[C---:B--2---:R-:W-:Y:S02]  /*12a70*/  ISETP.GT.U32.AND P6, PT, R252.reuse, R6, PT ;  /* 0x00000006fc00720c */ /* 0x044fe40003fc4070 */
[C---:B----4-:R-:W-:Y:S02]  /*12a80*/  ISETP.GT.U32.AND P0, PT, R252.reuse, R29, PT ;  /* 0x0000001dfc00720c */ /* 0x050fe40003f04070 */
[C---:B---3--:R-:W-:Y:S02]  /*12a90*/  ISETP.GT.U32.AND P1, PT, R252.reuse, R28, PT ;  /* 0x0000001cfc00720c */ /* 0x048fe40003f24070 */
[----:B------:R-:W-:-:S07]  /*12aa0*/  ISETP.GT.U32.AND P2, PT, R252, R20, PT ;  /* 0x00000014fc00720c */ /* 0x000fce0003f44070 */
[--C-:B------:R-:W-:Y:S01]  /*12ab0*/  @!P6 IMAD.IADD R6, R6, 0x1, -R252.reuse ;  /* 0x000000010606e824 */ /* 0x100fe200078e0afc */
[C---:B------:R-:W-:Y:S01]  /*12ac0*/  ISETP.GT.U32.AND P6, PT, R252.reuse, R30, PT ;  /* 0x0000001efc00720c */ /* 0x040fe20003fc4070 */
[--C-:B------:R-:W-:Y:S01]  /*12ad0*/  @!P0 IMAD.IADD R29, R29, 0x1, -R252.reuse ;  /* 0x000000011d1d8824 */ /* 0x100fe200078e0afc */
[----:B------:R-:W-:Y:S01]  /*12ae0*/  ISETP.GT.U32.AND P0, PT, R252, R24, PT ;  /* 0x00000018fc00720c */ /* 0x000fe20003f04070 */
[--C-:B------:R-:W-:Y:S01]  /*12af0*/  @!P1 IMAD.IADD R28, R28, 0x1, -R252.reuse ;  /* 0x000000011c1c9824 */ /* 0x100fe200078e0afc */
[----:B------:R-:W-:Y:S01]  /*12b00*/  ISETP.GT.U32.AND P1, PT, R252, R23, PT ;  /* 0x00000017fc00720c */ /* 0x000fe20003f24070 */
[----:B------:R-:W-:Y:S01]  /*12b10*/  @!P2 IMAD.IADD R20, R20, 0x1, -R252 ;  /* 0x000000011414a824 */ /* 0x000fe200078e0afc */
[----:B------:R-:W-:-:S07]  /*12b20*/  ISETP.GT.U32.AND P2, PT, R252, R22, PT ;  /* 0x00000016fc00720c */ /* 0x000fce0003f44070 */
[--C-:B------:R-:W-:Y:S02]  /*12b30*/  @!P6 IMAD.IADD R30, R30, 0x1, -R252.reuse ;  /* 0x000000011e1ee824 */ /* 0x100fe400078e0afc */
[--C-:B------:R-:W-:Y:S02]  /*12b40*/  @!P0 IMAD.IADD R24, R24, 0x1, -R252.reuse ;  /* 0x0000000118188824 */ /* 0x100fe400078e0afc */
[--C-:B------:R-:W-:Y:S01]  /*12b50*/  @!P1 IMAD.IADD R23, R23, 0x1, -R252.reuse ;  /* 0x0000000117179824 */ /* 0x100fe200078e0afc */
[----:B------:R1:W-:Y:S01]  /*12b60*/  STL [R1+0x154], R30 ;  /* 0x0001541e01007387 */ /* 0x0003e20000100800 */
[----:B------:R-:W-:-:S03]  /*12b70*/  @!P2 IMAD.IADD R22, R22, 0x1, -R252 ;  /* 0x000000011616a824 */ /* 0x000fc600078e0afc */
[----:B------:R2:W-:Y:S04]  /*12b80*/  STL [R1+0x150], R24 ;  /* 0x0001501801007387 */ /* 0x0005e80000100800 */
[----:B------:R3:W-:Y:S04]  /*12b90*/  STL [R1+0x14c], R23 ;  /* 0x00014c1701007387 */ /* 0x0007e80000100800 */
[----:B------:R4:W-:Y:S04]  /*12ba0*/  STL [R1+0x148], R22 ;  /* 0x0001481601007387 */ /* 0x0009e80000100800 */
[----:B------:R-:W3:Y:S04]  /*12bb0*/  LDL.LU R31, [R1+0x108] ;  /* 0x00010800011f7983 */ /* 0x000ee80000300800 */
[----:B-1----:R-:W3:Y:S04]  /*12bc0*/  LDL.LU R30, [R1+0x104] ;  /* 0x00010400011e7983 */ /* 0x002ee80000300800 */
[----:B--2---:R-:W2:Y:S04]  /*12bd0*/  LDL.LU R24, [R1+0x100] ;  /* 0x0001000001187983 */ /* 0x004ea80000300800 */
[----:B---3--:R-:W3:Y:S01]  /*12be0*/  LDL.LU R23, [R1+0xfc] ;  /* 0x0000fc0001177983 */ /* 0x008ee20000300800 */
[----:B------:R-:W-:-:S02]  /*12bf0*/  ISETP.GT.U32.AND P4, PT, R252, R17, PT ;  /* 0x00000011fc00720c */ /* 0x000fc40003f84070 */
[C---:B------:R-:W-:Y:S02]  /*12c00*/  ISETP.GT.U32.AND P3, PT, R252.reuse, R21, PT ;  /* 0x00000015fc00720c */ /* 0x040fe40003f64070 */
[----:B------:R-:W-:-:S09]  /*12c10*/  ISETP.GT.U32.AND P5, PT, R252, R19, PT ;  /* 0x00000013fc00720c */ /* 0x000fd20003fa4070 */
[--C-:B------:R-:W-:Y:S01]  /*12c20*/  @!P4 IMAD.IADD R17, R17, 0x1, -R252.reuse ;  /* 0x000000011111c824 */ /* 0x100fe200078e0afc */
[C---:B------:R-:W-:Y:S01]  /*12c30*/  ISETP.GT.U32.AND P4, PT, R252.reuse, R16, PT ;  /* 0x00000010fc00720c */ /* 0x040fe20003f84070 */
[--C-:B------:R-:W-:Y:S01]  /*12c40*/  @!P3 IMAD.IADD R21, R21, 0x1, -R252.reuse ;  /* 0x000000011515b824 */ /* 0x100fe200078e0afc */
[C---:B------:R-:W-:Y:S01]  /*12c50*/  ISETP.GT.U32.AND P3, PT, R252.reuse, R18, PT ;  /* 0x00000012fc00720c */ /* 0x040fe20003f64070 */
[----:B------:R-:W-:Y:S01]  /*12c60*/  @!P5 IMAD.IADD R19, R19, 0x1, -R252 ;  /* 0x000000011313d824 */ /* 0x000fe200078e0afc */
[C---:B------:R-:W-:Y:S02]  /*12c70*/  ISETP.GT.U32.AND P0, PT, R252.reuse, R29, PT ;  /* 0x0000001dfc00720c */ /* 0x040fe40003f04070 */
[C---:B------:R-:W-:Y:S02]  /*12c80*/  ISETP.GT.U32.AND P5, PT, R252.reuse, R21, PT ;  /* 0x00000015fc00720c */ /* 0x040fe40003fa4070 */
[----:B------:R-:W-:-:S05]  /*12c90*/  ISETP.GT.U32.AND P1, PT, R252, R28, PT ;  /* 0x0000001cfc00720c */ /* 0x000fca0003f24070 */
[--C-:B------:R-:W-:Y:S01]  /*12ca0*/  @!P4 IMAD.IADD R16, R16, 0x1, -R252.reuse ;  /* 0x000000011010c824 */ /* 0x100fe200078e0afc */
[----:B------:R-:W-:Y:S01]  /*12cb0*/  ISETP.GT.U32.AND P4, PT, R252, R6, PT ;  /* 0x00000006fc00720c */ /* 0x000fe20003f84070 */
[--C-:B------:R-:W-:Y:S01]  /*12cc0*/  @!P3 IMAD.IADD R18, R18, 0x1, -R252.reuse ;  /* 0x000000011212b824 */ /* 0x100fe200078e0afc */
[C---:B------:R-:W-:Y:S02]  /*12cd0*/  ISETP.GT.U32.AND P3, PT, R252.reuse, R17, PT ;  /* 0x00000011fc00720c */ /* 0x040fe40003f64070 */
[C---:B------:R-:W-:Y:S01]  /*12ce0*/  ISETP.GT.U32.AND P6, PT, R252.reuse, R16, PT ;  /* 0x00000010fc00720c */ /* 0x040fe20003fc4070 */
[--C-:B------:R-:W-:Y:S01]  /*12cf0*/  @!P5 IMAD.IADD R21, R21, 0x1, -R252.reuse ;  /* 0x000000011515d824 */ /* 0x100fe200078e0afc */
[----:B------:R-:W-:Y:S01]  /*12d00*/  ISETP.GT.U32.AND P2, PT, R252, R20, PT ;  /* 0x00000014fc00720c */ /* 0x000fe20003f44070 */
[--C-:B------:R-:W-:Y:S02]  /*12d10*/  @!P0 IMAD.IADD R29, R29, 0x1, -R252.reuse ;  /* 0x000000011d1d8824 */ /* 0x100fe400078e0afc */
[----:B------:R-:W-:Y:S01]  /*12d20*/  @!P1 IMAD.IADD R28, R28, 0x1, -R252 ;  /* 0x000000011c1c9824 */ /* 0x000fe200078e0afc */
[----:B------:R-:W-:-:S03]  /*12d30*/  ISETP.GT.U32.AND P1, PT, R252, R26, PT ;  /* 0x0000001afc00720c */ /* 0x000fc60003f24070 */
[--C-:B------:R-:W-:Y:S02]  /*12d40*/  @!P4 IMAD.IADD R6, R6, 0x1, -R252.reuse ;  /* 0x000000010606c824 */ /* 0x100fe400078e0afc */
[----:B------:R-:W-:Y:S01]  /*12d50*/  @!P3 IMAD.IADD R17, R17, 0x1, -R252 ;  /* 0x000000011111b824 */ /* 0x000fe200078e0afc */
[----:B------:R1:W-:Y:S01]  /*12d60*/  STL [R1+0x144], R21 ;  /* 0x0001441501007387 */ /* 0x0003e20000100800 */
[----:B------:R-:W-:-:S03]  /*12d70*/  IMAD.MOV.U32 R25, RZ, RZ, R11 ;  /* 0x000000ffff197224 */ /* 0x000fc600078e000b */
[----:B----4-:R-:W4:Y:S01]  /*12d80*/  LDL.LU R22, [R1+0xf8] ;  /* 0x0000f80001167983 */ /* 0x010f220000300800 */
[----:B------:R-:W-:-:S03]  /*12d90*/  @!P6 IMAD.IADD R16, R16, 0x1, -R252 ;  /* 0x000000011010e824 */ /* 0x000fc600078e0afc */
[----:B-1----:R-:W4:Y:S04]  /*12da0*/  LDL.LU R21, [R1+0xf4] ;  /* 0x0000f40001157983 */ /* 0x002f280000300800 */
[----:B------:R1:W-:Y:S01]  /*12db0*/  STL [R1+0x140], R17 ;  /* 0x0001401101007387 */ /* 0x0003e20000100800 */
[--C-:B------:R-:W-:Y:S01]  /*12dc0*/  @!P2 IMAD.IADD R20, R20, 0x1, -R252.reuse ;  /* 0x000000011414a824 */ /* 0x100fe200078e0afc */
[----:B------:R-:W-:Y:S01]  /*12dd0*/  ISETP.GT.U32.AND P2, PT, R252, R25, PT ;  /* 0x00000019fc00720c */ /* 0x000fe20003f44070 */
[----:B------:R-:W-:Y:S01]  /*12de0*/  @!P1 IMAD.IADD R26, R26, 0x1, -R252 ;  /* 0x000000011a1a9824 */ /* 0x000fe200078e0afc */
[----:B-1----:R-:W4:Y:S01]  /*12df0*/  LDL.LU R17, [R1+0xf0] ;  /* 0x0000f00001117983 */ /* 0x002f220000300800 */
[C---:B------:R-:W-:Y:S02]  /*12e00*/  ISETP.GT.U32.AND P5, PT, R252.reuse, R19, PT ;  /* 0x00000013fc00720c */ /* 0x040fe40003fa4070 */
[----:B------:R-:W-:-:S08]  /*12e10*/  ISETP.GT.U32.AND P3, PT, R252, R18, PT ;  /* 0x00000012fc00720c */ /* 0x000fd00003f64070 */
[--C-:B------:R-:W-:Y:S01]  /*12e20*/  @!P2 IMAD.IADD R25, R25, 0x1, -R252.reuse ;  /* 0x000000011919a824 */ /* 0x100fe200078e0afc */
[----:B------:R-:W-:Y:S04]  /*12e30*/  STL [R1+0x13c], R6 ;  /* 0x00013c0601007387 */ /* 0x000fe80000100800 */
[----:B------:R-:W-:Y:S01]  /*12e40*/  STL [R1+0x138], R29 ;  /* 0x0001381d01007387 */ /* 0x000fe20000100800 */
[--C-:B------:R-:W-:Y:S02]  /*12e50*/  @!P5 IMAD.IADD R19, R19, 0x1, -R252.reuse ;  /* 0x000000011313d824 */ /* 0x100fe400078e0afc */
[----:B------:R-:W-:Y:S01]  /*12e60*/  @!P3 IMAD.IADD R18, R18, 0x1, -R252 ;  /* 0x000000011212b824 */ /* 0x000fe200078e0afc */
[----:B------:R-:W-:Y:S04]  /*12e70*/  STL [R1+0x134], R28 ;  /* 0x0001341c01007387 */ /* 0x000fe80000100800 */
[----:B------:R1:W-:Y:S04]  /*12e80*/  STL [R1+0x130], R20 ;  /* 0x0001301401007387 */ /* 0x0003e80000100800 */
[----:B------:R1:W-:Y:S04]  /*12e90*/  STL [R1+0x12c], R19 ;  /* 0x00012c1301007387 */ /* 0x0003e80000100800 */
[----:B------:R1:W-:Y:S01]  /*12ea0*/  STL [R1+0x128], R18 ;  /* 0x0001281201007387 */ /* 0x0003e20000100800 */
[----:B------:R-:W-:-:S02]  /*12eb0*/  ISETP.GT.U32.AND P4, PT, R252, R15, PT ;  /* 0x0000000ffc00720c */ /* 0x000fc40003f84070 */
[----:B------:R-:W-:-:S11]  /*12ec0*/  ISETP.GT.U32.AND P0, PT, R252, R27, PT ;  /* 0x0000001bfc00720c */ /* 0x000fd60003f04070 */
[--C-:B------:R-:W-:Y:S02]  /*12ed0*/  @!P4 IMAD.IADD R15, R15, 0x1, -R252.reuse ;  /* 0x000000010f0fc824 */ /* 0x100fe400078e0afc */
[----:B------:R-:W-:Y:S01]  /*12ee0*/  @!P0 IMAD.IADD R27, R27, 0x1, -R252 ;  /* 0x000000011b1b8824 */ /* 0x000fe200078e0afc */
[----:B------:R1:W-:Y:S04]  /*12ef0*/  STL [R1+0x124], R16 ;  /* 0x0001241001007387 */ /* 0x0003e80000100800 */
[----:B-1----:R-:W4:Y:S04]  /*12f00*/  LDL.LU R20, [R1+0xec] ;  /* 0x0000ec0001147983 */ /* 0x002f280000300800 */
[----:B------:R-:W4:Y:S04]  /*12f10*/  LDL.LU R19, [R1+0xe8] ;  /* 0x0000e80001137983 */ /* 0x000f280000300800 */
[----:B------:R-:W4:Y:S04]  /*12f20*/  LDL.LU R18, [R1+0xe4] ;  /* 0x0000e40001127983 */ /* 0x000f280000300800 */
[----:B------:R-:W4:Y:S01]  /*12f30*/  LDL.LU R16, [R1+0xe0] ;  /* 0x0000e00001107983 */ /* 0x000f220000300800 */
[----:B------:R-:W-:-:S02]  /*12f40*/  ISETP.GT.U32.AND P6, PT, R252, R31, PT ;  /* 0x0000001ffc00720c */ /* 0x000fc40003fc4070 */
[C---:B------:R-:W-:Y:S02]  /*12f50*/  ISETP.GT.U32.AND P4, PT, R252.reuse, R30, PT ;  /* 0x0000001efc00720c */ /* 0x040fe40003f84070 */
[C---:B--2---:R-:W-:Y:S02]  /*12f60*/  ISETP.GT.U32.AND P0, PT, R252.reuse, R24, PT ;  /* 0x00000018fc00720c */ /* 0x044fe40003f04070 */
[----:B---3--:R-:W-:-:S07]  /*12f70*/  ISETP.GT.U32.AND P1, PT, R252, R23, PT ;  /* 0x00000017fc00720c */ /* 0x008fce0003f24070 */
[--C-:B------:R-:W-:Y:S01]  /*12f80*/  @!P6 IMAD.IADD R31, R31, 0x1, -R252.reuse ;  /* 0x000000011f1fe824 */ /* 0x100fe200078e0afc */
[----:B------:R-:W-:Y:S01]  /*12f90*/  ISETP.GT.U32.AND P6, PT, R252, R15, PT ;  /* 0x0000000ffc00720c */ /* 0x000fe20003fc4070 */
        /* <DEDUP_REMOVED lines=9> */
[--C-:B------:R-:W-:Y:S02]  /*13030*/  @!P0 IMAD.IADD R26, R26, 0x1, -R252.reuse ;  /* 0x000000011a1a8824 */ /* 0x100fe400078e0afc */
[----:B------:R-:W-:Y:S01]  /*13040*/  @!P1 IMAD.IADD R25, R25, 0x1, -R252 ;  /* 0x0000000119199824 */ /* 0x000fe200078e0afc */
[----:B-1----:R-:W2:Y:S04]  /*13050*/  LDL.LU R15, [R1+0xdc] ;  /* 0x0000dc00010f7983 */ /* 0x002ea80000300800 */
[----:B------:R-:W3:Y:S04]  /*13060*/  LDL.LU R29, [R1+0xd8] ;  /* 0x0000d800011d7983 */ /* 0x000ee80000300800 */
[----:B------:R1:W-:Y:S04]  /*13070*/  STL [R1+0x11c], R27 ;  /* 0x00011c1b01007387 */ /* 0x0003e80000100800 */
[----:B------:R1:W-:Y:S04]  /*13080*/  STL [R1+0x118], R26 ;  /* 0x0001181a01007387 */ /* 0x0003e80000100800 */
[----:B------:R4:W-:Y:S04]  /*13090*/  STL [R1+0x114], R25 ;  /* 0x0001141901007387 */ /* 0x0009e80000100800 */
[----:B------:R-:W2:Y:S04]  /*130a0*/  LDL.LU R28, [R1+0xd4] ;  /* 0x0000d400011c7983 */ /* 0x000ea80000300800 */
[----:B-1----:R-:W3:Y:S04]  /*130b0*/  LDL.LU R27, [R1+0xd0] ;  /* 0x0000d000011b7983 */ /* 0x002ee80000300800 */
[----:B------:R-:W3:Y:S04]  /*130c0*/  LDL.LU R26, [R1+0xcc] ;  /* 0x0000cc00011a7983 */ /* 0x000ee80000300800 */
[----:B------:R-:W3:Y:S01]  /*130d0*/  LDL.LU R6, [R1+0xc8] ;  /* 0x0000c80001067983 */ /* 0x000ee20000300800 */
[----:B------:R-:W-:Y:S01]  /*130e0*/  IMAD.MOV.U32 R11, RZ, RZ, R251 ;  /* 0x000000ffff0b7224 */ /* 0x000fe200078e00fb */
[----:B------:R-:W-:-:S04]  /*130f0*/  ISETP.GT.U32.AND P3, PT, R252, R10, PT ;  /* 0x0000000afc00720c */ /* 0x000fc80003f64070 */
[C---:B------:R-:W-:Y:S02]  /*13100*/  ISETP.GT.U32.AND P5, PT, R252.reuse, R11, PT ;  /* 0x0000000bfc00720c */ /* 0x040fe40003fa4070 */
[----:B----4-:R-:W-:-:S07]  /*13110*/  ISETP.GT.U32.AND P2, PT, R252, R22, PT ;  /* 0x00000016fc00720c */ /* 0x010fce0003f44070 */
[----:B------:R-:W-:Y:S01]  /*13120*/  @!P3 IMAD.IADD R10, R10, 0x1, -R252 ;  /* 0x000000010a0ab824 */ /* 0x000fe200078e0afc */
[----:B------:R-:W-:-:S03]  /*13130*/  ISETP.GT.U32.AND P3, PT, R252, R17, PT ;  /* 0x00000011fc00720c */ /* 0x000fc60003f64070 */
[--C-:B------:R-:W-:Y:S01]  /*13140*/  @!P5 IMAD.IADD R11, R11, 0x1, -R252.reuse ;  /* 0x000000010b0bd824 */ /* 0x100fe200078e0afc */
[----:B------:R-:W-:Y:S01]  /*13150*/  ISETP.GT.U32.AND P5, PT, R252, R21, PT ;  /* 0x00000015fc00720c */ /* 0x000fe20003fa4070 */
[----:B------:R-:W-:Y:S01]  /*13160*/  @!P2 IMAD.IADD R22, R22, 0x1, -R252 ;  /* 0x000000011616a824 */ /* 0x000fe200078e0afc */
[C---:B------:R-:W-:Y:S02]  /*13170*/  ISETP.GT.U32.AND P4, PT, R252.reuse, R30, PT ;  /* 0x0000001efc00720c */ /* 0x040fe40003f84070 */
[----:B------:R-:W-:-:S05]  /*13180*/  ISETP.GT.U32.AND P2, PT, R252, R11, PT ;  /* 0x0000000bfc00720c */ /* 0x000fca0003f44070 */
[----:B------:R-:W-:Y:S01]  /*13190*/  @!P3 IMAD.IADD R17, R17, 0x1, -R252 ;  /* 0x000000011111b824 */ /* 0x000fe200078e0afc */
[----:B------:R-:W-:-:S03]  /*131a0*/  ISETP.GT.U32.AND P3, PT, R252, R31, PT ;  /* 0x0000001ffc00720c */ /* 0x000fc60003f64070 */
[--C-:B------:R-:W-:Y:S01]  /*131b0*/  @!P5 IMAD.IADD R21, R21, 0x1, -R252.reuse ;  /* 0x000000011515d824 */ /* 0x100fe200078e0afc */
[C---:B------:R-:W-:Y:S02]  /*131c0*/  ISETP.GT.U32.AND P5, PT, R252.reuse, R10, PT ;  /* 0x0000000afc00720c */ /* 0x040fe40003fa4070 */
[C---:B------:R-:W-:Y:S01]  /*131d0*/  ISETP.GT.U32.AND P0, PT, R252.reuse, R24, PT ;  /* 0x00000018fc00720c */ /* 0x040fe20003f04070 */
[--C-:B------:R-:W-:Y:S01]  /*131e0*/  @!P2 IMAD.IADD R11, R11, 0x1, -R252.reuse ;  /* 0x000000010b0ba824 */ /* 0x100fe200078e0afc */
[----:B------:R-:W-:Y:S01]  /*131f0*/  ISETP.GT.U32.AND P6, PT, R252, R17, PT ;  /* 0x00000011fc00720c */ /* 0x000fe20003fc4070 */
[----:B------:R-:W-:-:S04]  /*13200*/  @!P4 IMAD.IADD R30, R30, 0x1, -R252 ;  /* 0x000000011e1ec824 */ /* 0x000fc800078e0afc */
[--C-:B------:R-:W-:Y:S01]  /*13210*/  @!P3 IMAD.IADD R31, R31, 0x1, -R252.reuse ;  /* 0x000000011f1fb824 */ /* 0x100fe200078e0afc */
[----:B------:R1:W-:Y:S03]  /*13220*/  STL [R1+0x110], R11 ;  /* 0x0001100b01007387 */ /* 0x0003e60000100800 */
[--C-:B------:R-:W-:Y:S01]  /*13230*/  @!P5 IMAD.IADD R10, R10, 0x1, -R252.reuse ;  /* 0x000000010a0ad824 */ /* 0x100fe200078e0afc */
[----:B------:R-:W4:Y:S01]  /*13240*/  LDL.LU R25, [R1+0xc4] ;  /* 0x0000c40001197983 */ /* 0x000f220000300800 */
[----:B------:R-:W-:Y:S01]  /*13250*/  ISETP.GT.U32.AND P1, PT, R252, R23, PT ;  /* 0x00000017fc00720c */ /* 0x000fe20003f24070 */
[--C-:B------:R-:W-:Y:S02]  /*13260*/  @!P0 IMAD.IADD R24, R24, 0x1, -R252.reuse ;  /* 0x0000000118188824 */ /* 0x100fe400078e0afc */
[----:B-1----:R-:W4:Y:S04]  /*13270*/  LDL.LU R11, [R1+0xc0] ;  /* 0x0000c000010b7983 */ /* 0x002f280000300800 */
[----:B------:R1:W-:Y:S01]  /*13280*/  STL [R1+0x10c], R10 ;  /* 0x00010c0a01007387 */ /* 0x0003e20000100800 */
[----:B------:R-:W-:Y:S01]  /*13290*/  @!P6 IMAD.IADD R17, R17, 0x1, -R252 ;  /* 0x000000011111e824 */ /* 0x000fe200078e0afc */
[----:B------:R-:W-:-:S02]  /*132a0*/  ISETP.GT.U32.AND P2, PT, R252, R22, PT ;  /* 0x00000016fc00720c */ /* 0x000fc40003f44070 */
[----:B-1----:R-:W4:Y:S01]  /*132b0*/  LDL.LU R10, [R1+0xbc] ;  /* 0x0000bc00010a7983 */ /* 0x002f220000300800 */
[C---:B------:R-:W-:Y:S01]  /*132c0*/  ISETP.GT.U32.AND P5, PT, R252.reuse, R21, PT ;  /* 0x00000015fc00720c */ /* 0x040fe20003fa4070 */
[----:B------:R-:W-:Y:S01]  /*132d0*/  @!P1 IMAD.IADD R23, R23, 0x1, -R252 ;  /* 0x0000000117179824 */ /* 0x000fe200078e0afc */
[C---:B------:R-:W-:Y:S02]  /*132e0*/  ISETP.GT.U32.AND P3, PT, R252.reuse, R20, PT ;  /* 0x00000014fc00720c */ /* 0x040fe40003f64070 */
[C---:B------:R-:W-:Y:S02]  /*132f0*/  ISETP.GT.U32.AND P4, PT, R252.reuse, R19, PT ;  /* 0x00000013fc00720c */ /* 0x040fe40003f84070 */
[----:B------:R-:W-:-:S09]  /*13300*/  ISETP.GT.U32.AND P0, PT, R252, R18, PT ;  /* 0x00000012fc00720c */ /* 0x000fd20003f04070 */
[--C-:B------:R-:W-:Y:S02]  /*13310*/  @!P3 IMAD.IADD R20, R20, 0x1, -R252.reuse ;  /* 0x000000011414b824 */ /* 0x100fe400078e0afc */
[--C-:B------:R-:W-:Y:S01]  /*13320*/  @!P4 IMAD.IADD R19, R19, 0x1, -R252.reuse ;  /* 0x000000011313c824 */ /* 0x100fe200078e0afc */
[----:B------:R-:W-:Y:S01]  /*13330*/  ISETP.GT.U32.AND P1, PT, R252, R16, PT ;  /* 0x00000010fc00720c */ /* 0x000fe20003f24070 */
[--C-:B------:R-:W-:Y:S01]  /*13340*/  @!P0 IMAD.IADD R18, R18, 0x1, -R252.reuse ;  /* 0x0000000112128824 */ /* 0x100fe200078e0afc */
[----:B------:R1:W-:Y:S01]  /*13350*/  STL [R1+0x108], R31 ;  /* 0x0001081f01007387 */ /* 0x0003e20000100800 */
[--C-:B------:R-:W-:Y:S02]  /*13360*/  @!P2 IMAD.IADD R22, R22, 0x1, -R252.reuse ;  /* 0x000000011616a824 */ /* 0x100fe400078e0afc */
[--C-:B------:R-:W-:Y:S01]  /*13370*/  @!P5 IMAD.IADD R21, R21, 0x1, -R252.reuse ;  /* 0x000000011515d824 */ /* 0x100fe200078e0afc */
[----:B-1----:R-:W4:Y:S04]  /*13380*/  LDL.LU R31, [R1+0x1e60] ;  /* 0x001e6000011f7983 */ /* 0x002f280000300800 */
[----:B------:R1:W-:Y:S03]  /*13390*/  STL [R1+0x104], R30 ;  /* 0x0001041e01007387 */ /* 0x0003e60000100800 */
[----:B------:R-:W-:Y:S01]  /*133a0*/  @!P1 IMAD.IADD R16, R16, 0x1, -R252 ;  /* 0x0000000110109824 */ /* 0x000fe200078e0afc */
[----:B-1----:R-:W4:Y:S04]  /*133b0*/  LDL.LU R30, [R1+0x1e5c] ;  /* 0x001e5c00011e7983 */ /* 0x002f280000300800 */
[----:B------:R1:W-:Y:S04]  /*133c0*/  STL [R1+0x100], R24 ;  /* 0x0001001801007387 */ /* 0x0003e80000100800 */
[----:B------:R1:W-:Y:S04]  /*133d0*/  STL [R1+0xfc], R23 ;  /* 0x0000fc1701007387 */ /* 0x0003e80000100800 */
[----:B------:R1:W-:Y:S04]  /*133e0*/  STL [R1+0xf8], R22 ;  /* 0x0000f81601007387 */ /* 0x0003e80000100800 */
[----:B------:R-:W-:Y:S04]  /*133f0*/  STL [R1+0xf4], R21 ;  /* 0x0000f41501007387 */ /* 0x000fe80000100800 */
[----:B------:R1:W-:Y:S04]  /*13400*/  STL [R1+0xf0], R17 ;  /* 0x0000f01101007387 */ /* 0x0003e80000100800 */
[----:B-1----:R-:W4:Y:S04]  /*13410*/  LDL.LU R24, [R1+0xb8] ;  /* 0x0000b80001187983 */ /* 0x002f280000300800 */
[----:B------:R-:W4:Y:S04]  /*13420*/  LDL.LU R23, [R1+0xb4] ;  /* 0x0000b40001177983 */ /* 0x000f280000300800 */
[----:B------:R-:W4:Y:S04]  /*13430*/  LDL.LU R22, [R1+0xb0] ;  /* 0x0000b00001167983 */ /* 0x000f280000300800 */
[----:B------:R-:W4:Y:S01]  /*13440*/  LDL.LU R17, [R1+0xac] ;  /* 0x0000ac0001117983 */ /* 0x000f220000300800 */
[----:B--2---:R-:W-:-:S02]  /*13450*/  ISETP.GT.U32.AND P6, PT, R252, R28, PT ;  /* 0x0000001cfc00720c */ /* 0x004fc40003fc4070 */
[C---:B---3--:R-:W-:Y:S02]  /*13460*/  ISETP.GT.U32.AND P3, PT, R252.reuse, R27, PT ;  /* 0x0000001bfc00720c */ /* 0x048fe40003f64070 */
[C---:B------:R-:W-:Y:S02]  /*13470*/  ISETP.GT.U32.AND P4, PT, R252.reuse, R26, PT ;  /* 0x0000001afc00720c */ /* 0x040fe40003f84070 */
        /* <DEDUP_REMOVED lines=12> */
[----:B------:R-:W-:-:S03]  /*13540*/  @!P4 IMAD.IADD R18, R18, 0x1, -R252 ;  /* 0x000000011212c824 */ /* 0x000fc600078e0afc */
[----:B------:R2:W-:Y:S04]  /*13550*/  STL [R1+0xe8], R19 ;  /* 0x0000e81301007387 */ /* 0x0005e80000100800 */
[----:B------:R3:W-:Y:S01]  /*13560*/  STL [R1+0xe4], R18 ;  /* 0x0000e41201007387 */ /* 0x0007e20000100800 */
[----:B------:R-:W-:-:S03]  /*13570*/  @!P0 IMAD.IADD R16, R16, 0x1, -R252 ;  /* 0x0000000110108824 */ /* 0x000fc600078e0afc */
[----:B------:R-:W4:Y:S04]  /*13580*/  LDL.LU R21, [R1+0xa0] ;  /* 0x0000a00001157983 */ /* 0x000f280000300800 */
[----:B-1----:R-:W4:Y:S04]  /*13590*/  LDL.LU R20, [R1+0x9c] ;  /* 0x00009c0001147983 */ /* 0x002f280000300800 */
[----:B--2---:R-:W2:Y:S04]  /*135a0*/  LDL.LU R19, [R1+0x98] ;  /* 0x0000980001137983 */ /* 0x004ea80000300800 */
[----:B---3--:R-:W3:Y:S04]  /*135b0*/  LDL.LU R18, [R1+0x94] ;  /* 0x0000940001127983 */ /* 0x008ee80000300800 */
[----:B------:R1:W-:Y:S04]  /*135c0*/  STL [R1+0xe0], R16 ;  /* 0x0000e01001007387 */ /* 0x0003e80000100800 */
[----:B-1----:R-:W3:Y:S01]  /*135d0*/  LDL.LU R16, [R1+0x90] ;  /* 0x0000900001107983 */ /* 0x002ee20000300800 */
[----:B------:R-:W-:-:S02]  /*135e0*/  ISETP.GT.U32.AND P5, PT, R252, R29, PT ;  /* 0x0000001dfc00720c */ /* 0x000fc40003fa4070 */
[C---:B------:R-:W-:Y:S02]  /*135f0*/  ISETP.GT.U32.AND P2, PT, R252.reuse, R15, PT ;  /* 0x0000000ffc00720c */ /* 0x040fe40003f44070 */
[----:B----4-:R-:W-:-:S09]  /*13600*/  ISETP.GT.U32.AND P1, PT, R252, R25, PT ;  /* 0x00000019fc00720c */ /* 0x010fd20003f24070 */
        /* <DEDUP_REMOVED lines=9> */
[C---:B------:R-:W-:Y:S02]  /*136a0*/  ISETP.GT.U32.AND P5, PT, R252.reuse, R28, PT ;  /* 0x0000001cfc00720c */ /* 0x040fe40003fa4070 */
[C---:B------:R-:W-:Y:S02]  /*136b0*/  ISETP.GT.U32.AND P0, PT, R252.reuse, R6, PT ;  /* 0x00000006fc00720c */ /* 0x040fe40003f04070 */
[C---:B------:R-:W-:Y:S01]  /*136c0*/  ISETP.GT.U32.AND P6, PT, R252.reuse, R10, PT ;  /* 0x0000000afc00720c */ /* 0x040fe20003fc4070 */
[--C-:B------:R-:W-:Y:S01]  /*136d0*/  @!P2 IMAD.IADD R11, R11, 0x1, -R252.reuse ;  /* 0x000000010b0ba824 */ /* 0x100fe200078e0afc */
[----:B------:R-:W-:Y:S01]  /*136e0*/  ISETP.GT.U32.AND P2, PT, R252, R29, PT ;  /* 0x0000001dfc00720c */ /* 0x000fe20003f44070 */
[--C-:B------:R-:W-:Y:S02]  /*136f0*/  @!P3 IMAD.IADD R27, R27, 0x1, -R252.reuse ;  /* 0x000000011b1bb824 */ /* 0x100fe400078e0afc */
[----:B------:R-:W-:-:S04]  /*13700*/  @!P1 IMAD.IADD R15, R15, 0x1, -R252 ;  /* 0x000000010f0f9824 */ /* 0x000fc800078e0afc */
[--C-:B------:R-:W-:Y:S01]  /*13710*/  @!P5 IMAD.IADD R28, R28, 0x1, -R252.reuse ;  /* 0x000000011c1cd824 */ /* 0x100fe200078e0afc */
[----:B------:R-:W-:Y:S01]  /*13720*/  ISETP.GT.U32.AND P1, PT, R252, R25, PT ;  /* 0x00000019fc00720c */ /* 0x000fe20003f24070 */
[--C-:B------:R-:W-:Y:S01]  /*13730*/  @!P4 IMAD.IADD R26, R26, 0x1, -R252.reuse ;  /* 0x000000011a1ac824 */ /* 0x100fe200078e0afc */
[----:B------:R-:W-:Y:S01]  /*13740*/  IABS R251, R4 ;  /* 0x0000000400fb7213 */ /* 0x000fe20000000000 */
[--C-:B------:R-:W-:Y:S01]  /*13750*/  @!P0 IMAD.IADD R6, R6, 0x1, -R252.reuse ;  /* 0x0000000106068824 */ /* 0x100fe200078e0afc */
[----:B------:R1:W-:Y:S01]  /*13760*/  STL [R1+0xdc], R15 ;  /* 0x0000dc0f01007387 */ /* 0x0003e20000100800 */
[--C-:B------:R-:W-:Y:S02]  /*13770*/  @!P6 IMAD.IADD R10, R10, 0x1, -R252.reuse ;  /* 0x000000010a0ae824 */ /* 0x100fe400078e0afc */
[----:B------:R-:W-:Y:S01]  /*13780*/  IMAD.HI.U32 R4, R2, R251, RZ ;  /* 0x000000fb02047227 */ /* 0x000fe200078e00ff */
[----:B-1----:R-:W4:Y:S03]  /*13790*/  LDL.LU R15, [R1+0x8c] ;  /* 0x00008c00010f7983 */ /* 0x002f260000300800 */
[----:B------:R-:W-:Y:S01]  /*137a0*/  @!P2 IMAD.IADD R29, R29, 0x1, -R252 ;  /* 0x000000011d1da824 */ /* 0x000fe200078e0afc */
[----:B------:R-:W-:Y:S01]  /*137b0*/  ISETP.GT.U32.AND P2, PT, R252, R11, PT ;  /* 0x0000000bfc00720c */ /* 0x000fe20003f44070 */
[----:B------:R-:W-:-:S02]  /*137c0*/  IMAD.MOV R4, RZ, RZ, -R4 ;  /* 0x000000ffff047224 */ /* 0x000fc400078e0a04 */
[----:B------:R-:W-:Y:S01]  /*137d0*/  @!P1 IMAD.IADD R25, R25, 0x1, -R252 ;  /* 0x0000000119199824 */ /* 0x000fe200078e0afc */
[C---:B------:R-:W-:Y:S01]  /*137e0*/  ISETP.GT.U32.AND P1, PT, R252.reuse, R14, PT ;  /* 0x0000000efc00720c */ /* 0x040fe20003f24070 */
[----:B------:R-:W-:Y:S01]  /*137f0*/  IMAD R251, R252, R4, R251 ;  /* 0x00000004fcfb7224 */ /* 0x000fe200078e02fb */
[----:B------:R1:W-:Y:S01]  /*13800*/  STL [R1+0xd8], R29 ;  /* 0x0000d81d01007387 */ /* 0x0003e20000100800 */
[----:B------:R-:W-:-:S03]  /*13810*/  VIADD R4, R0, 0x1f9 ;  /* 0x000001f900047836 */ /* 0x000fc60000000000 */
[----:B-1----:R-:W4:Y:S04]  /*13820*/  LDL.LU R29, [R1+0x1e58] ;  /* 0x001e5800011d7983 */ /* 0x002f280000300800 */
[----:B------:R1:W-:Y:S01]  /*13830*/  STL [R1+0xd4], R28 ;  /* 0x0000d41c01007387 */ /* 0x0003e20000100800 */
[----:B------:R-:W-:-:S03]  /*13840*/  ISETP.GT.U32.AND P5, PT, R252, R24, PT ;  /* 0x00000018fc00720c */ /* 0x000fc60003fa4070 */
[----:B-1----:R-:W4:Y:S01]  /*13850*/  LDL.LU R28, [R1+0x1e54] ;  /* 0x001e5400011c7983 */ /* 0x002f220000300800 */
[C---:B------:R-:W-:Y:S02]  /*13860*/  ISETP.GT.U32.AND P3, PT, R252.reuse, R23, PT ;  /* 0x00000017fc00720c */ /* 0x040fe40003f64070 */
[C---:B------:R-:W-:Y:S02]  /*13870*/  ISETP.GT.U32.AND P4, PT, R252.reuse, R22, PT ;  /* 0x00000016fc00720c */ /* 0x040fe40003f84070 */
[----:B------:R-:W-:-:S05]  /*13880*/  ISETP.GT.U32.AND P0, PT, R252, R17, PT ;  /* 0x00000011fc00720c */ /* 0x000fca0003f04070 */
[----:B------:R-:W-:-:S04]  /*13890*/  @!P5 IMAD.IADD R24, R24, 0x1, -R252 ;  /* 0x000000011818d824 */ /* 0x000fc800078e0afc */
[--C-:B------:R-:W-:Y:S02]  /*138a0*/  @!P3 IMAD.IADD R23, R23, 0x1, -R252.reuse ;  /* 0x000000011717b824 */ /* 0x100fe400078e0afc */
[--C-:B------:R-:W-:Y:S02]  /*138b0*/  @!P4 IMAD.IADD R22, R22, 0x1, -R252.reuse ;  /* 0x000000011616c824 */ /* 0x100fe400078e0afc */
[--C-:B------:R-:W-:Y:S01]  /*138c0*/  @!P0 IMAD.IADD R17, R17, 0x1, -R252.reuse ;  /* 0x0000000111118824 */ /* 0x100fe200078e0afc */
[----:B------:R-:W-:Y:S01]  /*138d0*/  STL [R1+0x518], R4 ;  /* 0x0005180401007387 */ /* 0x000fe20000100800 */
[----:B------:R-:W-:-:S03]  /*138e0*/  @!P2 IMAD.IADD R11, R11, 0x1, -R252 ;  /* 0x000000010b0ba824 */ /* 0x000fc600078e0afc */
[----:B------:R1:W-:Y:S01]  /*138f0*/  STL [R1+0xd0], R27 ;  /* 0x0000d01b01007387 */ /* 0x0003e20000100800 */
[----:B------:R-:W-:-:S03]  /*13900*/  @!P1 IMAD.IADD R14, R14, 0x1, -R252 ;  /* 0x000000010e0e9824 */ /* 0x000fc600078e0afc */
[----:B-1----:R-:W4:Y:S04]  /*13910*/  LDL.LU R27, [R1+0x1e50] ;  /* 0x001e5000011b7983 */ /* 0x002f280000300800 */
[----:B------:R1:W-:Y:S04]  /*13920*/  STL [R1+0xcc], R26 ;  /* 0x0000cc1a01007387 */ /* 0x0003e80000100800 */
[----:B-1----:R-:W4:Y:S04]  /*13930*/  LDL.LU R26, [R1+0x1e4c] ;  /* 0x001e4c00011a7983 */ /* 0x002f280000300800 */
[----:B------:R-:W-:Y:S04]  /*13940*/  STL [R1+0xc8], R6 ;  /* 0x0000c80601007387 */ /* 0x000fe80000100800 */
[----:B------:R-:W-:Y:S04]  /*13950*/  STL [R1+0xc4], R25 ;  /* 0x0000c41901007387 */ /* 0x000fe80000100800 */
[----:B------:R1:W-:Y:S04]  /*13960*/  STL [R1+0xc0], R11 ;  /* 0x0000c00b01007387 */ /* 0x0003e80000100800 */
[----:B------:R1:W-:Y:S04]  /*13970*/  STL [R1+0xbc], R10 ;  /* 0x0000bc0a01007387 */ /* 0x0003e80000100800 */
[----:B-1----:R-:W4:Y:S04]  /*13980*/  LDL.LU R11, [R1+0x84] ;  /* 0x00008400010b7983 */ /* 0x002f280000300800 */
        /* <DEDUP_REMOVED lines=17> */
[----:B------:R-:W-:Y:S01]  /*13aa0*/  ISETP.GT.U32.AND P0, PT, R252, R14, PT ;  /* 0x0000000efc00720c */ /* 0x000fe20003f04070 */
[--C-:B------:R-:W-:Y:S01]  /*13ab0*/  @!P3 IMAD.IADD R22, R22, 0x1, -R252.reuse ;  /* 0x000000011616b824 */ /* 0x100fe200078e0afc */
[----:B------:R1:W-:Y:S01]  /*13ac0*/  STL [R1+0xb8], R24 ;  /* 0x0000b81801007387 */ /* 0x0003e20000100800 */
[----:B------:R-:W-:-:S03]  /*13ad0*/  @!P4 IMAD.IADD R17, R17, 0x1, -R252 ;  /* 0x000000011111c824 */ /* 0x000fc600078e0afc */
[----:B------:R2:W-:Y:S04]  /*13ae0*/  STL [R1+0xb4], R23 ;  /* 0x0000b41701007387 */ /* 0x0005e80000100800 */
[----:B------:R-:W3:Y:S03]  /*13af0*/  LDL.LU R25, [R1+0x6c] ;  /* 0x00006c0001197983 */ /* 0x000ee60000300800 */
[----:B------:R-:W-:Y:S01]  /*13b00*/  @!P0 IMAD.IADD R14, R14, 0x1, -R252 ;  /* 0x000000010e0e8824 */ /* 0x000fe200078e0afc */
[----:B------:R2:W-:Y:S04]  /*13b10*/  STL [R1+0xb0], R22 ;  /* 0x0000b01601007387 */ /* 0x0005e80000100800 */
[----:B-1----:R-:W3:Y:S04]  /*13b20*/  LDL.LU R24, [R1+0x68] ;  /* 0x0000680001187983 */ /* 0x002ee80000300800 */
[----:B------:R1:W-:Y:S04]  /*13b30*/  STL [R1+0xac], R17 ;  /* 0x0000ac1101007387 */ /* 0x0003e80000100800 */
[----:B--2---:R-:W2:Y:S04]  /*13b40*/  LDL.LU R23, [R1+0x64] ;  /* 0x0000640001177983 */ /* 0x004ea80000300800 */
[----:B------:R-:W2:Y:S04]  /*13b50*/  LDL.LU R22, [R1+0x60] ;  /* 0x0000600001167983 */ /* 0x000ea80000300800 */
[----:B------:R4:W-:Y:S04]  /*13b60*/  STL [R1+0xa8], R14 ;  /* 0x0000a80e01007387 */ /* 0x0009e80000100800 */
[----:B-1----:R-:W2:Y:S04]  /*13b70*/  LDL.LU R17, [R1+0x5c] ;  /* 0x00005c0001117983 */ /* 0x002ea80000300800 */
[----:B----4-:R-:W4:Y:S01]  /*13b80*/  LDL.LU R14, [R1+0x58] ;  /* 0x00005800010e7983 */ /* 0x010f220000300800 */
        /* <DEDUP_REMOVED lines=15> */
[--C-:B------:R-:W-:Y:S02]  /*13c80*/  @!P2 IMAD.IADD R21, R21, 0x1, -R252.reuse ;  /* 0x000000011515a824 */ /* 0x100fe400078e0afc */
[--C-:B------:R-:W-:Y:S01]  /*13c90*/  @!P3 IMAD.IADD R19, R19, 0x1, -R252.reuse ;  /* 0x000000011313b824 */ /* 0x100fe200078e0afc */
[----:B------:R-:W-:Y:S01]  /*13ca0*/  ISETP.GT.U32.AND P3, PT, R252, R9, PT ;  /* 0x00000009fc00720c */ /* 0x000fe20003f64070 */
[--C-:B------:R-:W-:Y:S01]  /*13cb0*/  @!P4 IMAD.IADD R18, R18, 0x1, -R252.reuse ;  /* 0x000000011212c824 */ /* 0x100fe200078e0afc */
[----:B------:R1:W-:Y:S01]  /*13cc0*/  STL [R1+0xa4], R13 ;  /* 0x0000a40d01007387 */ /* 0x0003e20000100800 */
[C---:B------:R-:W-:Y:S02]  /*13cd0*/  ISETP.GT.U32.AND P1, PT, R252.reuse, R15, PT ;  /* 0x0000000ffc00720c */ /* 0x040fe40003f24070 */
[----:B------:R-:W-:Y:S01]  /*13ce0*/  ISETP.GT.U32.AND P4, PT, R252, R3, PT ;  /* 0x00000003fc00720c */ /* 0x000fe20003f84070 */
[--C-:B------:R-:W-:Y:S01]  /*13cf0*/  @!P0 IMAD.IADD R16, R16, 0x1, -R252.reuse ;  /* 0x0000000110108824 */ /* 0x100fe200078e0afc */
[----:B------:R-:W-:Y:S01]  /*13d00*/  ISETP.GT.U32.AND P0, PT, R252, R7, PT ;  /* 0x00000007fc00720c */ /* 0x000fe20003f04070 */
[----:B-1----:R-:W4:Y:S01]  /*13d10*/  LDL.LU R13, [R1+0x54] ;  /* 0x00005400010d7983 */ /* 0x002f220000300800 */
[----:B------:R-:W-:-:S04]  /*13d20*/  @!P6 IMAD.IADD R12, R12, 0x1, -R252 ;  /* 0x000000010c0ce824 */ /* 0x000fc800078e0afc */
[----:B------:R-:W-:-:S03]  /*13d30*/  @!P3 IMAD.IADD R9, R9, 0x1, -R252 ;  /* 0x000000010909b824 */ /* 0x000fc600078e0afc */
[--C-:B------:R-:W-:Y:S01]  /*13d40*/  @!P1 IMAD.IADD R15, R15, 0x1, -R252.reuse ;  /* 0x000000010f0f9824 */ /* 0x100fe200078e0afc */
[----:B------:R-:W-:Y:S01]  /*13d50*/  ISETP.GT.U32.AND P1, PT, R252, R8, PT ;  /* 0x00000008fc00720c */ /* 0x000fe20003f24070 */
[--C-:B------:R-:W-:Y:S02]  /*13d60*/  @!P4 IMAD.IADD R3, R3, 0x1, -R252.reuse ;  /* 0x000000010303c824 */ /* 0x100fe400078e0afc */
[--C-:B------:R-:W-:Y:S01]  /*13d70*/  @!P0 IMAD.IADD R7, R7, 0x1, -R252.reuse ;  /* 0x0000000107078824 */ /* 0x100fe200078e0afc */
[----:B------:R1:W-:Y:S04]  /*13d80*/  STL [R1+0xa0], R21 ;  /* 0x0000a01501007387 */ /* 0x0003e80000100800 */
[----:B------:R1:W-:Y:S04]  /*13d90*/  STL [R1+0x9c], R20 ;  /* 0x00009c1401007387 */ /* 0x0003e80000100800 */
[----:B------:R1:W-:Y:S01]  /*13da0*/  STL [R1+0x98], R19 ;  /* 0x0000981301007387 */ /* 0x0003e20000100800 */
[----:B------:R-:W-:-:S03]  /*13db0*/  @!P1 IMAD.IADD R8, R8, 0x1, -R252 ;  /* 0x0000000108089824 */ /* 0x000fc600078e0afc */
[----:B------:R1:W-:Y:S04]  /*13dc0*/  STL [R1+0x94], R18 ;  /* 0x0000941201007387 */ /* 0x0003e80000100800 */
[----:B------:R1:W-:Y:S04]  /*13dd0*/  STL [R1+0x90], R16 ;  /* 0x0000901001007387 */ /* 0x0003e80000100800 */
[----:B-1----:R-:W4:Y:S01]  /*13de0*/  LDL.LU R21, [R1+0x50] ;  /* 0x0000500001157983 */ /* 0x002f220000300800 */
[C---:B------:R-:W-:Y:S02]  /*13df0*/  ISETP.GT.U32.AND P2, PT, R252.reuse, R11, PT ;  /* 0x0000000bfc00720c */ /* 0x040fe40003f44070 */
[----:B------:R-:W-:-:S11]  /*13e00*/  ISETP.GT.U32.AND P5, PT, R252, R10, PT ;  /* 0x0000000afc00720c */ /* 0x000fd60003fa4070 */
[--C-:B------:R-:W-:Y:S02]  /*13e10*/  @!P2 IMAD.IADD R11, R11, 0x1, -R252.reuse ;  /* 0x000000010b0ba824 */ /* 0x100fe400078e0afc */
[----:B------:R-:W-:Y:S01]  /*13e20*/  @!P5 IMAD.IADD R10, R10, 0x1, -R252 ;  /* 0x000000010a0ad824 */ /* 0x000fe200078e0afc */
[----:B------:R1:W-:Y:S04]  /*13e30*/  STL [R1+0x8c], R15 ;  /* 0x00008c0f01007387 */ /* 0x0003e80000100800 */
[----:B------:R-:W4:Y:S04]  /*13e40*/  LDL.LU R20, [R1+0x4c] ;  /* 0x00004c0001147983 */ /* 0x000f280000300800 */
[----:B------:R-:W4:Y:S04]  /*13e50*/  LDL.LU R19, [R1+0x48] ;  /* 0x0000480001137983 */ /* 0x000f280000300800 */
[----:B------:R1:W-:Y:S04]  /*13e60*/  STL [R1+0x88], R12 ;  /* 0x0000880c01007387 */ /* 0x0003e80000100800 */
[----:B------:R-:W4:Y:S04]  /*13e70*/  LDL.LU R18, [R1+0x44] ;  /* 0x0000440001127983 */ /* 0x000f280000300800 */
[----:B------:R-:W4:Y:S04]  /*13e80*/  LDL.LU R16, [R1+0x40] ;  /* 0x0000400001107983 */ /* 0x000f280000300800 */
[----:B-1----:R-:W4:Y:S01]  /*13e90*/  LDL.LU R15, [R1+0x3c] ;  /* 0x00003c00010f7983 */ /* 0x002f220000300800 */
[----:B---3--:R-:W-:-:S02]  /*13ea0*/  ISETP.GT.U32.AND P6, PT, R252, R25, PT ;  /* 0x00000019fc00720c */ /* 0x008fc40003fc4070 */
[C---:B------:R-:W-:Y:S02]  /*13eb0*/  ISETP.GT.U32.AND P2, PT, R252.reuse, R24, PT ;  /* 0x00000018fc00720c */ /* 0x040fe40003f44070 */
[C---:B--2---:R-:W-:Y:S02]  /*13ec0*/  ISETP.GT.U32.AND P5, PT, R252.reuse, R23, PT ;  /* 0x00000017fc00720c */ /* 0x044fe40003fa4070 */
[----:B------:R-:W-:-:S07]  /*13ed0*/  ISETP.GT.U32.AND P3, PT, R252, R22, PT ;  /* 0x00000016fc00720c */ /* 0x000fce0003f64070 */
[--C-:B------:R-:W-:Y:S01]  /*13ee0*/  @!P6 IMAD.IADD R25, R25, 0x1, -R252.reuse ;  /* 0x000000011919e824 */ /* 0x100fe200078e0afc */
[----:B------:R-:W-:Y:S01]  /*13ef0*/  ISETP.GT.U32.AND P4, PT, R252, R17, PT ;  /* 0x00000011fc00720c */ /* 0x000fe20003f84070 */
[--C-:B------:R-:W-:Y:S01]  /*13f00*/  @!P2 IMAD.IADD R24, R24, 0x1, -R252.reuse ;  /* 0x000000011818a824 */ /* 0x100fe200078e0afc */
[C---:B------:R-:W-:Y:S02]  /*13f10*/  ISETP.GT.U32.AND P6, PT, R252.reuse, R11, PT ;  /* 0x0000000bfc00720c */ /* 0x040fe40003fc4070 */
[C---:B----4-:R-:W-:Y:S01]  /*13f20*/  ISETP.GT.U32.AND P0, PT, R252.reuse, R14, PT ;  /* 0x0000000efc00720c */ /* 0x050fe20003f04070 */
[--C-:B------:R-:W-:Y:S01]  /*13f30*/  @!P5 IMAD.IADD R23, R23, 0x1, -R252.reuse ;  /* 0x000000011717d824 */ /* 0x100fe200078e0afc */
[----:B------:R-:W-:Y:S01]  /*13f40*/  ISETP.GT.U32.AND P2, PT, R252, R10, PT ;  /* 0x0000000afc00720c */ /* 0x000fe20003f44070 */
[----:B------:R-:W-:Y:S01]  /*13f50*/  @!P3 IMAD.IADD R22, R22, 0x1, -R252 ;  /* 0x000000011616b824 */ /* 0x000fe200078e0afc */
[C---:B------:R-:W-:Y:S02]  /*13f60*/  ISETP.GT.U32.AND P5, PT, R252.reuse, R9, PT ;  /* 0x00000009fc00720c */ /* 0x040fe40003fa4070 */
[----:B------:R-:W-:-:S03]  /*13f70*/  ISETP.GT.U32.AND P3, PT, R252, R3, PT ;  /* 0x00000003fc00720c */ /* 0x000fc60003f64070 */
[--C-:B------:R-:W-:Y:S01]  /*13f80*/  @!P4 IMAD.IADD R17, R17, 0x1, -R252.reuse ;  /* 0x000000011111c824 */ /* 0x100fe200078e0afc */
[----:B------:R-:W-:Y:S01]  /*13f90*/  ISETP.GT.U32.AND P4, PT, R252, R7, PT ;  /* 0x00000007fc00720c */ /* 0x000fe20003f84070 */
[--C-:B------:R-:W-:Y:S02]  /*13fa0*/  @!P6 IMAD.IADD R11, R11, 0x1, -R252.reuse ;  /* 0x000000010b0be824 */ /* 0x100fe400078e0afc */
[--C-:B------:R-:W-:Y:S01]  /*13fb0*/  @!P0 IMAD.IADD R14, R14, 0x1, -R252.reuse ;  /* 0x000000010e0e8824 */ /* 0x100fe200078e0afc */
[----:B------:R-:W-:Y:S01]  /*13fc0*/  ISETP.GT.U32.AND P0, PT, R252, R8, PT ;  /* 0x00000008fc00720c */ /* 0x000fe20003f04070 */
[--C-:B------:R-:W-:Y:S02]  /*13fd0*/  @!P2 IMAD.IADD R10, R10, 0x1, -R252.reuse ;  /* 0x000000010a0aa824 */ /* 0x100fe400078e0afc */
[--C-:B------:R-:W-:Y:S01]  /*13fe0*/  @!P5 IMAD.IADD R9, R9, 0x1, -R252.reuse ;  /* 0x000000010909d824 */ /* 0x100fe200078e0afc */
[----:B------:R1:W-:Y:S01]  /*13ff0*/  STL [R1+0x84], R11 ;  /* 0x0000840b01007387 */ /* 0x0003e20000100800 */
[----:B------:R-:W-:-:S04]  /*14000*/  @!P3 IMAD.IADD R3, R3, 0x1, -R252 ;  /* 0x000000010303b824 */ /* 0x000fc800078e0afc */
[--C-:B------:R-:W-:Y:S01]  /*14010*/  @!P4 IMAD.IADD R7, R7, 0x1, -R252.reuse ;  /* 0x000000010707c824 */ /* 0x100fe200078e0afc */
[----:B------:R-:W2:Y:S04]  /*14020*/  LDL.LU R12, [R1+0x24] ;  /* 0x00002400010c7983 */ /* 0x000ea80000300800 */
[----:B------:R-:W-:Y:S01]  /*14030*/  STL [R1+0x80], R10 ;  /* 0x0000800a01007387 */ /* 0x000fe20000100800 */
[----:B------:R-:W-:-:S03]  /*14040*/  @!P0 IMAD.IADD R8, R8, 0x1, -R252 ;  /* 0x0000000108088824 */ /* 0x000fc600078e0afc */
[----:B------:R-:W-:Y:S04]  /*14050*/  STL [R1+0x7c], R9 ;  /* 0x00007c0901007387 */ /* 0x000fe80000100800 */
[----:B-1----:R-:W3:Y:S04]  /*14060*/  LDL.LU R11, [R1+0x20] ;  /* 0x00002000010b7983 */ /* 0x002ee80000300800 */
[----:B------:R1:W-:Y:S04]  /*14070*/  STL [R1+0x78], R3 ;  /* 0x0000780301007387 */ /* 0x0003e80000100800 */
[----:B-1----:R-:W4:Y:S04]  /*14080*/  LDL.LU R3, [R1+0x1c] ;  /* 0x00001c0001037983 */ /* 0x002f280000300800 */
[----:B------:R1:W-:Y:S04]  /*14090*/  STL [R1+0x74], R7 ;  /* 0x0000740701007387 */ /* 0x0003e80000100800 */
[----:B-1----:R-:W4:Y:S04]  /*140a0*/  LDL.LU R7, [R1+0x18] ;  /* 0x0000180001077983 */ /* 0x002f280000300800 */
[----:B------:R-:W4:Y:S04]  /*140b0*/  LDL.LU R10, [R1+0x14] ;  /* 0x00001400010a7983 */ /* 0x000f280000300800 */
[----:B------:R1:W-:Y:S04]  /*140c0*/  STL [R1+0x70], R8 ;  /* 0x0000700801007387 */ /* 0x0003e80000100800 */
[----:B-1----:R-:W4:Y:S04]  /*140d0*/  LDL.LU R8, [R1+0x10] ;  /* 0x0000100001087983 */ /* 0x002f280000300800 */
[----:B------:R-:W4:Y:S01]  /*140e0*/  LDL.LU R9, [R1+0x8] ;  /* 0x0000080001097983 */ /* 0x000f220000300800 */
[----:B------:R-:W-:-:S02]  /*140f0*/  ISETP.GT.U32.AND P1, PT, R252, R13, PT ;  /* 0x0000000dfc00720c */ /* 0x000fc40003f24070 */
        /* <DEDUP_REMOVED lines=12> */
[--C-:B------:R-:W-:Y:S02]  /*141c0*/  @!P3 IMAD.IADD R22, R22, 0x1, -R252.reuse ;  /* 0x000000011616b824 */ /* 0x100fe400078e0afc */
[--C-:B------:R-:W-:Y:S02]  /*141d0*/  @!P4 IMAD.IADD R17, R17, 0x1, -R252.reuse ;  /* 0x000000011111c824 */ /* 0x100fe400078e0afc */
[--C-:B------:R-:W-:Y:S02]  /*141e0*/  @!P0 IMAD.IADD R14, R14, 0x1, -R252.reuse ;  /* 0x000000010e0e8824 */ /* 0x100fe400078e0afc */
[----:B------:R-:W-:-:S06]  /*141f0*/  @!P6 IMAD.IADD R13, R13, 0x1, -R252 ;  /* 0x000000010d0de824 */ /* 0x000fcc00078e0afc */
[----:B------:R-:W-:Y:S01]  /*14200*/  @!P1 IMAD.IADD R21, R21, 0x1, -R252 ;  /* 0x0000000115159824 */ /* 0x000fe200078e0afc */
[C---:B------:R-:W-:Y:S02]  /*14210*/  ISETP.GT.U32.AND P2, PT, R252.reuse, R20, PT ;  /* 0x00000014fc00720c */ /* 0x040fe40003f44070 */
[C---:B------:R-:W-:Y:S02]  /*14220*/  ISETP.GT.U32.AND P5, PT, R252.reuse, R19, PT ;  /* 0x00000013fc00720c */ /* 0x040fe40003fa4070 */
[C---:B------:R-:W-:Y:S02]  /*14230*/  ISETP.GT.U32.AND P3, PT, R252.reuse, R18, PT ;  /* 0x00000012fc00720c */ /* 0x040fe40003f64070 */
[C---:B------:R-:W-:Y:S02]  /*14240*/  ISETP.GT.U32.AND P4, PT, R252.reuse, R16, PT ;  /* 0x00000010fc00720c */ /* 0x040fe40003f84070 */
[----:B------:R-:W-:-:S05]  /*14250*/  ISETP.GT.U32.AND P0, PT, R252, R15, PT ;  /* 0x0000000ffc00720c */ /* 0x000fca0003f04070 */
[--C-:B------:R-:W-:Y:S02]  /*14260*/  @!P2 IMAD.IADD R20, R20, 0x1, -R252.reuse ;  /* 0x000000011414a824 */ /* 0x100fe400078e0afc */
[--C-:B------:R-:W-:Y:S02]  /*14270*/  @!P5 IMAD.IADD R19, R19, 0x1, -R252.reuse ;  /* 0x000000011313d824 */ /* 0x100fe400078e0afc */
[--C-:B------:R-:W-:Y:S02]  /*14280*/  @!P3 IMAD.IADD R18, R18, 0x1, -R252.reuse ;  /* 0x000000011212b824 */ /* 0x100fe400078e0afc */
[--C-:B------:R-:W-:Y:S01]  /*14290*/  @!P4 IMAD.IADD R16, R16, 0x1, -R252.reuse ;  /* 0x000000011010c824 */ /* 0x100fe200078e0afc */
[----:B------:R-:W-:Y:S01]  /*142a0*/  IABS R4, R4 ;  /* 0x0000000400047213 */ /* 0x000fe20000000000 */
[----:B------:R-:W-:Y:S01]  /*142b0*/  @!P0 IMAD.IADD R15, R15, 0x1, -R252 ;  /* 0x000000010f0f8824 */ /* 0x000fe200078e0afc */
[----:B------:R1:W-:Y:S03]  /*142c0*/  STL [R1+0x6c], R25 ;  /* 0x00006c1901007387 */ /* 0x0003e60000100800 */
[----:B------:R-:W-:-:S04]  /*142d0*/  IMAD.HI.U32 R6, R2, R4, RZ ;  /* 0x0000000402067227 */ /* 0x000fc800078e00ff */
[----:B------:R-:W-:Y:S01]  /*142e0*/  IMAD.MOV R6, RZ, RZ, -R6 ;  /* 0x000000ffff067224 */ /* 0x000fe200078e0a06 */
[----:B-1----:R-:W4:Y:S04]  /*142f0*/  LDL.LU R25, [R1+0x1e48] ;  /* 0x001e480001197983 */ /* 0x002f280000300800 */
[----:B------:R1:W-:Y:S01]  /*14300*/  STL [R1+0x68], R24 ;  /* 0x0000681801007387 */ /* 0x0003e20000100800 */
[----:B------:R-:W-:-:S03]  /*14310*/  IMAD R4, R252, R6, R4 ;  /* 0x00000006fc047224 */ /* 0x000fc600078e0204 */
[----:B-1----:R-:W4:Y:S04]  /*14320*/  LDL.LU R24, [R1+0x1e44] ;  /* 0x001e440001187983 */ /* 0x002f280000300800 */
[----:B------:R1:W-:Y:S04]  /*14330*/  STL [R1+0x64], R23 ;  /* 0x0000641701007387 */ /* 0x0003e80000100800 */
[----:B-1----:R-:W4:Y:S04]  /*14340*/  LDL.LU R23, [R1+0x1e40] ;  /* 0x001e400001177983 */ /* 0x002f280000300800 */
[----:B------:R1:W-:Y:S04]  /*14350*/  STL [R1+0x60], R22 ;  /* 0x0000601601007387 */ /* 0x0003e80000100800 */
[----:B-1----:R-:W4:Y:S04]  /*14360*/  LDL.LU R22, [R1+0x1e3c] ;  /* 0x001e3c0001167983 */ /* 0x002f280000300800 */
[----:B------:R-:W-:Y:S04]  /*14370*/  STL [R1+0x5c], R17 ;  /* 0x00005c1101007387 */ /* 0x000fe80000100800 */
[----:B------:R1:W-:Y:S04]  /*14380*/  STL [R1+0x58], R14 ;  /* 0x0000580e01007387 */ /* 0x0003e80000100800 */
[----:B-1----:R-:W4:Y:S04]  /*14390*/  LDL.LU R14, [R1+0x4] ;  /* 0x00000400010e7983 */ /* 0x002f280000300800 */
[----:B------:R1:W-:Y:S04]  /*143a0*/  STL [R1+0x54], R13 ;  /* 0x0000540d01007387 */ /* 0x0003e80000100800 */
[----:B-1----:R-:W4:Y:S04]  /*143b0*/  LDL.LU R13, [R1] ;  /* 0x00000000010d7983 */ /* 0x002f280000300800 */
[----:B------:R-:W4:Y:S04]  /*143c0*/  LDL.LU R17, [R1+0x420] ;  /* 0x0004200001117983 */ /* 0x000f280000300800 */
[----:B------:R-:W-:Y:S01]  /*143d0*/  STL [R1+0x38], R4 ;  /* 0x0000380401007387 */ /* 0x000fe20000100800 */
[----:B--2---:R-:W-:-:S02]  /*143e0*/  ISETP.GT.U32.AND P6, PT, R252, R12, PT ;  /* 0x0000000cfc00720c */ /* 0x004fc40003fc4070 */
[----:B---3--:R-:W-:-:S11]  /*143f0*/  ISETP.GT.U32.AND P1, PT, R252, R11, PT ;  /* 0x0000000bfc00720c */ /* 0x008fd60003f24070 */
[--C-:B------:R-:W-:Y:S01]  /*14400*/  @!P6 IMAD.IADD R12, R12, 0x1, -R252.reuse ;  /* 0x000000010c0ce824 */ /* 0x100fe200078e0afc */
[C---:B------:R-:W-:Y:S02]  /*14410*/  ISETP.GT.U32.AND P6, PT, R252.reuse, R21, PT ;  /* 0x00000015fc00720c */ /* 0x040fe40003fc4070 */
[C---:B----4-:R-:W-:Y:S01]  /*14420*/  ISETP.GT.U32.AND P2, PT, R252.reuse, R3, PT ;  /* 0x00000003fc00720c */ /* 0x050fe20003f44070 */
[----:B------:R-:W-:Y:S01]  /*14430*/  @!P1 IMAD.IADD R11, R11, 0x1, -R252 ;  /* 0x000000010b0b9824 */ /* 0x000fe200078e0afc */
[C---:B------:R-:W-:Y:S02]  /*14440*/  ISETP.GT.U32.AND P1, PT, R252.reuse, R20, PT ;  /* 0x00000014fc00720c */ /* 0x040fe40003f24070 */
[C---:B------:R-:W-:Y:S02]  /*14450*/  ISETP.GT.U32.AND P5, PT, R252.reuse, R7, PT ;  /* 0x00000007fc00720c */ /* 0x040fe40003fa4070 */
[----:B------:R-:W-:-:S07]  /*14460*/  ISETP.GT.U32.AND P3, PT, R252, R10, PT ;  /* 0x0000000afc00720c */ /* 0x000fce0003f64070 */
[--C-:B------:R-:W-:Y:S01]  /*14470*/  @!P2 IMAD.IADD R3, R3, 0x1, -R252.reuse ;  /* 0x000000010303a824 */ /* 0x100fe200078e0afc */
[C---:B------:R-:W-:Y:S02]  /*14480*/  ISETP.GT.U32.AND P2, PT, R252.reuse, R19, PT ;  /* 0x00000013fc00720c */ /* 0x040fe40003f44070 */
[C---:B------:R-:W-:Y:S02]  /*14490*/  ISETP.GT.U32.AND P4, PT, R252.reuse, R8, PT ;  /* 0x00000008fc00720c */ /* 0x040fe40003f84070 */
[C---:B------:R-:W-:Y:S01]  /*144a0*/  ISETP.GT.U32.AND P0, PT, R252.reuse, R9, PT ;  /* 0x00000009fc00720c */ /* 0x040fe20003f04070 */
[--C-:B------:R-:W-:Y:S01]  /*144b0*/  @!P5 IMAD.IADD R7, R7, 0x1, -R252.reuse ;  /* 0x000000010707d824 */ /* 0x100fe200078e0afc */
[----:B------:R-:W-:Y:S01]  /*144c0*/  ISETP.GT.U32.AND P5, PT, R252, R18, PT ;  /* 0x00000012fc00720c */ /* 0x000fe20003fa4070 */
[--C-:B------:R-:W-:Y:S01]  /*144d0*/  @!P3 IMAD.IADD R10, R10, 0x1, -R252.reuse ;  /* 0x000000010a0ab824 */ /* 0x100fe200078e0afc */
[----:B------:R-:W-:Y:S01]  /*144e0*/  ISETP.GT.U32.AND P3, PT, R252, R16, PT ;  /* 0x00000010fc00720c */ /* 0x000fe20003f64070 */
[----:B------:R-:W-:-:S06]  /*144f0*/  @!P6 IMAD.IADD R21, R21, 0x1, -R252 ;  /* 0x000000011515e824 */ /* 0x000fcc00078e0afc */
[--C-:B------:R-:W-:Y:S01]  /*14500*/  @!P4 IMAD.IADD R8, R8, 0x1, -R252.reuse ;  /* 0x000000010808c824 */ /* 0x100fe200078e0afc */
[C---:B------:R-:W-:Y:S01]  /*14510*/  ISETP.GT.U32.AND P4, PT, R252.reuse, R15, PT ;  /* 0x0000000ffc00720c */ /* 0x040fe20003f84070 */
[--C-:B------:R-:W-:Y:S01]  /*14520*/  @!P0 IMAD.IADD R9, R9, 0x1, -R252.reuse ;  /* 0x0000000109098824 */ /* 0x100fe200078e0afc */
[----:B------:R-:W-:Y:S01]  /*14530*/  ISETP.GT.U32.AND P0, PT, R252, R12, PT ;  /* 0x0000000cfc00720c */ /* 0x000fe20003f04070 */
[--C-:B------:R-:W-:Y:S01]  /*14540*/  @!P1 IMAD.IADD R20, R20, 0x1, -R252.reuse ;  /* 0x0000000114149824 */ /* 0x100fe200078e0afc */
[C---:B------:R-:W-:Y:S01]  /*14550*/  ISETP.GT.U32.AND P1, PT, R252.reuse, R11, PT ;  /* 0x0000000bfc00720c */ /* 0x040fe20003f24070 */
[--C-:B------:R-:W-:Y:S01]  /*14560*/  @!P2 IMAD.IADD R19, R19, 0x1, -R252.reuse ;  /* 0x000000011313a824 */ /* 0x100fe200078e0afc */
[----:B------:R1:W-:Y:S01]  /*14570*/  STL [R1+0x50], R21 ;  /* 0x0000501501007387 */ /* 0x0003e20000100800 */
[----:B------:R-:W-:Y:S01]  /*14580*/  ISETP.GT.U32.AND P2, PT, R252, R3, PT ;  /* 0x00000003fc00720c */ /* 0x000fe20003f44070 */
[--C-:B------:R-:W-:Y:S01]  /*14590*/  @!P5 IMAD.IADD R18, R18, 0x1, -R252.reuse ;  /* 0x000000011212d824 */ /* 0x100fe200078e0afc */
[----:B------:R-:W-:Y:S01]  /*145a0*/  ISETP.GT.U32.AND P6, PT, R252, R7, PT ;  /* 0x00000007fc00720c */ /* 0x000fe20003fc4070 */
[----:B------:R-:W-:-:S03]  /*145b0*/  @!P3 IMAD.IADD R16, R16, 0x1, -R252 ;  /* 0x000000011010b824 */ /* 0x000fc600078e0afc */
[--C-:B------:R-:W-:Y:S01]  /*145c0*/  @!P4 IMAD.IADD R15, R15, 0x1, -R252.reuse ;  /* 0x000000010f0fc824 */ /* 0x100fe200078e0afc */
[----:B-1----:R-:W2:Y:S04]  /*145d0*/  LDL.LU R21, [R1+0x1e38] ;  /* 0x001e380001157983 */ /* 0x002ea80000300800 */
[----:B------:R1:W-:Y:S01]  /*145e0*/  STL [R1+0x4c], R20 ;  /* 0x00004c1401007387 */ /* 0x0003e20000100800 */
[--C-:B------:R-:W-:Y:S02]  /*145f0*/  @!P0 IMAD.IADD R12, R12, 0x1, -R252.reuse ;  /* 0x000000010c0c8824 */ /* 0x100fe400078e0afc */
[----:B------:R-:W-:Y:S01]  /*14600*/  VIADD R4, R0, 0x1fa ;  /* 0x000001fa00047836 */ /* 0x000fe20000000000 */
[----:B-1----:R-:W3:Y:S04]  /*14610*/  LDL.LU R20, [R1+0x1e34] ;  /* 0x001e340001147983 */ /* 0x002ee80000300800 */
[----:B------:R1:W-:Y:S01]  /*14620*/  STL [R1+0x48], R19 ;  /* 0x0000481301007387 */ /* 0x0003e20000100800 */
[----:B------:R-:W-:-:S03]  /*14630*/  @!P1 IMAD.IADD R11, R11, 0x1, -R252 ;  /* 0x000000010b0b9824 */ /* 0x000fc600078e0afc */
[----:B-1----:R-:W4:Y:S04]  /*14640*/  LDL.LU R19, [R1+0x1e30] ;  /* 0x001e300001137983 */ /* 0x002f280000300800 */
[----:B------:R1:W-:Y:S01]  /*14650*/  STL [R1+0x44], R18 ;  /* 0x0000441201007387 */ /* 0x0003e20000100800 */
[----:B------:R-:W-:-:S03]  /*14660*/  @!P2 IMAD.IADD R3, R3, 0x1, -R252 ;  /* 0x000000010303a824 */ /* 0x000fc600078e0afc */
[----:B-1----:R-:W2:Y:S04]  /*14670*/  LDL.LU R18, [R1+0x1e2c] ;  /* 0x001e2c0001127983 */ /* 0x002ea80000300800 */
[----:B------:R1:W-:Y:S01]  /*14680*/  STL [R1+0x40], R16 ;  /* 0x0000401001007387 */ /* 0x0003e20000100800 */
[----:B------:R-:W-:-:S03]  /*14690*/  @!P6 IMAD.IADD R7, R7, 0x1, -R252 ;  /* 0x000000010707e824 */ /* 0x000fc600078e0afc */
[----:B-1----:R-:W2:Y:S04]  /*146a0*/  LDL.LU R16, [R1+0x1e28] ;  /* 0x001e280001107983 */ /* 0x002ea80000300800 */
[----:B------:R1:W-:Y:S04]  /*146b0*/  STL [R1+0x3c], R15 ;  /* 0x00003c0f01007387 */ /* 0x0003e80000100800 */
[----:B-1----:R-:W2:Y:S04]  /*146c0*/  LDL.LU R15, [R1+0x1e24] ;  /* 0x001e2400010f7983 */ /* 0x002ea80000300800 */
[----:B------:R1:W-:Y:S04]  /*146d0*/  STL [R1+0x24], R12 ;  /* 0x0000240c01007387 */ /* 0x0003e80000100800 */
[----:B-1----:R-:W2:Y:S04]  /*146e0*/  LDL.LU R12, [R1+0x1e20] ;  /* 0x001e2000010c7983 */ /* 0x002ea80000300800 */
[----:B------:R-:W2:Y:S04]  /*146f0*/  LDL R6, [R1+0x43c] ;  /* 0x00043c0001067983 */ /* 0x000ea80000100800 */
[----:B------:R-:W-:Y:S04]  /*14700*/  STL [R1+0x514], R4 ;  /* 0x0005140401007387 */ /* 0x000fe80000100800 */
[----:B------:R1:W-:Y:S01]  /*14710*/  STL [R1+0x20], R11 ;  /* 0x0000200b01007387 */ /* 0x0003e20000100800 */
[----:B------:R-:W-:-:S03]  /*14720*/  ISETP.GT.U32.AND P3, PT, R252, R10, PT ;  /* 0x0000000afc00720c */ /* 0x000fc60003f64070 */
[----:B-1----:R-:W2:Y:S04]  /*14730*/  LDL.LU R11, [R1+0x1e1c] ;  /* 0x001e1c00010b7983 */ /* 0x002ea80000300800 */
[----:B------:R1:W-:Y:S01]  /*14740*/  STL [R1+0x1c], R3 ;  /* 0x00001c0301007387 */ /* 0x0003e20000100800 */
[----:B------:R-:W-:-:S03]  /*14750*/  ISETP.GT.U32.AND P4, PT, R252, R8, PT ;  /* 0x00000008fc00720c */ /* 0x000fc60003f84070 */
[----:B-1----:R-:W2:Y:S04]  /*14760*/  LDL.LU R3, [R1+0x1e18] ;  /* 0x001e180001037983 */ /* 0x002ea80000300800 */
[----:B------:R1:W-:Y:S01]  /*14770*/  STL [R1+0x18], R7 ;  /* 0x0000180701007387 */ /* 0x0003e20000100800 */
[----:B------:R-:W-:-:S03]  /*14780*/  ISETP.GT.U32.AND P5, PT, R252, R9, PT ;  /* 0x00000009fc00720c */ /* 0x000fc60003fa4070 */
[----:B-1----:R-:W2:Y:S01]  /*14790*/  LDL.LU R7, [R1+0x1e14] ;  /* 0x001e140001077983 */ /* 0x002ea20000300800 */
[--C-:B------:R-:W-:Y:S02]  /*147a0*/  @!P3 IMAD.IADD R10, R10, 0x1, -R252.reuse ;  /* 0x000000010a0ab824 */ /* 0x100fe400078e0afc */
[----:B------:R-:W-:-:S07]  /*147b0*/  @!P4 IMAD.IADD R8, R8, 0x1, -R252 ;  /* 0x000000010808c824 */ /* 0x000fce00078e0afc */
[----:B------:R-:W-:Y:S01]  /*147c0*/  @!P5 IMAD.IADD R9, R9, 0x1, -R252 ;  /* 0x000000010909d824 */ /* 0x000fe200078e0afc */
[----:B------:R1:W-:Y:S04]  /*147d0*/  STL [R1+0x14], R10 ;  /* 0x0000140a01007387 */ /* 0x0003e80000100800 */
[----:B-1----:R-:W3:Y:S04]  /*147e0*/  LDL.LU R10, [R1+0x1e10] ;  /* 0x001e1000010a7983 */ /* 0x002ee80000300800 */
[----:B------:R1:W-:Y:S04]  /*147f0*/  STL [R1+0x10], R8 ;  /* 0x0000100801007387 */ /* 0x0003e80000100800 */
[----:B-1----:R-:W4:Y:S04]  /*14800*/  LDL.LU R8, [R1+0x1e0c] ;  /* 0x001e0c0001087983 */ /* 0x002f280000300800 */
[----:B------:R1:W-:Y:S04]  /*14810*/  STL [R1+0x8], R9 ;  /* 0x0000080901007387 */ /* 0x0003e80000100800 */
[----:B-1----:R-:W4:Y:S01]  /*14820*/  LDL.LU R9, [R1+0x1e08] ;  /* 0x001e080001097983 */ /* 0x002f220000300800 */
[----:B------:R-:W-:-:S02]  /*14830*/  ISETP.GT.U32.AND P0, PT, R252, R14, PT ;  /* 0x0000000efc00720c */ /* 0x000fc40003f04070 */
[C---:B------:R-:W-:Y:S02]  /*14840*/  ISETP.GT.U32.AND P1, PT, R252.reuse, R13, PT ;  /* 0x0000000dfc00720c */ /* 0x040fe40003f24070 */
[----:B------:R-:W-:-:S09]  /*14850*/  ISETP.GT.U32.AND P3, PT, R252, R17, PT ;  /* 0x00000011fc00720c */ /* 0x000fd20003f64070 */
[--C-:B------:R-:W-:Y:S02]  /*14860*/  @!P0 IMAD.IADD R14, R14, 0x1, -R252.reuse ;  /* 0x000000010e0e8824 */ /* 0x100fe400078e0afc */
[--C-:B------:R-:W-:Y:S02]  /*14870*/  @!P1 IMAD.IADD R13, R13, 0x1, -R252.reuse ;  /* 0x000000010d0d9824 */ /* 0x100fe400078e0afc */
[----:B------:R-:W-:-:S03]  /*14880*/  @!P3 IMAD.IADD R17, R17, 0x1, -R252 ;  /* 0x000000011111b824 */ /* 0x000fc600078e0afc */
[----:B------:R-:W-:-:S13]  /*14890*/  ISETP.GT.U32.AND P3, PT, R252, R13, PT ;  /* 0x0000000dfc00720c */ /* 0x000fda0003f64070 */
[----:B------:R-:W-:Y:S01]  /*148a0*/  @!P3 IMAD.IADD R13, R13, 0x1, -R252 ;  /* 0x000000010d0db824 */ /* 0x000fe200078e0afc */
[C---:B--2---:R-:W-:Y:S02]  /*148b0*/  ISETP.GT.U32.AND P6, PT, R252.reuse, R7, PT ;  /* 0x00000007fc00720c */ /* 0x044fe40003fc4070 */
[----:B------:R-:W-:-:S11]  /*148c0*/  ISETP.GT.U32.AND P2, PT, R252, R3, PT ;  /* 0x00000003fc00720c */ /* 0x000fd60003f44070 */
[--C-:B------:R-:W-:Y:S01]  /*148d0*/  @!P6 IMAD.IADD R7, R7, 0x1, -R252.reuse ;  /* 0x000000010707e824 */ /* 0x100fe200078e0afc */
[C---:B------:R-:W-:Y:S02]  /*148e0*/  ISETP.GT.U32.AND P6, PT, R252.reuse, R14, PT ;  /* 0x0000000efc00720c */ /* 0x040fe40003fc4070 */
[----:B---3--:R-:W-:Y:S01]  /*148f0*/  ISETP.GT.U32.AND P0, PT, R252, R10, PT ;  /* 0x0000000afc00720c */ /* 0x008fe20003f04070 */
[----:B------:R-:W-:-:S10]  /*14900*/  @!P2 IMAD.IADD R3, R3, 0x1, -R252 ;  /* 0x000000010303a824 */ /* 0x000fd400078e0afc */
[----:B------:R-:W-:Y:S01]  /*14910*/  @!P6 IMAD.IADD R14, R14, 0x1, -R252 ;  /* 0x000000010e0ee824 */ /* 0x000fe200078e0afc */
[----:B----4-:R-:W-:-:S04]  /*14920*/  ISETP.GT.U32.AND P4, PT, R252, R8, PT ;  /* 0x00000008fc00720c */ /* 0x010fc80003f84070 */
[----:B------:R1:W-:Y:S01]  /*14930*/  STL [R1+0x4], R14 ;  /* 0x0000040e01007387 */ /* 0x0003e20000100800 */
[----:B------:R-:W-:-:S03]  /*14940*/  ISETP.GT.U32.AND P5, PT, R252, R9, PT ;  /* 0x00000009fc00720c */ /* 0x000fc60003fa4070 */
[----:B-1----:R-:W2:Y:S04]  /*14950*/  LDL.LU R14, [R1+0x1e04] ;  /* 0x001e0400010e7983 */ /* 0x002ea80000300800 */
[----:B------:R1:W-:Y:S01]  /*14960*/  STL [R1], R13 ;  /* 0x0000000d01007387 */ /* 0x0003e20000100800 */
[--C-:B------:R-:W-:Y:S01]  /*14970*/  @!P4 IMAD.IADD R8, R8, 0x1, -R252.reuse ;  /* 0x000000010808c824 */ /* 0x100fe200078e0afc */
[----:B------:R-:W-:Y:S01]  /*14980*/  ISETP.GT.U32.AND P4, PT, R252, R3, PT ;  /* 0x00000003fc00720c */ /* 0x000fe20003f84070 */
[--C-:B------:R-:W-:Y:S01]  /*14990*/  @!P0 IMAD.IADD R10, R10, 0x1, -R252.reuse ;  /* 0x000000010a0a8824 */ /* 0x100fe200078e0afc */
[----:B-1----:R-:W3:Y:S02]  /*149a0*/  LDL.LU R13, [R1+0x1e00] ;  /* 0x001e0000010d7983 */ /* 0x002ee40000300800 */
[----:B------:R-:W-:Y:S01]  /*149b0*/  @!P5 IMAD.IADD R9, R9, 0x1, -R252 ;  /* 0x000000010909d824 */ /* 0x000fe200078e0afc */
[----:B------:R-:W-:-:S02]  /*149c0*/  ISETP.GT.U32.AND P5, PT, R252, R7, PT ;  /* 0x00000007fc00720c */ /* 0x000fc40003fa4070 */
[----:B------:R-:W-:-:S06]  /*149d0*/  ISETP.GT.U32.AND P0, PT, R252, R17, PT ;  /* 0x00000011fc00720c */ /* 0x000fcc0003f04070 */
[----:B------:R-:W-:-:S05]  /*149e0*/  @!P4 IMAD.IADD R3, R3, 0x1, -R252 ;  /* 0x000000010303c824 */ /* 0x000fca00078e0afc */
[----:B------:R-:W-:Y:S01]  /*149f0*/  STL [R1+0x1df0], R3 ;  /* 0x001df00301007387 */ /* 0x000fe20000100800 */
[--C-:B------:R-:W-:Y:S02]  /*14a00*/  @!P5 IMAD.IADD R7, R7, 0x1, -R252.reuse ;  /* 0x000000010707d824 */ /* 0x100fe400078e0afc */
[----:B------:R-:W-:-:S03]  /*14a10*/  @!P0 IMAD.IADD R17, R17, 0x1, -R252 ;  /* 0x0000000111118824 */ /* 0x000fc600078e0afc */
[----:B------:R-:W-:Y:S04]  /*14a20*/  STL [R1+0x1df4], R7 ;  /* 0x001df40701007387 */ /* 0x000fe80000100800 */
[----:B------:R1:W-:Y:S04]  /*14a30*/  STL [R1+0x420], R17 ;  /* 0x0004201101007387 */ /* 0x0003e80000100800 */
[----:B-1----:R-:W4:Y:S01]  /*14a40*/  LDL.LU R17, [R1+0x1dfc] ;  /* 0x001dfc0001117983 */ /* 0x002f220000300800 */
[C---:B------:R-:W-:Y:S02]  /*14a50*/  ISETP.GT.U32.AND P1, PT, R252.reuse, R11, PT ;  /* 0x0000000bfc00720c */ /* 0x040fe40003f24070 */
[----:B------:R-:W-:-:S11]  /*14a60*/  ISETP.GT.U32.AND P2, PT, R252, R12, PT ;  /* 0x0000000cfc00720c */ /* 0x000fd60003f44070 */
[--C-:B------:R-:W-:Y:S01]  /*14a70*/  @!P1 IMAD.IADD R11, R11, 0x1, -R252.reuse ;  /* 0x000000010b0b9824 */ /* 0x100fe200078e0afc */
[----:B------:R-:W-:Y:S01]  /*14a80*/  ISETP.GT.U32.AND P1, PT, R252, R6, PT ;  /* 0x00000006fc00720c */ /* 0x000fe20003f24070 */
[----:B------:R-:W-:Y:S01]  /*14a90*/  @!P2 IMAD.IADD R12, R12, 0x1, -R252 ;  /* 0x000000010c0ca824 */ /* 0x000fe200078e0afc */
[----:B------:R-:W-:-:S11]  /*14aa0*/  ISETP.GT.U32.AND P2, PT, R252, R8, PT ;  /* 0x00000008fc00720c */ /* 0x000fd60003f44070 */
[----:B------:R-:W-:-:S05]  /*14ab0*/  @!P1 IMAD.IADD R6, R6, 0x1, -R252 ;  /* 0x0000000106069824 */ /* 0x000fca00078e0afc */
[----:B------:R1:W-:Y:S01]  /*14ac0*/  @!P1 STL [R1+0x43c], R6 ;  /* 0x00043c0601009387 */ /* 0x0003e20000100800 */
[----:B------:R-:W-:Y:S01]  /*14ad0*/  ISETP.GT.U32.AND P3, PT, R252, R9, PT ;  /* 0x00000009fc00720c */ /* 0x000fe20003f64070 */
[----:B------:R-:W-:Y:S01]  /*14ae0*/  @!P2 IMAD.IADD R8, R8, 0x1, -R252 ;  /* 0x000000010808a824 */ /* 0x000fe200078e0afc */
[C---:B------:R-:W-:Y:S02]  /*14af0*/  ISETP.GT.U32.AND P2, PT, R252.reuse, R15, PT ;  /* 0x0000000ffc00720c */ /* 0x040fe40003f44070 */
[C---:B------:R-:W-:Y:S02]  /*14b00*/  ISETP.GT.U32.AND P4, PT, R252.reuse, R10, PT ;  /* 0x0000000afc00720c */ /* 0x040fe40003f84070 */
[C---:B------:R-:W-:Y:S02]  /*14b10*/  ISETP.GT.U32.AND P5, PT, R252.reuse, R11, PT ;  /* 0x0000000bfc00720c */ /* 0x040fe40003fa4070 */
[----:B------:R-:W-:-:S05]  /*14b20*/  ISETP.GT.U32.AND P6, PT, R252, R12, PT ;  /* 0x0000000cfc00720c */ /* 0x000fca0003fc4070 */
[--C-:B------:R-:W-:Y:S01]  /*14b30*/  @!P3 IMAD.IADD R9, R9, 0x1, -R252.reuse ;  /* 0x000000010909b824 */ /* 0x100fe200078e0afc */
[C---:B------:R-:W-:Y:S01]  /*14b40*/  ISETP.GT.U32.AND P3, PT, R252.reuse, R16, PT ;  /* 0x00000010fc00720c */ /* 0x040fe20003f64070 */
[--C-:B------:R-:W-:Y:S01]  /*14b50*/  @!P2 IMAD.IADD R15, R15, 0x1, -R252.reuse ;  /* 0x000000010f0fa824 */ /* 0x100fe200078e0afc */
[----:B------:R-:W-:Y:S01]  /*14b60*/  ISETP.GT.U32.AND P2, PT, R252, R22, PT ;  /* 0x00000016fc00720c */ /* 0x000fe20003f44070 */
[--C-:B------:R-:W-:Y:S02]  /*14b70*/  @!P4 IMAD.IADD R10, R10, 0x1, -R252.reuse ;  /* 0x000000010a0ac824 */ /* 0x100fe400078e0afc */
[--C-:B------:R-:W-:Y:S01]  /*14b80*/  @!P5 IMAD.IADD R11, R11, 0x1, -R252.reuse ;  /* 0x000000010b0bd824 */ /* 0x100fe200078e0afc */
[----:B------:R-:W-:Y:S01]  /*14b90*/  ISETP.GT.U32.AND P5, PT, R252, R18, PT ;  /* 0x00000012fc00720c */ /* 0x000fe20003fa4070 */
[----:B------:R-:W-:Y:S01]  /*14ba0*/  @!P6 IMAD.IADD R12, R12, 0x1, -R252 ;  /* 0x000000010c0ce824 */ /* 0x000fe200078e0afc */
[----:B------:R-:W-:-:S05]  /*14bb0*/  ISETP.GT.U32.AND P6, PT, R252, R19, PT ;  /* 0x00000013fc00720c */ /* 0x000fca0003fc4070 */
[--C-:B------:R-:W-:Y:S01]  /*14bc0*/  @!P3 IMAD.IADD R16, R16, 0x1, -R252.reuse ;  /* 0x000000011010b824 */ /* 0x100fe200078e0afc */
[----:B------:R-:W-:Y:S01]  /*14bd0*/  ISETP.GT.U32.AND P3, PT, R252, R23, PT ;  /* 0x00000017fc00720c */ /* 0x000fe20003f64070 */
[----:B------:R-:W-:-:S03]  /*14be0*/  @!P2 IMAD.IADD R22, R22, 0x1, -R252 ;  /* 0x000000011616a824 */ /* 0x000fc600078e0afc */
[----:B------:R-:W-:Y:S01]  /*14bf0*/  ISETP.GT.U32.AND P2, PT, R252, R16, PT ;  /* 0x00000010fc00720c */ /* 0x000fe20003f44070 */
[--C-:B------:R-:W-:Y:S01]  /*14c00*/  @!P5 IMAD.IADD R18, R18, 0x1, -R252.reuse ;  /* 0x000000011212d824 */ /* 0x100fe200078e0afc */
[----:B------:R-:W-:Y:S01]  /*14c10*/  ISETP.GT.U32.AND P5, PT, R252, R25, PT ;  /* 0x00000019fc00720c */ /* 0x000fe20003fa4070 */
[----:B------:R-:W-:-:S06]  /*14c20*/  @!P6 IMAD.IADD R19, R19, 0x1, -R252 ;  /* 0x000000011313e824 */ /* 0x000fcc00078e0afc */
[----:B------:R-:W-:-:S04]  /*14c30*/  @!P3 IMAD.IADD R23, R23, 0x1, -R252 ;  /* 0x000000011717b824 */ /* 0x000fc800078e0afc */
[--C-:B------:R-:W-:Y:S01]  /*14c40*/  @!P2 IMAD.IADD R16, R16, 0x1, -R252.reuse ;  /* 0x000000011010a824 */ /* 0x100fe200078e0afc */
[C---:B------:R-:W-:Y:S01]  /*14c50*/  ISETP.GT.U32.AND P2, PT, R252.reuse, R22, PT ;  /* 0x00000016fc00720c */ /* 0x040fe20003f44070 */
[----:B------:R-:W-:Y:S01]  /*14c60*/  @!P5 IMAD.IADD R25, R25, 0x1, -R252 ;  /* 0x000000011919d824 */ /* 0x000fe200078e0afc */
[----:B------:R-:W-:-:S11]  /*14c70*/  ISETP.GT.U32.AND P5, PT, R252, R19, PT ;  /* 0x00000013fc00720c */ /* 0x000fd60003fa4070 */
[--C-:B------:R-:W-:Y:S01]  /*14c80*/  @!P2 IMAD.IADD R22, R22, 0x1, -R252.reuse ;  /* 0x000000011616a824 */ /* 0x100fe200078e0afc */
[C---:B------:R-:W-:Y:S01]  /*14c90*/  ISETP.GT.U32.AND P2, PT, R252.reuse, R29, PT ;  /* 0x0000001dfc00720c */ /* 0x040fe20003f44070 */
[----:B------:R-:W-:Y:S01]  /*14ca0*/  @!P5 IMAD.IADD R19, R19, 0x1, -R252 ;  /* 0x000000011313d824 */ /* 0x000fe200078e0afc */
[----:B------:R-:W-:-:S11]  /*14cb0*/  ISETP.GT.U32.AND P5, PT, R252, R26, PT ;  /* 0x0000001afc00720c */ /* 0x000fd60003fa4070 */
[--C-:B------:R-:W-:Y:S01]  /*14cc0*/  @!P2 IMAD.IADD R29, R29, 0x1, -R252.reuse ;  /* 0x000000011d1da824 */ /* 0x100fe200078e0afc */
[----:B------:R-:W-:Y:S01]  /*14cd0*/  ISETP.GT.U32.AND P2, PT, R252, R36, PT ;  /* 0x00000024fc00720c */ /* 0x000fe20003f44070 */
[----:B------:R-:W-:Y:S01]  /*14ce0*/  @!P5 IMAD.IADD R26, R26, 0x1, -R252 ;  /* 0x000000011a1ad824 */ /* 0x000fe200078e0afc */
[----:B------:R-:W-:-:S11]  /*14cf0*/  ISETP.GT.U32.AND P5, PT, R252, R33, PT ;  /* 0x00000021fc00720c */ /* 0x000fd60003fa4070 */
[--C-:B------:R-:W-:Y:S02]  /*14d00*/  @!P2 IMAD.IADD R36, R36, 0x1, -R252.reuse ;  /* 0x000000012424a824 */ /* 0x100fe400078e0afc */
[----:B------:R-:W-:Y:S01]  /*14d10*/  @!P5 IMAD.IADD R33, R33, 0x1, -R252 ;  /* 0x000000012121d824 */ /* 0x000fe200078e0afc */
[C---:B--2---:R-:W-:Y:S02]  /*14d20*/  ISETP.GT.U32.AND P1, PT, R252.reuse, R14, PT ;  /* 0x0000000efc00720c */ /* 0x044fe40003f24070 */
[----:B---3--:R-:W-:-:S11]  /*14d30*/  ISETP.GT.U32.AND P0, PT, R252, R13, PT ;  /* 0x0000000dfc00720c */ /* 0x008fd60003f04070 */
[--C-:B------:R-:W-:Y:S01]  /*14d40*/  @!P1 IMAD.IADD R14, R14, 0x1, -R252.reuse ;  /* 0x000000010e0e9824 */ /* 0x100fe200078e0afc */
[C---:B------:R-:W-:Y:S01]  /*14d50*/  ISETP.GT.U32.AND P1, PT, R252.reuse, R21, PT ;  /* 0x00000015fc00720c */ /* 0x040fe20003f24070 */
[----:B------:R-:W-:Y:S01]  /*14d60*/  @!P0 IMAD.IADD R13, R13, 0x1, -R252 ;  /* 0x000000010d0d8824 */ /* 0x000fe200078e0afc */
[----:B------:R-:W-:-:S11]  /*14d70*/  ISETP.GT.U32.AND P0, PT, R252, R20, PT ;  /* 0x00000014fc00720c */ /* 0x000fd60003f04070 */
[--C-:B------:R-:W-:Y:S01]  /*14d80*/  @!P1 IMAD.IADD R21, R21, 0x1, -R252.reuse ;  /* 0x0000000115159824 */ /* 0x100fe200078e0afc */
[----:B------:R-:W-:Y:S01]  /*14d90*/  ISETP.GT.U32.AND P1, PT, R252, R15, PT ;  /* 0x0000000ffc00720c */ /* 0x000fe20003f24070 */
[----:B------:R-:W-:Y:S01]  /*14da0*/  @!P0 IMAD.IADD R20, R20, 0x1, -R252 ;  /* 0x0000000114148824 */ /* 0x000fe200078e0afc */
[C---:B------:R-:W-:Y:S02]  /*14db0*/  ISETP.GT.U32.AND P0, PT, R252.reuse, R14, PT ;  /* 0x0000000efc00720c */ /* 0x040fe40003f04070 */
[----:B----4-:R-:W-:-:S09]  /*14dc0*/  ISETP.GT.U32.AND P4, PT, R252, R17, PT ;  /* 0x00000011fc00720c */ /* 0x010fd20003f84070 */
[--C-:B------:R-:W-:Y:S01]  /*14dd0*/  @!P1 IMAD.IADD R15, R15, 0x1, -R252.reuse ;  /* 0x000000010f0f9824 */ /* 0x100fe200078e0afc */
[----:B------:R-:W-:Y:S01]  /*14de0*/  ISETP.GT.U32.AND P1, PT, R252, R21, PT ;  /* 0x00000015fc00720c */ /* 0x000fe20003f24070 */
[--C-:B------:R-:W-:Y:S01]  /*14df0*/  @!P0 IMAD.IADD R14, R14, 0x1, -R252.reuse ;  /* 0x000000010e0e8824 */ /* 0x100fe200078e0afc */
[C---:B------:R-:W-:Y:S01]  /*14e00*/  ISETP.GT.U32.AND P0, PT, R252.reuse, R20, PT ;  /* 0x00000014fc00720c */ /* 0x040fe20003f04070 */
[----:B------:R-:W-:Y:S01]  /*14e10*/  @!P4 IMAD.IADD R17, R17, 0x1, -R252 ;  /* 0x000000011111c824 */ /* 0x000fe200078e0afc */
[----:B------:R-:W-:-:S04]  /*14e20*/  ISETP.GT.U32.AND P4, PT, R252, R24, PT ;  /* 0x00000018fc00720c */ /* 0x000fc80003f84070 */
[----:B------:R-:W-:-:S05]  /*14e30*/  ISETP.GT.U32.AND P3, PT, R252, R17, PT ;  /* 0x00000011fc00720c */ /* 0x000fca0003f64070 */
[--C-:B------:R-:W-:Y:S02]  /*14e40*/  @!P1 IMAD.IADD R21, R21, 0x1, -R252.reuse ;  /* 0x0000000115159824 */ /* 0x100fe400078e0afc */
[--C-:B------:R-:W-:Y:S01]  /*14e50*/  @!P0 IMAD.IADD R20, R20, 0x1, -R252.reuse ;  /* 0x0000000114148824 */ /* 0x100fe200078e0afc */
[----:B------:R-:W-:Y:S01]  /*14e60*/  ISETP.GT.U32.AND P0, PT, R252, R27, PT ;  /* 0x0000001bfc00720c */ /* 0x000fe20003f04070 */
[--C-:B------:R-:W-:Y:S01]  /*14e70*/  @!P4 IMAD.IADD R24, R24, 0x1, -R252.reuse ;  /* 0x000000011818c824 */ /* 0x100fe200078e0afc */
[C---:B------:R-:W-:Y:S02]  /*14e80*/  ISETP.GT.U32.AND P4, PT, R252.reuse, R18, PT ;  /* 0x00000012fc00720c */ /* 0x040fe40003f84070 */
[C---:B------:R-:W-:Y:S01]  /*14e90*/  ISETP.GT.U32.AND P1, PT, R252.reuse, R28, PT ;  /* 0x0000001cfc00720c */ /* 0x040fe20003f24070 */
[----:B------:R-:W-:Y:S01]  /*14ea0*/  @!P3 IMAD.IADD R17, R17, 0x1, -R252 ;  /* 0x000000011111b824 */ /* 0x000fe200078e0afc */
[C---:B------:R-:W-:Y:S02]  /*14eb0*/  ISETP.GT.U32.AND P3, PT, R252.reuse, R23, PT ;  /* 0x00000017fc00720c */ /* 0x040fe40003f64070 */
[----:B------:R-:W-:-:S05]  /*14ec0*/  ISETP.GT.U32.AND P6, PT, R252, R13, PT ;  /* 0x0000000dfc00720c */ /* 0x000fca0003fc4070 */
[--C-:B------:R-:W-:Y:S01]  /*14ed0*/  @!P0 IMAD.IADD R27, R27, 0x1, -R252.reuse ;  /* 0x000000011b1b8824 */ /* 0x100fe200078e0afc */
[----:B------:R-:W-:Y:S01]  /*14ee0*/  ISETP.GT.U32.AND P0, PT, R252, R34, PT ;  /* 0x00000022fc00720c */ /* 0x000fe20003f04070 */
[--C-:B------:R-:W-:Y:S01]  /*14ef0*/  @!P4 IMAD.IADD R18, R18, 0x1, -R252.reuse ;  /* 0x000000011212c824 */ /* 0x100fe200078e0afc */
[----:B------:R-:W-:Y:S01]  /*14f00*/  ISETP.GT.U32.AND P4, PT, R252, R24, PT ;  /* 0x00000018fc00720c */ /* 0x000fe20003f84070 */
[--C-:B------:R-:W-:Y:S01]  /*14f10*/  @!P1 IMAD.IADD R28, R28, 0x1, -R252.reuse ;  /* 0x000000011c1c9824 */ /* 0x100fe200078e0afc */
[C---:B------:R-:W-:Y:S01]  /*14f20*/  ISETP.GT.U32.AND P1, PT, R252.reuse, R35, PT ;  /* 0x00000023fc00720c */ /* 0x040fe20003f24070 */
[--C-:B------:R-:W-:Y:S01]  /*14f30*/  @!P3 IMAD.IADD R23, R23, 0x1, -R252.reuse ;  /* 0x000000011717b824 */ /* 0x100fe200078e0afc */
[C---:B------:R-:W-:Y:S01]  /*14f40*/  ISETP.GT.U32.AND P3, PT, R252.reuse, R30, PT ;  /* 0x0000001efc00720c */ /* 0x040fe20003f64070 */
[----:B------:R-:W-:Y:S01]  /*14f50*/  @!P6 IMAD.IADD R13, R13, 0x1, -R252 ;  /* 0x000000010d0de824 */ /* 0x000fe200078e0afc */
[----:B------:R-:W-:-:S05]  /*14f60*/  ISETP.GT.U32.AND P6, PT, R252, R25, PT ;  /* 0x00000019fc00720c */ /* 0x000fca0003fc4070 */
[--C-:B------:R-:W-:Y:S01]  /*14f70*/  @!P0 IMAD.IADD R34, R34, 0x1, -R252.reuse ;  /* 0x0000000122228824 */ /* 0x100fe200078e0afc */
[----:B------:R-:W-:Y:S01]  /*14f80*/  ISETP.GT.U32.AND P0, PT, R252, R28, PT ;  /* 0x0000001cfc00720c */ /* 0x000fe20003f04070 */
[--C-:B------:R-:W-:Y:S01]  /*14f90*/  @!P4 IMAD.IADD R24, R24, 0x1, -R252.reuse ;  /* 0x000000011818c824 */ /* 0x100fe200078e0afc */
[C---:B------:R-:W-:Y:S01]  /*14fa0*/  ISETP.GT.U32.AND P4, PT, R252.reuse, R31, PT ;  /* 0x0000001ffc00720c */ /* 0x040fe20003f84070 */
[--C-:B------:R-:W-:Y:S01]  /*14fb0*/  @!P1 IMAD.IADD R35, R35, 0x1, -R252.reuse ;  /* 0x0000000123239824 */ /* 0x100fe200078e0afc */
[----:B------:R-:W-:Y:S01]  /*14fc0*/  ISETP.GT.U32.AND P1, PT, R252, R29, PT ;  /* 0x0000001dfc00720c */ /* 0x000fe20003f24070 */
[--C-:B------:R-:W-:Y:S01]  /*14fd0*/  @!P3 IMAD.IADD R30, R30, 0x1, -R252.reuse ;  /* 0x000000011e1eb824 */ /* 0x100fe200078e0afc */
[C---:B------:R-:W-:Y:S01]  /*14fe0*/  ISETP.GT.U32.AND P3, PT, R252.reuse, R37, PT ;  /* 0x00000025fc00720c */ /* 0x040fe20003f64070 */
[----:B------:R-:W-:Y:S01]  /*14ff0*/  @!P6 IMAD.IADD R25, R25, 0x1, -R252 ;  /* 0x000000011919e824 */ /* 0x000fe200078e0afc */
[C---:B------:R-:W-:Y:S02]  /*15000*/  ISETP.GT.U32.AND P6, PT, R252.reuse, R32, PT ;  /* 0x00000020fc00720c */ /* 0x040fe40003fc4070 */
[----:B------:R-:W-:-:S03]  /*15010*/  ISETP.GT.U32.AND P2, PT, R252, R30, PT ;  /* 0x0000001efc00720c */ /* 0x000fc60003f44070 */
[--C-:B------:R-:W-:Y:S01]  /*15020*/  @!P0 IMAD.IADD R28, R28, 0x1, -R252.reuse ;  /* 0x000000011c1c8824 */ /* 0x100fe200078e0afc */
[C---:B------:R-:W-:Y:S01]  /*15030*/  ISETP.GT.U32.AND P5, PT, R252.reuse, R27, PT ;  /* 0x0000001bfc00720c */ /* 0x040fe20003fa4070 */
[--C-:B------:R-:W-:Y:S01]  /*15040*/  @!P4 IMAD.IADD R31, R31, 0x1, -R252.reuse ;  /* 0x000000011f1fc824 */ /* 0x100fe200078e0afc */
[C---:B------:R-:W-:Y:S01]  /*15050*/  ISETP.GT.U32.AND P4, PT, R252.reuse, R38, PT ;  /* 0x00000026fc00720c */ /* 0x040fe20003f84070 */
[--C-:B------:R-:W-:Y:S01]  /*15060*/  @!P1 IMAD.IADD R29, R29, 0x1, -R252.reuse ;  /* 0x000000011d1d9824 */ /* 0x100fe200078e0afc */
[C---:B------:R-:W-:Y:S02]  /*15070*/  ISETP.GT.U32.AND P0, PT, R252.reuse, R34, PT ;  /* 0x00000022fc00720c */ /* 0x040fe40003f04070 */
[C---:B------:R-:W-:Y:S01]  /*15080*/  ISETP.GT.U32.AND P1, PT, R252.reuse, R35, PT ;  /* 0x00000023fc00720c */ /* 0x040fe20003f24070 */
[--C-:B------:R-:W-:Y:S01]  /*15090*/  @!P3 IMAD.IADD R37, R37, 0x1, -R252.reuse ;  /* 0x000000012525b824 */ /* 0x100fe200078e0afc */
[----:B------:R-:W-:Y:S01]  /*150a0*/  ISETP.GT.U32.AND P3, PT, R252, R31, PT ;  /* 0x0000001ffc00720c */ /* 0x000fe20003f64070 */
[----:B------:R-:W-:-:S02]  /*150b0*/  @!P6 IMAD.IADD R32, R32, 0x1, -R252 ;  /* 0x000000012020e824 */ /* 0x000fc400078e0afc */
[--C-:B------:R-:W-:Y:S01]  /*150c0*/  @!P2 IMAD.IADD R30, R30, 0x1, -R252.reuse ;  /* 0x000000011e1ea824 */ /* 0x100fe200078e0afc */
[----:B------:R-:W-:Y:S01]  /*150d0*/  ISETP.GT.U32.AND P2, PT, R252, R36, PT ;  /* 0x00000024fc00720c */ /* 0x000fe20003f44070 */
[--C-:B------:R-:W-:Y:S02]  /*150e0*/  @!P5 IMAD.IADD R27, R27, 0x1, -R252.reuse ;  /* 0x000000011b1bd824 */ /* 0x100fe400078e0afc */
[--C-:B------:R-:W-:Y:S01]  /*150f0*/  @!P4 IMAD.IADD R38, R38, 0x1, -R252.reuse ;  /* 0x000000012626c824 */ /* 0x100fe200078e0afc */
[----:B------:R-:W-:Y:S01]  /*15100*/  ISETP.GT.U32.AND P4, PT, R252, R32, PT ;  /* 0x00000020fc00720c */ /* 0x000fe20003f84070 */
[--C-:B------:R-:W-:Y:S01]  /*15110*/  @!P0 IMAD.IADD R34, R34, 0x1, -R252.reuse ;  /* 0x0000000122228824 */ /* 0x100fe200078e0afc */
[C---:B------:R-:W-:Y:S01]  /*15120*/  ISETP.GT.U32.AND P5, PT, R252.reuse, R33, PT ;  /* 0x00000021fc00720c */ /* 0x040fe20003fa4070 */
[----:B------:R-:W-:Y:S01]  /*15130*/  @!P1 IMAD.IADD R35, R35, 0x1, -R252 ;  /* 0x0000000123239824 */ /* 0x000fe200078e0afc */
[C---:B------:R-:W-:Y:S02]  /*15140*/  ISETP.GT.U32.AND P0, PT, R252.reuse, R41, PT ;  /* 0x00000029fc00720c */ /* 0x040fe40003f04070 */
[----:B------:R-:W-:-:S02]  /*15150*/  ISETP.GT.U32.AND P1, PT, R252, R42, PT ;  /* 0x0000002afc00720c */ /* 0x000fc40003f24070 */
[C---:B------:R-:W-:Y:S01]  /*15160*/  ISETP.GT.U32.AND P6, PT, R252.reuse, R26, PT ;  /* 0x0000001afc00720c */ /* 0x040fe20003fc4070 */
        /* <DEDUP_REMOVED lines=28> */
[--C-:B------:R-:W-:Y:S01]  /*15330*/  @!P3 IMAD.IADD R44, R44, 0x1, -R252.reuse ;  /* 0x000000012c2cb824 */ /* 0x100fe200078e0afc */
[----:B------:R-:W-:Y:S01]  /*15340*/  ISETP.GT.U32.AND P3, PT, R252, R51, PT ;  /* 0x00000033fc00720c */ /* 0x000fe20003f64070 */
[----:B------:R-:W-:-:S02]  /*15350*/  @!P2 IMAD.IADD R50, R50, 0x1, -R252 ;  /* 0x000000013232a824 */ /* 0x000fc400078e0afc */
[--C-:B------:R-:W-:Y:S01]  /*15360*/  @!P4 IMAD.IADD R46, R46, 0x1, -R252.reuse ;  /* 0x000000012e2ec824 */ /* 0x100fe200078e0afc */
[C---:B------:R-:W-:Y:S01]  /*15370*/  ISETP.GT.U32.AND P2, PT, R252.reuse, R44, PT ;  /* 0x0000002cfc00720c */ /* 0x040fe20003f44070 */
        /* <DEDUP_REMOVED lines=8> */
[----:B------:R-:W-:Y:S01]  /*15400*/  @!P3 IMAD.IADD R51, R51, 0x1, -R252 ;  /* 0x000000013333b824 */ /* 0x000fe200078e0afc */
[----:B------:R-:W-:-:S02]  /*15410*/  ISETP.GT.U32.AND P6, PT, R252, R39, PT ;  /* 0x00000027fc00720c */ /* 0x000fc40003fc4070 */
        /* <DEDUP_REMOVED lines=39> */
[----:B------:R-:W-:-:S02]  /*15690*/  @!P6 IMAD.IADD R58, R58, 0x1, -R252 ;  /* 0x000000013a3ae824 */ /* 0x000fc400078e0afc */
        /* <DEDUP_REMOVED lines=11> */
[----:B------:R-:W-:-:S02]  /*15750*/  ISETP.GT.U32.AND P0, PT, R252, R62, PT ;  /* 0x0000003efc00720c */ /* 0x000fc40003f04070 */
[C---:B------:R-:W-:Y:S01]  /*15760*/  ISETP.GT.U32.AND P1, PT, R252.reuse, R63, PT ;  /* 0x0000003ffc00720c */ /* 0x040fe20003f24070 */
[--C-:B------:R-:W-:Y:S01]  /*15770*/  @!P3 IMAD.IADD R53, R53, 0x1, -R252.reuse ;  /* 0x000000013535b824 */ /* 0x100fe200078e0afc */
[----:B------:R-:W-:Y:S01]  /*15780*/  ISETP.GT.U32.AND P3, PT, R252, R59, PT ;  /* 0x0000003bfc00720c */ /* 0x000fe20003f64070 */
        /* <DEDUP_REMOVED lines=94> */
[----:B------:R-:W-:-:S03]  /*15d70*/  ISETP.GT.U32.AND P3, PT, R252, R81, PT ;  /* 0x00000051fc00720c */ /* 0x000fc60003f64070 */
        /* <DEDUP_REMOVED lines=541> */
[----:B------:R-:W-:Y:S01]  /*17f50*/  IABS R4, R4 ;  /* 0x0000000400047213 */ /* 0x000fe20000000000 */
[----:B------:R-:W-:Y:S01]  /*17f60*/  @!P3 IMAD.IADD R215, R215, 0x1, -R252 ;  /* 0x00000001d7d7b824 */ /* 0x000fe200078e0afc */
[----:B------:R-:W-:-:S03]  /*17f70*/  ISETP.GT.U32.AND P3, PT, R252, R222, PT ;  /* 0x000000defc00720c */ /* 0x000fc60003f64070 */
[----:B-1----:R-:W-:-:S04]  /*17f80*/  IMAD.HI.U32 R6, R2, R4, RZ ;  /* 0x0000000402067227 */ /* 0x002fc800078e00ff */
[--C-:B------:R-:W-:Y:S01]  /*17f90*/  @!P6 IMAD.IADD R220, R220, 0x1, -R252.reuse ;  /* 0x00000001dcdce824 */ /* 0x100fe200078e0afc */
[C---:B------:R-:W-:Y:S01]  /*17fa0*/  ISETP.GT.U32.AND P6, PT, R252.reuse, R227, PT ;  /* 0x000000e3fc00720c */ /* 0x040fe20003fc4070 */
[----:B------:R-:W-:Y:S01]  /*17fb0*/  @!P2 IMAD.IADD R221, R221, 0x1, -R252 ;  /* 0x00000001dddda824 */ /* 0x000fe200078e0afc */
[----:B------:R-:W-:Y:S01]  /*17fc0*/  ISETP.GT.U32.AND P2, PT, R252, R228, PT ;  /* 0x000000e4fc00720c */ /* 0x000fe20003f44070 */
[----:B------:R-:W-:Y:S02]  /*17fd0*/  IMAD.MOV R6, RZ, RZ, -R6 ;  /* 0x000000ffff067224 */ /* 0x000fe400078e0a06 */
[----:B------:R-:W-:Y:S02]  /*17fe0*/  VIADD R7, R0, 0x1fb ;  /* 0x000001fb00077836 */ /* 0x000fe40000000000 */
[--C-:B------:R-:W-:Y:S01]  /*17ff0*/  @!P4 IMAD.IADD R216, R216, 0x1, -R252.reuse ;  /* 0x00000001d8d8c824 */ /* 0x100fe200078e0afc */
[C---:B------:R-:W-:Y:S01]  /*18000*/  ISETP.GT.U32.AND P4, PT, R252.reuse, R223, PT ;  /* 0x000000dffc00720c */ /* 0x040fe20003f84070 */
[--C-:B------:R-:W-:Y:S01]  /*18010*/  @!P5 IMAD.IADD R217, R217, 0x1, -R252.reuse ;  /* 0x00000001d9d9d824 */ /* 0x100fe200078e0afc */
[C---:B------:R-:W-:Y:S01]  /*18020*/  ISETP.GT.U32.AND P5, PT, R252.reuse, R224, PT ;  /* 0x000000e0fc00720c */ /* 0x040fe20003fa4070 */
[--C-:B------:R-:W-:Y:S01]  /*18030*/  @!P0 IMAD.IADD R225, R225, 0x1, -R252.reuse ;  /* 0x00000001e1e18824 */ /* 0x100fe200078e0afc */
[----:B------:R-:W-:Y:S01]  /*18040*/  ISETP.GT.U32.AND P0, PT, R252, R232, PT ;  /* 0x000000e8fc00720c */ /* 0x000fe20003f04070 */
[----:B------:R-:W-:Y:S01]  /*18050*/  @!P1 IMAD.IADD R226, R226, 0x1, -R252 ;  /* 0x00000001e2e29824 */ /* 0x000fe200078e0afc */
[C---:B------:R-:W-:Y:S01]  /*18060*/  ISETP.GT.U32.AND P1, PT, R252.reuse, R233, PT ;  /* 0x000000e9fc00720c */ /* 0x040fe20003f24070 */
[----:B------:R-:W-:Y:S01]  /*18070*/  IMAD R3, R252, R6, R4 ;  /* 0x00000006fc037224 */ /* 0x000fe200078e0204 */
[----:B------:R-:W-:Y:S01]  /*18080*/  IABS R4, R7 ;  /* 0x0000000700047213 */ /* 0x000fe20000000000 */
[----:B------:R-:W-:Y:S01]  /*18090*/  @!P3 IMAD.IADD R222, R222, 0x1, -R252 ;  /* 0x00000001dedeb824 */ /* 0x000fe200078e0afc */
[----:B------:R-:W-:Y:S03]  /*180a0*/  STL [R1+0x1df8], R8 ;  /* 0x001df80801007387 */ /* 0x000fe60000100800 */
[----:B------:R-:W-:Y:S01]  /*180b0*/  IMAD.HI.U32 R6, R2, R4, RZ ;  /* 0x0000000402067227 */ /* 0x000fe200078e00ff */
[----:B------:R1:W-:Y:S01]  /*180c0*/  STL [R1+0x508], R7 ;  /* 0x0005080701007387 */ /* 0x0003e20000100800 */
[----:B------:R-:W-:-:S02]  /*180d0*/  ISETP.GT.U32.AND P3, PT, R252, R229, PT ;  /* 0x000000e5fc00720c */ /* 0x000fc40003f64070 */
[--C-:B------:R-:W-:Y:S02]  /*180e0*/  @!P6 IMAD.IADD R227, R227, 0x1, -R252.reuse ;  /* 0x00000001e3e3e824 */ /* 0x100fe400078e0afc */
[----:B------:R-:W-:Y:S01]  /*180f0*/  @!P2 IMAD.IADD R228, R228, 0x1, -R252 ;  /* 0x00000001e4e4a824 */ /* 0x000fe200078e0afc */
[C---:B------:R-:W-:Y:S01]  /*18100*/  ISETP.GT.U32.AND P2, PT, R252.reuse, R222, PT ;  /* 0x000000defc00720c */ /* 0x040fe20003f44070 */
[----:B------:R-:W-:Y:S02]  /*18110*/  IMAD.MOV R6, RZ, RZ, -R6 ;  /* 0x000000ffff067224 */ /* 0x000fe400078e0a06 */
[--C-:B------:R-:W-:Y:S01]  /*18120*/  @!P4 IMAD.IADD R223, R223, 0x1, -R252.reuse ;  /* 0x00000001dfdfc824 */ /* 0x100fe200078e0afc */
[----:B------:R-:W-:Y:S01]  /*18130*/  ISETP.GT.U32.AND P4, PT, R252, R230, PT ;  /* 0x000000e6fc00720c */ /* 0x000fe20003f84070 */
[----:B-1----:R-:W-:Y:S02]  /*18140*/  VIADD R7, R0, 0x1fc ;  /* 0x000001fc00077836 */ /* 0x002fe40000000000 */
[--C-:B------:R-:W-:Y:S01]  /*18150*/  @!P5 IMAD.IADD R224, R224, 0x1, -R252.reuse ;  /* 0x00000001e0e0d824 */ /* 0x100fe200078e0afc */
[----:B------:R-:W-:Y:S01]  /*18160*/  ISETP.GT.U32.AND P5, PT, R252, R231, PT ;  /* 0x000000e7fc00720c */ /* 0x000fe20003fa4070 */
[--C-:B------:R-:W-:Y:S01]  /*18170*/  @!P0 IMAD.IADD R232, R232, 0x1, -R252.reuse ;  /* 0x00000001e8e88824 */ /* 0x100fe200078e0afc */
[C---:B------:R-:W-:Y:S01]  /*18180*/  ISETP.GT.U32.AND P0, PT, R252.reuse, R226, PT ;  /* 0x000000e2fc00720c */ /* 0x040fe20003f04070 */
[----:B------:R-:W-:Y:S01]  /*18190*/  @!P1 IMAD.IADD R233, R233, 0x1, -R252 ;  /* 0x00000001e9e99824 */ /* 0x000fe200078e0afc */
[C---:B------:R-:W-:Y:S01]  /*181a0*/  ISETP.GT.U32.AND P1, PT, R252.reuse, R227, PT ;  /* 0x000000e3fc00720c */ /* 0x040fe20003f24070 */
[C---:B------:R-:W-:Y:S01]  /*181b0*/  IMAD R8, R252.reuse, R6, R4 ;  /* 0x00000006fc087224 */ /* 0x040fe200078e0204 */
[----:B------:R-:W-:Y:S01]  /*181c0*/  IABS R4, R7 ;  /* 0x0000000700047213 */ /* 0x000fe20000000000 */
[----:B------:R-:W-:Y:S01]  /*181d0*/  @!P3 IMAD.IADD R229, R229, 0x1, -R252 ;  /* 0x00000001e5e5b824 */ /* 0x000fe200078e0afc */
[----:B------:R-:W-:-:S03]  /*181e0*/  ISETP.GT.U32.AND P6, PT, R252, R221, PT ;  /* 0x000000ddfc00720c */ /* 0x000fc60003fc4070 */
[----:B------:R-:W-:Y:S01]  /*181f0*/  IMAD.HI.U32 R6, R2, R4, RZ ;  /* 0x0000000402067227 */ /* 0x000fe200078e00ff */
[----:B------:R-:W-:-:S03]  /*18200*/  ISETP.GT.U32.AND P3, PT, R252, R223, PT ;  /* 0x000000dffc00720c */ /* 0x000fc60003f64070 */
[----:B------:R-:W-:Y:S01]  /*18210*/  @!P2 IMAD.IADD R222, R222, 0x1, -R252 ;  /* 0x00000001dedea824 */ /* 0x000fe200078e0afc */
[----:B------:R-:W-:Y:S01]  /*18220*/  ISETP.GT.U32.AND P2, PT, R252, R228, PT ;  /* 0x000000e4fc00720c */ /* 0x000fe20003f44070 */
[----:B------:R-:W-:Y:S02]  /*18230*/  IMAD.MOV R6, RZ, RZ, -R6 ;  /* 0x000000ffff067224 */ /* 0x000fe400078e0a06 */
[--C-:B------:R-:W-:Y:S01]  /*18240*/  @!P4 IMAD.IADD R230, R230, 0x1, -R252.reuse ;  /* 0x00000001e6e6c824 */ /* 0x100fe200078e0afc */
[----:B------:R-:W-:Y:S01]  /*18250*/  ISETP.GT.U32.AND P4, PT, R252, R224, PT ;  /* 0x000000e0fc00720c */ /* 0x000fe20003f84070 */
[--C-:B------:R-:W-:Y:S01]  /*18260*/  @!P5 IMAD.IADD R231, R231, 0x1, -R252.reuse ;  /* 0x00000001e7e7d824 */ /* 0x100fe200078e0afc */
[----:B------:R1:W-:Y:S01]  /*18270*/  STL [R1+0x4f8], R7 ;  /* 0x0004f80701007387 */ /* 0x0003e20000100800 */
[--C-:B------:R-:W-:Y:S01]  /*18280*/  @!P0 IMAD.IADD R226, R226, 0x1, -R252.reuse ;  /* 0x00000001e2e28824 */ /* 0x100fe200078e0afc */
[C---:B------:R-:W-:Y:S01]  /*18290*/  ISETP.GT.U32.AND P5, PT, R252.reuse, R225, PT ;  /* 0x000000e1fc00720c */ /* 0x040fe20003fa4070 */
[----:B------:R-:W-:Y:S01]  /*182a0*/  @!P1 IMAD.IADD R227, R227, 0x1, -R252 ;  /* 0x00000001e3e39824 */ /* 0x000fe200078e0afc */
[----:B------:R-:W-:-:S02]  /*182b0*/  ISETP.GT.U32.AND P0, PT, R252, R232, PT ;  /* 0x000000e8fc00720c */ /* 0x000fc40003f04070 */
[C---:B------:R-:W-:Y:S01]  /*182c0*/  ISETP.GT.U32.AND P1, PT, R252.reuse, R234, PT ;  /* 0x000000eafc00720c */ /* 0x040fe20003f24070 */
[----:B-1----:R-:W-:Y:S02]  /*182d0*/  IMAD R7, R252, R6, R4 ;  /* 0x00000006fc077224 */ /* 0x002fe400078e0204 */
[----:B------:R-:W-:Y:S02]  /*182e0*/  VIADD R4, R0, 0x1fd ;  /* 0x000001fd00047836 */ /* 0x000fe40000000000 */
[----:B------:R-:W-:-:S03]  /*182f0*/  @!P6 IMAD.IADD R221, R221, 0x1, -R252 ;  /* 0x00000001dddde824 */ /* 0x000fc600078e0afc */
[----:B------:R1:W-:Y:S01]  /*18300*/  STL [R1+0x4f4], R4 ;  /* 0x0004f40401007387 */ /* 0x0003e20000100800 */
[--C-:B------:R-:W-:Y:S01]  /*18310*/  @!P3 IMAD.IADD R223, R223, 0x1, -R252.reuse ;  /* 0x00000001dfdfb824 */ /* 0x100fe200078e0afc */
[----:B------:R-:W-:Y:S01]  /*18320*/  ISETP.GT.U32.AND P6, PT, R252, R233, PT ;  /* 0x000000e9fc00720c */ /* 0x000fe20003fc4070 */
[--C-:B------:R-:W-:Y:S01]  /*18330*/  @!P2 IMAD.IADD R228, R228, 0x1, -R252.reuse ;  /* 0x00000001e4e4a824 */ /* 0x100fe200078e0afc */
[----:B------:R-:W-:Y:S01]  /*18340*/  ISETP.GT.U32.AND P3, PT, R252, R229, PT ;  /* 0x000000e5fc00720c */ /* 0x000fe20003f64070 */
[--C-:B------:R-:W-:Y:S01]  /*18350*/  @!P4 IMAD.IADD R224, R224, 0x1, -R252.reuse ;  /* 0x00000001e0e0c824 */ /* 0x100fe200078e0afc */
[C---:B------:R-:W-:Y:S02]  /*18360*/  ISETP.GT.U32.AND P2, PT, R252.reuse, R235, PT ;  /* 0x000000ebfc00720c */ /* 0x040fe40003f44070 */
[----:B-1----:R-:W-:Y:S01]  /*18370*/  IABS R4, R4 ;  /* 0x0000000400047213 */ /* 0x002fe20000000000 */
[--C-:B------:R-:W-:Y:S01]  /*18380*/  @!P5 IMAD.IADD R225, R225, 0x1, -R252.reuse ;  /* 0x00000001e1e1d824 */ /* 0x100fe200078e0afc */
[----:B------:R-:W-:Y:S01]  /*18390*/  ISETP.GT.U32.AND P4, PT, R252, R230, PT ;  /* 0x000000e6fc00720c */ /* 0x000fe20003f84070 */
[----:B------:R-:W-:Y:S01]  /*183a0*/  @!P0 IMAD.IADD R232, R232, 0x1, -R252 ;  /* 0x00000001e8e88824 */ /* 0x000fe200078e0afc */
[----:B------:R-:W-:Y:S01]  /*183b0*/  ISETP.GT.U32.AND P5, PT, R252, R231, PT ;  /* 0x000000e7fc00720c */ /* 0x000fe20003fa4070 */
[----:B------:R-:W-:Y:S01]  /*183c0*/  IMAD.HI.U32 R6, R2, R4, RZ ;  /* 0x0000000402067227 */ /* 0x000fe200078e00ff */
[----:B------:R-:W-:-:S03]  /*183d0*/  ISETP.GT.U32.AND P0, PT, R252, R239, PT ;  /* 0x000000effc00720c */ /* 0x000fc60003f04070 */
[----:B------:R-:W-:Y:S01]  /*183e0*/  @!P1 IMAD.IADD R234, R234, 0x1, -R252 ;  /* 0x00000001eaea9824 */ /* 0x000fe200078e0afc */
[C---:B------:R-:W-:Y:S01]  /*183f0*/  ISETP.GT.U32.AND P1, PT, R252.reuse, R241, PT ;  /* 0x000000f1fc00720c */ /* 0x040fe20003f24070 */
[----:B------:R-:W-:Y:S02]  /*18400*/  IMAD.MOV R6, RZ, RZ, -R6 ;  /* 0x000000ffff067224 */ /* 0x000fe400078e0a06 */
[----:B------:R-:W-:Y:S02]  /*18410*/  @!P6 IMAD.IADD R233, R233, 0x1, -R252 ;  /* 0x00000001e9e9e824 */ /* 0x000fe400078e0afc */
[----:B------:R-:W-:Y:S02]  /*18420*/  IMAD R6, R252, R6, R4 ;  /* 0x00000006fc067224 */ /* 0x000fe400078e0204 */
[----:B------:R-:W-:Y:S01]  /*18430*/  VIADD R4, R0, 0x1fe ;  /* 0x000001fe00047836 */ /* 0x000fe20000000000 */
[C---:B------:R-:W-:Y:S01]  /*18440*/  ISETP.GT.U32.AND P6, PT, R252.reuse, R240, PT ;  /* 0x000000f0fc00720c */ /* 0x040fe20003fc4070 */
[--C-:B------:R-:W-:Y:S01]  /*18450*/  @!P3 IMAD.IADD R229, R229, 0x1, -R252.reuse ;  /* 0x00000001e5e5b824 */ /* 0x100fe200078e0afc */
[----:B------:R-:W-:Y:S01]  /*18460*/  ISETP.GT.U32.AND P3, PT, R252, R236, PT ;  /* 0x000000ecfc00720c */ /* 0x000fe20003f64070 */
[----:B------:R-:W-:-:S02]  /*18470*/  @!P2 IMAD.IADD R235, R235, 0x1, -R252 ;  /* 0x00000001ebeba824 */ /* 0x000fc400078e0afc */
[--C-:B------:R-:W-:Y:S01]  /*18480*/  @!P4 IMAD.IADD R230, R230, 0x1, -R252.reuse ;  /* 0x00000001e6e6c824 */ /* 0x100fe200078e0afc */
[C---:B------:R-:W-:Y:S01]  /*18490*/  ISETP.GT.U32.AND P4, PT, R252.reuse, R237, PT ;  /* 0x000000edfc00720c */ /* 0x040fe20003f84070 */
[----:B------:R1:W-:Y:S01]  /*184a0*/  STL [R1+0x5ac], R4 ;  /* 0x0005ac0401007387 */ /* 0x0003e20000100800 */
[--C-:B------:R-:W-:Y:S01]  /*184b0*/  @!P5 IMAD.IADD R231, R231, 0x1, -R252.reuse ;  /* 0x00000001e7e7d824 */ /* 0x100fe200078e0afc */
[C---:B------:R-:W-:Y:S01]  /*184c0*/  ISETP.GT.U32.AND P5, PT, R252.reuse, R238, PT ;  /* 0x000000eefc00720c */ /* 0x040fe20003fa4070 */
[--C-:B------:R-:W-:Y:S01]  /*184d0*/  @!P0 IMAD.IADD R239, R239, 0x1, -R252.reuse ;  /* 0x00000001efef8824 */ /* 0x100fe200078e0afc */
[C---:B------:R-:W-:Y:S01]  /*184e0*/  ISETP.GT.U32.AND P0, PT, R252.reuse, R246, PT ;  /* 0x000000f6fc00720c */ /* 0x040fe20003f04070 */
[--C-:B------:R-:W-:Y:S01]  /*184f0*/  @!P1 IMAD.IADD R241, R241, 0x1, -R252.reuse ;  /* 0x00000001f1f19824 */ /* 0x100fe200078e0afc */
[----:B------:R-:W-:Y:S02]  /*18500*/  ISETP.GT.U32.AND P1, PT, R252, R235, PT ;  /* 0x000000ebfc00720c */ /* 0x000fe40003f24070 */
[----:B-1----:R-:W-:Y:S01]  /*18510*/  IABS R4, R4 ;  /* 0x0000000400047213 */ /* 0x002fe20000000000 */
[----:B------:R-:W-:-:S04]  /*18520*/  @!P6 IMAD.IADD R240, R240, 0x1, -R252 ;  /* 0x00000001f0f0e824 */ /* 0x000fc800078e0afc */
[----:B------:R-:W-:Y:S01]  /*18530*/  IMAD.HI.U32 R2, R2, R4, RZ ;  /* 0x0000000402027227 */ /* 0x000fe200078e00ff */
[----:B------:R-:W-:-:S03]  /*18540*/  ISETP.GT.U32.AND P2, PT, R252, R242, PT ;  /* 0x000000f2fc00720c */ /* 0x000fc60003f44070 */
[----:B------:R-:W-:Y:S02]  /*18550*/  IMAD.MOV R2, RZ, RZ, -R2 ;  /* 0x000000ffff027224 */ /* 0x000fe400078e0a02 */
[--C-:B------:R-:W-:Y:S01]  /*18560*/  @!P3 IMAD.IADD R236, R236, 0x1, -R252.reuse ;  /* 0x00000001ececb824 */ /* 0x100fe200078e0afc */
[C---:B------:R-:W-:Y:S01]  /*18570*/  ISETP.GT.U32.AND P3, PT, R252.reuse, R243, PT ;  /* 0x000000f3fc00720c */ /* 0x040fe20003f64070 */
[--C-:B------:R-:W-:Y:S01]  /*18580*/  @!P4 IMAD.IADD R237, R237, 0x1, -R252.reuse ;  /* 0x00000001ededc824 */ /* 0x100fe200078e0afc */
[----:B------:R-:W-:Y:S01]  /*18590*/  ISETP.GT.U32.AND P4, PT, R252, R244, PT ;  /* 0x000000f4fc00720c */ /* 0x000fe20003f84070 */
[--C-:B------:R-:W-:Y:S01]  /*185a0*/  @!P5 IMAD.IADD R238, R238, 0x1, -R252.reuse ;  /* 0x00000001eeeed824 */ /* 0x100fe200078e0afc */
[----:B------:R-:W-:Y:S01]  /*185b0*/  ISETP.GT.U32.AND P5, PT, R252, R245, PT ;  /* 0x000000f5fc00720c */ /* 0x000fe20003fa4070 */
[----:B------:R-:W-:Y:S01]  /*185c0*/  @!P0 IMAD.IADD R246, R246, 0x1, -R252 ;  /* 0x00000001f6f68824 */ /* 0x000fe200078e0afc */
[C---:B------:R-:W-:Y:S01]  /*185d0*/  ISETP.GT.U32.AND P0, PT, R252.reuse, R240, PT ;  /* 0x000000f0fc00720c */ /* 0x040fe20003f04070 */
[----:B------:R-:W-:-:S02]  /*185e0*/  IMAD R4, R252, R2, R4 ;  /* 0x00000002fc047224 */ /* 0x000fc400078e0204 */
[--C-:B------:R-:W-:Y:S01]  /*185f0*/  @!P1 IMAD.IADD R235, R235, 0x1, -R252.reuse ;  /* 0x00000001ebeb9824 */ /* 0x100fe200078e0afc */
[----:B------:R-:W1:Y:S01]  /*18600*/  S2R R2, SR_TID.X ;  /* 0x0000000000027919 */ /* 0x000e620000002100 */
[----:B------:R-:W-:Y:S01]  /*18610*/  ISETP.GT.U32.AND P1, PT, R252, R241, PT ;  /* 0x000000f1fc00720c */ /* 0x000fe20003f24070 */
[--C-:B------:R-:W-:Y:S01]  /*18620*/  @!P2 IMAD.IADD R242, R242, 0x1, -R252.reuse ;  /* 0x00000001f2f2a824 */ /* 0x100fe200078e0afc */
[----:B------:R-:W-:Y:S01]  /*18630*/  STL [R1+0xc], R4 ;  /* 0x00000c0401007387 */ /* 0x000fe20000100800 */
[C---:B------:R-:W-:Y:S01]  /*18640*/  ISETP.GT.U32.AND P2, PT, R252.reuse, R236, PT ;  /* 0x000000ecfc00720c */ /* 0x040fe20003f44070 */
[--C-:B------:R-:W-:Y:S02]  /*18650*/  @!P3 IMAD.IADD R243, R243, 0x1, -R252.reuse ;  /* 0x00000001f3f3b824 */ /* 0x100fe400078e0afc */
[----:B------:R-:W-:Y:S01]  /*18660*/  STL [R1+0x1ac8], R214 ;  /* 0x001ac8d601007387 */ /* 0x000fe20000100800 */
[----:B------:R-:W-:Y:S01]  /*18670*/  ISETP.GT.U32.AND P3, PT, R252, R237, PT ;  /* 0x000000edfc00720c */ /* 0x000fe20003f64070 */
[----:B------:R-:W-:-:S02]  /*18680*/  @!P4 IMAD.IADD R244, R244, 0x1, -R252 ;  /* 0x00000001f4f4c824 */ /* 0x000fc400078e0afc */
[----:B------:R-:W-:Y:S01]  /*18690*/  STL [R1+0x1ac4], R215 ;  /* 0x001ac4d701007387 */ /* 0x000fe20000100800 */
[C---:B------:R-:W-:Y:S01]  /*186a0*/  ISETP.GT.U32.AND P4, PT, R252.reuse, R238, PT ;  /* 0x000000eefc00720c */ /* 0x040fe20003f84070 */
[--C-:B------:R-:W-:Y:S02]  /*186b0*/  @!P5 IMAD.IADD R245, R245, 0x1, -R252.reuse ;  /* 0x00000001f5f5d824 */ /* 0x100fe400078e0afc */
[----:B------:R-:W-:Y:S01]  /*186c0*/  STL [R1+0x1ac0], R216 ;  /* 0x001ac0d801007387 */ /* 0x000fe20000100800 */
[----:B------:R-:W-:Y:S01]  /*186d0*/  ISETP.GT.U32.AND P6, PT, R252, R234, PT ;  /* 0x000000eafc00720c */ /* 0x000fe20003fc4070 */
[--C-:B------:R-:W-:Y:S02]  /*186e0*/  @!P0 IMAD.IADD R240, R240, 0x1, -R252.reuse ;  /* 0x00000001f0f08824 */ /* 0x100fe400078e0afc */
[----:B------:R2:W-:Y:S01]  /*186f0*/  STL [R1+0x1abc], R217 ;  /* 0x001abcd901007387 */ /* 0x0005e20000100800 */
[C---:B------:R-:W-:Y:S01]  /*18700*/  ISETP.GT.U32.AND P5, PT, R252.reuse, R239, PT ;  /* 0x000000effc00720c */ /* 0x040fe20003fa4070 */
[----:B------:R-:W-:Y:S01]  /*18710*/  @!P1 IMAD.IADD R241, R241, 0x1, -R252 ;  /* 0x00000001f1f19824 */ /* 0x000fe200078e0afc */
[----:B------:R-:W-:-:S02]  /*18720*/  ISETP.GT.U32.AND P0, PT, R252, R247, PT ;  /* 0x000000f7fc00720c */ /* 0x000fc40003f04070 */
[----:B------:R-:W-:Y:S01]  /*18730*/  ISETP.GT.U32.AND P1, PT, R252, R248, PT ;  /* 0x000000f8fc00720c */ /* 0x000fe20003f24070 */
[----:B--2---:R-:W2:Y:S04]  /*18740*/  LDL.LU R217, [R1+0x38] ;  /* 0x0000380001d97983 */ /* 0x004ea80000300800 */
[----:B------:R-:W-:Y:S04]  /*18750*/  STL [R1+0x1ab8], R218 ;  /* 0x001ab8da01007387 */ /* 0x000fe80000100800 */
[----:B------:R-:W-:Y:S01]  /*18760*/  STL [R1+0x1ab4], R219 ;  /* 0x001ab4db01007387 */ /* 0x000fe20000100800 */
[----:B------:R-:W-:-:S03]  /*18770*/  @!P2 IMAD.IADD R236, R236, 0x1, -R252 ;  /* 0x00000001ececa824 */ /* 0x000fc600078e0afc */
[----:B------:R-:W-:Y:S01]  /*18780*/  STL [R1+0x1ab0], R220 ;  /* 0x001ab0dc01007387 */ /* 0x000fe20000100800 */
[----:B------:R-:W-:-:S03]  /*18790*/  ISETP.GT.U32.AND P2, PT, R252, R242, PT ;  /* 0x000000f2fc00720c */ /* 0x000fc60003f44070 */
[----:B------:R-:W-:Y:S01]  /*187a0*/  STL [R1+0x1aac], R221 ;  /* 0x001aacdd01007387 */ /* 0x000fe20000100800 */
[----:B------:R-:W-:-:S03]  /*187b0*/  @!P3 IMAD.IADD R237, R237, 0x1, -R252 ;  /* 0x00000001ededb824 */ /* 0x000fc600078e0afc */
[----:B------:R-:W-:Y:S01]  /*187c0*/  STL [R1+0x1aa8], R222 ;  /* 0x001aa8de01007387 */ /* 0x000fe20000100800 */
[----:B------:R-:W-:Y:S01]  /*187d0*/  ISETP.GT.U32.AND P3, PT, R252, R243, PT ;  /* 0x000000f3fc00720c */ /* 0x000fe20003f64070 */
[--C-:B------:R-:W-:Y:S02]  /*187e0*/  @!P4 IMAD.IADD R238, R238, 0x1, -R252.reuse ;  /* 0x00000001eeeec824 */ /* 0x100fe400078e0afc */
[----:B------:R-:W-:Y:S01]  /*187f0*/  STL [R1+0x1aa4], R223 ;  /* 0x001aa4df01007387 */ /* 0x000fe20000100800 */
[--C-:B------:R-:W-:Y:S01]  /*18800*/  @!P6 IMAD.IADD R234, R234, 0x1, -R252.reuse ;  /* 0x00000001eaeae824 */ /* 0x100fe200078e0afc */
[C---:B------:R-:W-:Y:S02]  /*18810*/  ISETP.GT.U32.AND P4, PT, R252.reuse, R244, PT ;  /* 0x000000f4fc00720c */ /* 0x040fe40003f84070 */
[----:B------:R-:W-:Y:S01]  /*18820*/  STL [R1+0x1aa0], R224 ;  /* 0x001aa0e001007387 */ /* 0x000fe20000100800 */
[----:B------:R-:W-:Y:S01]  /*18830*/  @!P5 IMAD.IADD R239, R239, 0x1, -R252 ;  /* 0x00000001efefd824 */ /* 0x000fe200078e0afc */
[----:B------:R-:W-:-:S02]  /*18840*/  ISETP.GT.U32.AND P6, PT, R252, R245, PT ;  /* 0x000000f5fc00720c */ /* 0x000fc40003fc4070 */
[----:B------:R-:W-:Y:S01]  /*18850*/  STL [R1+0x1a9c], R225 ;  /* 0x001a9ce101007387 */ /* 0x000fe20000100800 */
[--C-:B------:R-:W-:Y:S01]  /*18860*/  @!P0 IMAD.IADD R247, R247, 0x1, -R252.reuse ;  /* 0x00000001f7f78824 */ /* 0x100fe200078e0afc */
[C---:B------:R-:W-:Y:S02]  /*18870*/  ISETP.GT.U32.AND P5, PT, R252.reuse, R246, PT ;  /* 0x000000f6fc00720c */ /* 0x040fe40003fa4070 */
[----:B------:R-:W-:Y:S01]  /*18880*/  STL [R1+0x1a98], R226 ;  /* 0x001a98e201007387 */ /* 0x000fe20000100800 */
[----:B------:R-:W-:Y:S01]  /*18890*/  ISETP.GT.U32.AND P0, PT, R252, R8, PT ;  /* 0x00000008fc00720c */ /* 0x000fe20003f04070 */
[----:B------:R-:W-:Y:S02]  /*188a0*/  @!P1 IMAD.IADD R248, R248, 0x1, -R252 ;  /* 0x00000001f8f89824 */ /* 0x000fe400078e0afc */
[----:B------:R-:W-:Y:S01]  /*188b0*/  STL [R1+0x1a94], R227 ;  /* 0x001a94e301007387 */ /* 0x000fe20000100800 */
[----:B------:R-:W-:-:S03]  /*188c0*/  ISETP.GT.U32.AND P1, PT, R252, R7, PT ;  /* 0x00000007fc00720c */ /* 0x000fc60003f24070 */
[----:B------:R-:W-:Y:S04]  /*188d0*/  STL [R1+0x1a90], R228 ;  /* 0x001a90e401007387 */ /* 0x000fe80000100800 */
[----:B------:R-:W-:Y:S01]  /*188e0*/  STL [R1+0x1a8c], R229 ;  /* 0x001a8ce501007387 */ /* 0x000fe20000100800 */
[----:B-1----:R-:W-:-:S03]  /*188f0*/  LOP3.LUT R2, R2, 0x7f, RZ, 0xc0, !PT ;  /* 0x0000007f02027812 */ /* 0x002fc600078ec0ff */
[----:B------:R-:W-:Y:S04]  /*18900*/  STL [R1+0x1a84], R230 ;  /* 0x001a84e601007387 */ /* 0x000fe80000100800 */
[----:B------:R-:W-:Y:S04]  /*18910*/  STL [R1+0x1a7c], R231 ;  /* 0x001a7ce701007387 */ /* 0x000fe80000100800 */
[----:B------:R-:W-:Y:S04]  /*18920*/  STL [R1+0x1a78], R232 ;  /* 0x001a78e801007387 */ /* 0x000fe80000100800 */
[----:B------:R-:W-:Y:S01]  /*18930*/  STL [R1+0x1a6c], R233 ;  /* 0x001a6ce901007387 */ /* 0x000fe20000100800 */
[----:B------:R-:W-:-:S03]  /*18940*/  @!P2 IMAD.IADD R242, R242, 0x1, -R252 ;  /* 0x00000001f2f2a824 */ /* 0x000fc600078e0afc */
[----:B------:R-:W-:Y:S01]  /*18950*/  STL [R1+0x1a64], R234 ;  /* 0x001a64ea01007387 */ /* 0x000fe20000100800 */
[----:B------:R-:W-:-:S03]  /*18960*/  @!P3 IMAD.IADD R243, R243, 0x1, -R252 ;  /* 0x00000001f3f3b824 */ /* 0x000fc600078e0afc */
[----:B------:R-:W-:Y:S01]  /*18970*/  STL [R1+0x1a5c], R235 ;  /* 0x001a5ceb01007387 */ /* 0x000fe20000100800 */
[----:B------:R-:W-:-:S03]  /*18980*/  IMAD R2, R2, UR15, RZ ;  /* 0x0000000f02027c24 */ /* 0x000fc6000f8e02ff */
[----:B------:R-:W-:Y:S01]  /*18990*/  STL [R1+0x1a54], R236 ;  /* 0x001a54ec01007387 */ /* 0x000fe20000100800 */
[----:B------:R-:W-:-:S03]  /*189a0*/  @!P4 IMAD.IADD R244, R244, 0x1, -R252 ;  /* 0x00000001f4f4c824 */ /* 0x000fc600078e0afc */
[----:B------:R-:W-:Y:S01]  /*189b0*/  STL [R1+0x1a50], R237 ;  /* 0x001a50ed01007387 */ /* 0x000fe20000100800 */
[----:B------:R-:W-:-:S03]  /*189c0*/  @!P6 IMAD.IADD R245, R245, 0x1, -R252 ;  /* 0x00000001f5f5e824 */ /* 0x000fc600078e0afc */
[----:B------:R-:W-:Y:S01]  /*189d0*/  STL [R1+0x1a4c], R238 ;  /* 0x001a4cee01007387 */ /* 0x000fe20000100800 */
[----:B------:R-:W-:-:S03]  /*189e0*/  @!P5 IMAD.IADD R246, R246, 0x1, -R252 ;  /* 0x00000001f6f6d824 */ /* 0x000fc600078e0afc */
[----:B------:R-:W-:Y:S01]  /*189f0*/  STL [R1+0x1a38], R239 ;  /* 0x001a38ef01007387 */ /* 0x000fe20000100800 */
[--C-:B------:R-:W-:Y:S01]  /*18a00*/  @!P0 IMAD.IADD R8, R8, 0x1, -R252.reuse ;  /* 0x0000000108088824 */ /* 0x100fe200078e0afc */
[----:B------:R-:W-:Y:S02]  /*18a10*/  ISETP.GT.U32.AND P0, PT, R252, R4, PT ;  /* 0x00000004fc00720c */ /* 0x000fe40003f04070 */
[----:B------:R-:W-:Y:S01]  /*18a20*/  STL [R1+0x1a2c], R240 ;  /* 0x001a2cf001007387 */ /* 0x000fe20000100800 */
[----:B------:R-:W-:Y:S01]  /*18a30*/  @!P1 IMAD.IADD R7, R7, 0x1, -R252 ;  /* 0x0000000107079824 */ /* 0x000fe200078e0afc */
[----:B------:R-:W-:Y:S02]  /*18a40*/  LEA R4, P1, R2, UR10, 0x2 ;  /* 0x0000000a02047c11 */ /* 0x000fe4000f8210ff */
[----:B------:R-:W-:Y:S04]  /*18a50*/  STL [R1+0x1a28], R241 ;  /* 0x001a28f101007387 */ /* 0x000fe80000100800 */
[----:B------:R-:W-:Y:S04]  /*18a60*/  STL [R1+0x1a24], R242 ;  /* 0x001a24f201007387 */ /* 0x000fe80000100800 */
[----:B------:R-:W-:Y:S04]  /*18a70*/  STL [R1+0x1a30], R243 ;  /* 0x001a30f301007387 */ /* 0x000fe80000100800 */
[----:B------:R-:W-:Y:S04]  /*18a80*/  STL [R1+0x1a20], R244 ;  /* 0x001a20f401007387 */ /* 0x000fe80000100800 */
[----:B------:R-:W-:Y:S04]  /*18a90*/  STL [R1+0x1a34], R245 ;  /* 0x001a34f501007387 */ /* 0x000fe80000100800 */
[----:B------:R-:W-:Y:S04]  /*18aa0*/  STL [R1+0x1a3c], R246 ;  /* 0x001a3cf601007387 */ /* 0x000fe80000100800 */
[----:B------:R-:W-:Y:S04]  /*18ab0*/  STL [R1+0x30], R8 ;  /* 0x0000300801007387 */ /* 0x000fe80000100800 */
[----:B------:R1:W-:Y:S04]  /*18ac0*/  STL [R1+0x1a10], R4 ;  /* 0x001a100401007387 */ /* 0x0003e80000100800 */
[----:B-1----:R-:W3:Y:S01]  /*18ad0*/  LDL.LU R4, [R1+0xc] ;  /* 0x00000c0001047983 */ /* 0x002ee20000300800 */
[----:B------:R-:W-:-:S02]  /*18ae0*/  ISETP.GT.U32.AND P2, PT, R252, R249, PT ;  /* 0x000000f9fc00720c */ /* 0x000fc40003f44070 */
[C---:B------:R-:W-:Y:S02]  /*18af0*/  ISETP.GT.U32.AND P3, PT, R252.reuse, R250, PT ;  /* 0x000000fafc00720c */ /* 0x040fe40003f64070 */
[C---:B------:R-:W-:Y:S02]  /*18b00*/  ISETP.GT.U32.AND P4, PT, R252.reuse, R251, PT ;  /* 0x000000fbfc00720c */ /* 0x040fe40003f84070 */
[----:B------:R-:W-:-:S07]  /*18b10*/  ISETP.GT.U32.AND P5, PT, R252, R3, PT ;  /* 0x00000003fc00720c */ /* 0x000fce0003fa4070 */
        /* <DEDUP_REMOVED lines=8> */
[----:B------:R-:W-:Y:S04]  /*18ba0*/  STL [R1+0x2c], R7 ;  /* 0x00002c0701007387 */ /* 0x000fe80000100800 */
[----:B------:R-:W4:Y:S02]  /*18bb0*/  LDL.LU R219, [R1+0x434] ;  /* 0x0004340001db7983 */ /* 0x000f240000300800 */
[----:B------:R-:W-:-:S02]  /*18bc0*/  @!P2 IMAD.IADD R6, R6, 0x1, -R252 ;  /* 0x000000010606a824 */ /* 0x000fc400078e0afc */
[----:B------:R-:W4:Y:S01]  /*18bd0*/  LDL.LU R218, [R1+0x430] ;  /* 0x0004300001da7983 */ /* 0x000f220000300800 */
[----:B------:R-:W-:-:S03]  /*18be0*/  @!P3 IMAD.IADD R247, R247, 0x1, -R252 ;  /* 0x00000001f7f7b824 */ /* 0x000fc600078e0afc */
[----:B------:R1:W-:Y:S01]  /*18bf0*/  STL [R1+0x28], R6 ;  /* 0x0000280601007387 */ /* 0x0003e20000100800 */
[--C-:B------:R-:W-:Y:S02]  /*18c00*/  @!P4 IMAD.IADD R248, R248, 0x1, -R252.reuse ;  /* 0x00000001f8f8c824 */ /* 0x100fe400078e0afc */
[----:B------:R-:W-:Y:S01]  /*18c10*/  @!P5 IMAD.IADD R250, R250, 0x1, -R252 ;  /* 0x00000001fafad824 */ /* 0x000fe200078e0afc */
[----:B------:R-:W-:Y:S01]  /*18c20*/  STL [R1+0x1a40], R247 ;  /* 0x001a40f701007387 */ /* 0x000fe20000100800 */
[----:B-1----:R-:W-:-:S03]  /*18c30*/  IMAD R6, R5, UR5, RZ ;  /* 0x0000000505067c24 */ /* 0x002fc6000f8e02ff */
[----:B------:R-:W-:Y:S01]  /*18c40*/  STL [R1+0x1a44], R248 ;  /* 0x001a44f801007387 */ /* 0x000fe20000100800 */
[----:B------:R-:W-:Y:S01]  /*18c50*/  ISETP.GT.U32.AND P5, PT, R252, R8, PT ;  /* 0x00000008fc00720c */ /* 0x000fe20003fa4070 */
[----:B------:R-:W-:Y:S01]  /*18c60*/  ULEA UR7, UR4, UR7, 0x18 ;  /* 0x0000000704077291 */ /* 0x000fe2000f8ec0ff */
[----:B------:R-:W-:Y:S01]  /*18c70*/  LEA.HI.X.SX32 R2, R2, UR11, 0x2, P1 ;  /* 0x0000000b02027c11 */ /* 0x000fe200088f16ff */
[----:B------:R-:W1:Y:S01]  /*18c80*/  LDCU UR11, c[0x0][0x3b0] ;  /* 0x00007600ff0b77ac */ /* 0x000e620008000800 */
[----:B--2---:R-:W-:-:S06]  /*18c90*/  ISETP.GT.U32.AND P6, PT, R252, R217, PT ;  /* 0x000000d9fc00720c */ /* 0x004fcc0003fc4070 */
[----:B------:R-:W2:Y:S01]  /*18ca0*/  LDS R220, [UR7] ;  /* 0x00000007ffdc7984 */ /* 0x000ea20008000800 */
[--C-:B---3--:R-:W-:Y:S01]  /*18cb0*/  @!P0 IMAD.IADD R4, R4, 0x1, -R252.reuse ;  /* 0x0000000104048824 */ /* 0x108fe200078e0afc */
[----:B------:R-:W-:Y:S05]  /*18cc0*/  BAR.SYNC.DEFER_BLOCKING 0x0 ;  /* 0x0000000000007b1d */ /* 0x000fea0000010000 */
[----:B------:R-:W-:Y:S01]  /*18cd0*/  @!P6 IMAD.IADD R217, R217, 0x1, -R252 ;  /* 0x00000001d9d9e824 */ /* 0x000fe200078e0afc */
[C---:B------:R-:W-:Y:S02]  /*18ce0*/  ISETP.GT.U32.AND P6, PT, R252.reuse, R249, PT ;  /* 0x000000f9fc00720c */ /* 0x040fe40003fc4070 */
[----:B------:R-:W-:-:S02]  /*18cf0*/  ISETP.GT.U32.AND P0, PT, R252, R7, PT ;  /* 0x00000007fc00720c */ /* 0x000fc40003f04070 */
[----:B------:R-:W-:Y:S01]  /*18d00*/  ISETP.GT.U32.AND P2, PT, R252, R251, PT ;  /* 0x000000fbfc00720c */ /* 0x000fe20003f44070 */
[----:B------:R-:W3:Y:S08]  /*18d10*/  LDCU UR5, c[0x0][0x3b0] ;  /* 0x00007600ff0577ac */ /* 0x000ef00008000800 */
[----:B------:R-:W-:Y:S01]  /*18d20*/  @!P6 IMAD.IADD R249, R249, 0x1, -R252 ;  /* 0x00000001f9f9e824 */ /* 0x000fe200078e0afc */
[C---:B------:R-:W-:Y:S01]  /*18d30*/  LEA R5, P6, R6.reuse, UR8, 0x2 ;  /* 0x0000000806057c11 */ /* 0x040fe2000f8c10ff */
[----:B------:R-:W1:Y:S03]  /*18d40*/  LDCU UR8, c[0x0][0x3b0] ;  /* 0x00007600ff0877ac */ /* 0x000e660008000800 */
[----:B------:R-:W-:Y:S04]  /*18d50*/  STL [R1+0x1a48], R249 ;  /* 0x001a48f901007387 */ /* 0x000fe80000100800 */
[----:B------:R-:W-:Y:S01]  /*18d60*/  STL [R1+0x1a58], R250 ;  /* 0x001a58fa01007387 */ /* 0x000fe20000100800 */
[----:B------:R-:W-:-:S02]  /*18d70*/  LEA.HI.X.SX32 R6, R6, UR9, 0x2, P6 ;  /* 0x0000000906067c11 */ /* 0x000fc4000b0f16ff */
[C---:B------:R-:W-:Y:S01]  /*18d80*/  ISETP.GT.U32.AND P3, PT, R252.reuse, R217, PT ;  /* 0x000000d9fc00720c */ /* 0x040fe20003f64070 */
[----:B------:R1:W-:Y:S01]  /*18d90*/  STL [R1+0x1a14], R5 ;  /* 0x001a140501007387 */ /* 0x0003e20000100800 */
[----:B------:R-:W-:Y:S01]  /*18da0*/  ISETP.GT.U32.AND P4, PT, R252, R3, PT ;  /* 0x00000003fc00720c */ /* 0x000fe20003f84070 */
[--C-:B------:R-:W-:Y:S01]  /*18db0*/  @!P2 IMAD.IADD R251, R251, 0x1, -R252.reuse ;  /* 0x00000001fbfba824 */ /* 0x100fe200078e0afc */
[----:B--2---:R-:W-:Y:S01]  /*18dc0*/  R2UR UR10, R220 ;  /* 0x00000000dc0a72ca */ /* 0x004fe200000e0000 */
[----:B------:R-:W2:Y:S01]  /*18dd0*/  LDCU UR9, c[0x0][0x3b0] ;  /* 0x00007600ff0977ac */ /* 0x000ea20008000800 */
[----:B-1----:R-:W2:Y:S04]  /*18de0*/  LDL.LU R5, [R1+0x28] ;  /* 0x0000280001057983 */ /* 0x002ea80000300800 */
[----:B------:R-:W3:Y:S04]  /*18df0*/  LDL.LU R8, [R1+0x1df8] ;  /* 0x001df80001087983 */ /* 0x000ee80000300800 */
[----:B------:R-:W3:Y:S04]  /*18e00*/  LDL.LU R216, [R1+0x42c] ;  /* 0x00042c0001d87983 */ /* 0x000ee80000300800 */
[----:B------:R-:W3:Y:S04]  /*18e10*/  LDL.LU R7, [R1+0x1df4] ;  /* 0x001df40001077983 */ /* 0x000ee80000300800 */
[----:B------:R-:W3:Y:S04]  /*18e20*/  LDL.LU R215, [R1+0x428] ;  /* 0x0004280001d77983 */ /* 0x000ee80000300800 */
[----:B------:R-:W3:Y:S04]  /*18e30*/  LDL.LU R214, [R1+0x750] ;  /* 0x0007500001d67983 */ /* 0x000ee80000300800 */
[----:B------:R-:W3:Y:S04]  /*18e40*/  LDL.LU R221, [R1+0x754] ;  /* 0x0007540001dd7983 */ /* 0x000ee80000300800 */
[----:B------:R1:W-:Y:S04]  /*18e50*/  STL [R1+0x1a18], R6 ;  /* 0x001a180601007387 */ /* 0x0003e80000100800 */
[----:B-1----:R-:W3:Y:S04]  /*18e60*/  LDL.LU R6, [R1+0x2c] ;  /* 0x00002c0001067983 */ /* 0x002ee80000300800 */
[----:B------:R1:W-:Y:S04]  /*18e70*/  STL [R1+0x1a1c], R2 ;  /* 0x001a1c0201007387 */ /* 0x0003e80000100800 */
[----:B-1----:R-:W3:Y:S01]  /*18e80*/  LDL.LU R2, [R1+0x30] ;  /* 0x0000300001027983 */ /* 0x002ee20000300800 */
[----:B------:R-:W-:-:S02]  /*18e90*/  @!P3 IMAD.IADD R217, R217, 0x1, -R252 ;  /* 0x00000001d9d9b824 */ /* 0x000fc400078e0afc */
[----:B------:R-:W-:Y:S01]  /*18ea0*/  @!P4 IMAD.IADD R3, R3, 0x1, -R252 ;  /* 0x000000010303c824 */ /* 0x000fe200078e0afc */
[----:B------:R-:W-:Y:S01]  /*18eb0*/  STL [R1+0x1a60], R251 ;  /* 0x001a60fb01007387 */ /* 0x000fe20000100800 */
[----:B------:R-:W-:-:S03]  /*18ec0*/  ISETP.GT.U32.AND P1, PT, R252, R4, PT ;  /* 0x00000004fc00720c */ /* 0x000fc60003f24070 */
[----:B------:R-:W3:Y:S04]  /*18ed0*/  LDL.LU R220, [R1+0x76c] ;  /* 0x00076c0001dc7983 */ /* 0x000ee80000300800 */
[----:B------:R-:W-:Y:S01]  /*18ee0*/  STL [R1+0x1920], R0 ;  /* 0x0019200001007387 */ /* 0x000fe20000100800 */
[----:B----4-:R-:W-:-:S03]  /*18ef0*/  ISETP.GE.AND P3, PT, R219, RZ, PT ;  /* 0x000000ffdb00720c */ /* 0x010fc60003f66270 */
[----:B------:R-:W-:Y:S04]  /*18f00*/  STL [R1+0x38], R217 ;  /* 0x000038d901007387 */ /* 0x000fe80000100800 */
[----:B------:R1:W-:Y:S01]  /*18f10*/  STL [R1+0x34], R3 ;  /* 0x0000340301007387 */ /* 0x0003e20000100800 */
[----:B------:R-:W-:Y:S02]  /*18f20*/  ISETP.GE.AND P4, PT, R218, RZ, PT ;  /* 0x000000ffda00720c */ /* 0x000fe40003f86270 */
[----:B------:R-:W-:Y:S01]  /*18f30*/  ISETP.GE.AND P2, PT, R0, RZ, PT ;  /* 0x000000ff0000720c */ /* 0x000fe20003f46270 */
[----:B-1----:R-:W4:Y:S04]  /*18f40*/  LDL.LU R3, [R1+0x1df0] ;  /* 0x001df00001037983 */ /* 0x002f280000300800 */
[----:B------:R-:W4:Y:S04]  /*18f50*/  LDL.LU R217, [R1+0x770] ;  /* 0x0007700001d97983 */ /* 0x000f280000300800 */
[----:B------:R-:W4:Y:S01]  /*18f60*/  LDL.LU R219, [R1+0x774] ;  /* 0x0007740001db7983 */ /* 0x000f220000300800 */
[----:B------:R-:W-:Y:S01]  /*18f70*/  @!P1 IMAD.IADD R4, R4, 0x1, -R252 ;  /* 0x0000000104049824 */ /* 0x000fe200078e0afc */
[----:B--2---:R-:W-:-:S13]  /*18f80*/  ISETP.GT.U32.AND P6, PT, R252, R5, PT ;  /* 0x00000005fc00720c */ /* 0x004fda0003fc4070 */
[--C-:B------:R-:W-:Y:S01]  /*18f90*/  @!P6 IMAD.IADD R5, R5, 0x1, -R252.reuse ;  /* 0x000000010505e824 */ /* 0x100fe200078e0afc */
[----:B---3--:R-:W-:Y:S01]  /*18fa0*/  ISETP.GE.AND P1, PT, R214, RZ, PT ;  /* 0x000000ffd600720c */ /* 0x008fe20003f26270 */
[--C-:B------:R-:W-:Y:S01]  /*18fb0*/  @!P0 IMAD.IADD R6, R6, 0x1, -R252.reuse ;  /* 0x0000000106068824 */ /* 0x100fe200078e0afc */
[----:B------:R-:W-:Y:S01]  /*18fc0*/  ISETP.GE.AND P0, PT, R216, RZ, PT ;  /* 0x000000ffd800720c */ /* 0x000fe20003f06270 */
[----:B------:R-:W-:-:S05]  /*18fd0*/  @!P5 IMAD.IADD R2, R2, 0x1, -R252 ;  /* 0x000000010202d824 */ /* 0x000fca00078e0afc */
[----:B------:R1:W-:Y:S04]  /*18fe0*/  STL [R1+0x1a68], R2 ;  /* 0x001a680201007387 */ /* 0x0003e80000100800 */
[----:B------:R-:W2:Y:S04]  /*18ff0*/  LDL.LU R218, [R1+0x778] ;  /* 0x0007780001da7983 */ /* 0x000ea80000300800 */
[----:B------:R-:W-:Y:S04]  /*19000*/  STL [R1+0x1a70], R6 ;  /* 0x001a700601007387 */ /* 0x000fe80000100800 */
[----:B------:R-:W3:Y:S04]  /*19010*/  LDL.LU R216, [R1+0x780] ;  /* 0x0007800001d87983 */ /* 0x000ee80000300800 */
[----:B------:R-:W-:Y:S04]  /*19020*/  STL [R1+0x1a74], R5 ;  /* 0x001a740501007387 */ /* 0x000fe80000100800 */
[----:B------:R-:W2:Y:S01]  /*19030*/  LDL.LU R0, [R1+0x420] ;  /* 0x0004200001007983 */ /* 0x000ea20000300800 */
[----:B------:R-:W-:-:S03]  /*19040*/  ISETP.GE.AND P5, PT, R215, RZ, PT ;  /* 0x000000ffd700720c */ /* 0x000fc60003fa6270 */
[----:B------:R-:W3:Y:S04]  /*19050*/  LDL.LU R215, [R1+0x7a8] ;  /* 0x0007a80001d77983 */ /* 0x000ee80000300800 */
[----:B------:R-:W-:Y:S04]  /*19060*/  STL [R1+0x1a88], R4 ;  /* 0x001a880401007387 */ /* 0x000fe80000100800 */
[----:B------:R-:W-:Y:S04]  /*19070*/  STL [R1+0x1a80], R252 ;  /* 0x001a80fc01007387 */ /* 0x000fe80000100800 */
[----:B------:R-:W3:Y:S04]  /*19080*/  LDL.LU R214, [R1+0x7ac] ;  /* 0x0007ac0001d67983 */ /* 0x000ee80000300800 */
[----:B-1----:R-:W3:Y:S01]  /*19090*/  LDL.LU R2, [R1+0x41c] ;  /* 0x00041c0001027983 */ /* 0x002ee20000300800 */
[----:B--2---:R-:W-:Y:S01]  /*190a0*/  @!P2 IMAD.MOV R0, RZ, RZ, -R0 ;  /* 0x000000ffff00a224 */ /* 0x004fe200078e0a00 */
[----:B------:R-:W-:-:S02]  /*190b0*/  ISETP.GE.AND P2, PT, R221, RZ, PT ;  /* 0x000000ffdd00720c */ /* 0x000fc40003f46270 */
[----:B------:R-:W2:Y:S04]  /*190c0*/  LDL.LU R221, [R1+0x7b0] ;  /* 0x0007b00001dd7983 */ /* 0x000ea80000300800 */
[----:B------:R1:W-:Y:S04]  /*190d0*/  STL [R1+0x438], R0 ;  /* 0x0004380001007387 */ /* 0x0003e80000100800 */
[----:B-1----:R-:W2:Y:S01]  /*190e0*/  LDL.LU R0, [R1+0x418] ;  /* 0x0004180001007983 */ /* 0x002ea20000300800 */
[----:B---3--:R-:W-:Y:S01]  /*190f0*/  @!P3 IMAD.MOV R2, RZ, RZ, -R2 ;  /* 0x000000ffff02b224 */ /* 0x008fe200078e0a02 */
[----:B------:R-:W-:-:S02]  /*19100*/  ISETP.GE.AND P3, PT, R220, RZ, PT ;  /* 0x000000ffdc00720c */ /* 0x000fc40003f66270 */
[----:B------:R-:W3:Y:S04]  /*19110*/  LDL.LU R220, [R1+0x7b4] ;  /* 0x0007b40001dc7983 */ /* 0x000ee80000300800 */
[----:B------:R1:W-:Y:S04]  /*19120*/  STL [R1+0x434], R2 ;  /* 0x0004340201007387 */ /* 0x0003e80000100800 */
[----:B-1----:R-:W3:Y:S01]  /*19130*/  LDL.LU R2, [R1+0x414] ;  /* 0x0004140001027983 */ /* 0x002ee20000300800 */
[----:B--2---:R-:W-:Y:S01]  /*19140*/  @!P4 IMAD.MOV R0, RZ, RZ, -R0 ;  /* 0x000000ffff00c224 */ /* 0x004fe200078e0a00 */
[----:B----4-:R-:W-:-:S02]  /*19150*/  ISETP.GE.AND P4, PT, R217, RZ, PT ;  /* 0x000000ffd900720c */ /* 0x010fc40003f86270 */
[----:B------:R-:W2:Y:S04]  /*19160*/  LDL.LU R217, [R1+0x7b8] ;  /* 0x0007b80001d97983 */ /* 0x000ea80000300800 */
[----:B------:R1:W-:Y:S04]  /*19170*/  STL [R1+0x430], R0 ;  /* 0x0004300001007387 */ /* 0x0003e80000100800 */
[----:B-1----:R-:W4:Y:S01]  /*19180*/  LDL.LU R0, [R1+0x410] ;  /* 0x0004100001007983 */ /* 0x002f220000300800 */
[----:B---3--:R-:W-:Y:S01]  /*19190*/  @!P0 IMAD.MOV R2, RZ, RZ, -R2 ;  /* 0x000000ffff028224 */ /* 0x008fe200078e0a02 */
[----:B------:R-:W-:-:S02]  /*191a0*/  ISETP.GE.AND P0, PT, R219, RZ, PT ;  /* 0x000000ffdb00720c */ /* 0x000fc40003f06270 */
[----:B------:R-:W3:Y:S04]  /*191b0*/  LDL.LU R219, [R1+0x7d8] ;  /* 0x0007d80001db7983 */ /* 0x000ee80000300800 */
[----:B------:R1:W-:Y:S04]  /*191c0*/  STL [R1+0x42c], R2 ;  /* 0x00042c0201007387 */ /* 0x0003e80000100800 */
[----:B-1----:R-:W2:Y:S01]  /*191d0*/  LDL.LU R2, [R1+0x40c] ;  /* 0x00040c0001027983 */ /* 0x002ea20000300800 */
[----:B----4-:R-:W-:Y:S01]  /*191e0*/  @!P5 IMAD.MOV R0, RZ, RZ, -R0 ;  /* 0x000000ffff00d224 */ /* 0x010fe200078e0a00 */
[----:B------:R-:W-:-:S02]  /*191f0*/  ISETP.GE.AND P5, PT, R218, RZ, PT ;  /* 0x000000ffda00720c */ /* 0x000fc40003fa6270 */
[----:B------:R-:W4:Y:S04]  /*19200*/  LDL.LU R218, [R1+0x7e0] ;  /* 0x0007e00001da7983 */ /* 0x000f280000300800 */
[----:B------:R1:W-:Y:S04]  /*19210*/  STL [R1+0x428], R0 ;  /* 0x0004280001007387 */ /* 0x0003e80000100800 */
        /* <DEDUP_REMOVED lines=37> */
[----:B----4-:R-:W-:-:S02]  /*19470*/  ISETP.GE.AND P2, PT, R218, RZ, PT ;  /* 0x000000ffda00720c */ /* 0x010fc40003f46270 */
[----:B------:R-:W3:Y:S04]  /*19480*/  LDL.LU R218, [R1+0x820] ;  /* 0x0008200001da7983 */ /* 0x000ee80000300800 */
[----:B------:R1:W-:Y:S04]  /*19490*/  STL [R1+0x404], R0 ;  /* 0x0004040001007387 */ /* 0x0003e80000100800 */
[----:B-1----:R-:W4:Y:S01]  /*194a0*/  LDL.LU R0, [R1+0x3e8] ;  /* 0x0003e80001007983 */ /* 0x002f220000300800 */
[----:B--2---:R-:W-:Y:S01]  /*194b0*/  @!P3 IMAD.MOV R2, RZ, RZ, -R2 ;  /* 0x000000ffff02b224 */ /* 0x004fe200078e0a02 */
[----:B------:R-:W-:-:S02]  /*194c0*/  ISETP.GE.AND P3, PT, R216, RZ, PT ;  /* 0x000000ffd800720c */ /* 0x000fc40003f66270 */
[----:B------:R-:W2:Y:S04]  /*194d0*/  LDL.LU R216, [R1+0x848] ;  /* 0x0008480001d87983 */ /* 0x000ea80000300800 */
        /* <DEDUP_REMOVED lines=414> */
[----:B------:R-:W3:Y:S04]  /*1aec0*/  LDL R221, [R1+0xbb0] ;  /* 0x000bb00001dd7983 */ /* 0x000ee80000100800 */
        /* <DEDUP_REMOVED lines=462> */
[----:B--2---:R-:W-:-:S05]  /*1cbb0*/  @!P0 IMAD.MOV R2, RZ, RZ, -R2 ;  /* 0x000000ffff028224 */ /* 0x004fca00078e0a02 */
[----:B------:R1:W-:Y:S04]  /*1cbc0*/  STL [R1+0x12c], R2 ;  /* 0x00012c0201007387 */ /* 0x0003e80000100800 */
[----:B-1----:R-:W2:Y:S01]  /*1cbd0*/  LDL.LU R2, [R1+0x124] ;  /* 0x0001240001027983 */ /* 0x002ea20000300800 */
[----:B------:R-:W-:-:S03]  /*1cbe0*/  ISETP.GE.AND P0, PT, R216, RZ, PT ;  /* 0x000000ffd800720c */ /* 0x000fc60003f06270 */
[----:B------:R-:W4:Y:S01]  /*1cbf0*/  LDL.LU R216, [R1+0xa1c] ;  /* 0x000a1c0001d87983 */ /* 0x000f220000300800 */
[----:B---3--:R-:W-:Y:S01]  /*1cc00*/  @!P5 IMAD.MOV R0, RZ, RZ, -R0 ;  /* 0x000000ffff00d224 */ /* 0x008fe200078e0a00 */
[----:B------:R-:W-:Y:S02]  /*1cc10*/  ISETP.GE.AND P5, PT, R215, RZ, PT ;  /* 0x000000ffd700720c */ /* 0x000fe40003fa6270 */
[----:B------:R-:W3:Y:S04]  /*1cc20*/  LDL.LU R215, [R1+0xa20] ;  /* 0x000a200001d77983 */ /* 0x000ee80000300800 */
[----:B------:R1:W-:Y:S04]  /*1cc30*/  STL [R1+0x128], R0 ;  /* 0x0001280001007387 */ /* 0x0003e80000100800 */
[----:B-1----:R-:W3:Y:S01]  /*1cc40*/  LDL.LU R0, [R1+0x120] ;  /* 0x0001200001007983 */ /* 0x002ee20000300800 */
[----:B--2---:R-:W-:-:S05]  /*1cc50*/  @!P1 IMAD.MOV R2, RZ, RZ, -R2 ;  /* 0x000000ffff029224 */ /* 0x004fca00078e0a02 */
[----:B------:R1:W-:Y:S04]  /*1cc60*/  STL [R1+0x124], R2 ;  /* 0x0001240201007387 */ /* 0x0003e80000100800 */
[----:B-1----:R-:W2:Y:S01]  /*1cc70*/  LDL.LU R2, [R1+0x11c] ;  /* 0x00011c0001027983 */ /* 0x002ea20000300800 */
[----:B------:R-:W-:-:S03]  /*1cc80*/  ISETP.GE.AND P1, PT, R214, RZ, PT ;  /* 0x000000ffd600720c */ /* 0x000fc60003f26270 */
[----:B------:R-:W2:Y:S04]  /*1cc90*/  LDL.LU R214, [R1+0xa24] ;  /* 0x000a240001d67983 */ /* 0x000ea80000300800 */
[----:B------:R-:W2:Y:S01]  /*1cca0*/  LDL.LU R222, [R1+0x9fc] ;  /* 0x0009fc0001de7983 */ /* 0x000ea20000300800 */
[----:B---3--:R-:W-:-:S05]  /*1ccb0*/  @!P2 IMAD.MOV R0, RZ, RZ, -R0 ;  /* 0x000000ffff00a224 */ /* 0x008fca00078e0a00 */
[----:B------:R1:W-:Y:S01]  /*1ccc0*/  STL [R1+0x120], R0 ;  /* 0x0001200001007387 */ /* 0x0003e20000100800 */
[----:B----4-:R-:W-:-:S03]  /*1ccd0*/  ISETP.GE.AND P2, PT, R221, RZ, PT ;  /* 0x000000ffdd00720c */ /* 0x010fc60003f46270 */
[----:B-1----:R-:W3:Y:S01]  /*1cce0*/  LDL.LU R0, [R1+0x118] ;  /* 0x0001180001007983 */ /* 0x002ee20000300800 */
[----:B--2---:R-:W-:-:S03]  /*1ccf0*/  @!P3 IMAD.MOV R2, RZ, RZ, -R2 ;  /* 0x000000ffff02b224 */ /* 0x004fc600078e0a02 */
[----:B------:R-:W2:Y:S04]  /*1cd00*/  LDL.LU R221, [R1+0xa04] ;  /* 0x000a040001dd7983 */ /* 0x000ea80000300800 */
[----:B------:R1:W-:Y:S04]  /*1cd10*/  STL [R1+0x11c], R2 ;  /* 0x00011c0201007387 */ /* 0x0003e80000100800 */
[----:B-1----:R-:W4:Y:S01]  /*1cd20*/  LDL.LU R2, [R1+0x114] ;  /* 0x0001140001027983 */ /* 0x002f220000300800 */
[----:B------:R-:W-:Y:S01]  /*1cd30*/  ISETP.GE.AND P3, PT, R220, RZ, PT ;  /* 0x000000ffdc00720c */ /* 0x000fe20003f66270 */
[----:B---3--:R-:W-:Y:S01]  /*1cd40*/  @!P4 IMAD.MOV R0, RZ, RZ, -R0 ;  /* 0x000000ffff00c224 */ /* 0x008fe200078e0a00 */
[----:B------:R-:W-:-:S02]  /*1cd50*/  ISETP.GE.AND P4, PT, R217, RZ, PT ;  /* 0x000000ffd900720c */ /* 0x000fc40003f86270 */
[----:B------:R-:W3:Y:S04]  /*1cd60*/  LDL.LU R217, [R1+0xa08] ;  /* 0x000a080001d97983 */ /* 0x000ee80000300800 */
[----:B------:R1:W-:Y:S04]  /*1cd70*/  STL [R1+0x118], R0 ;  /* 0x0001180001007387 */ /* 0x0003e80000100800 */
[----:B-1----:R-:W2:Y:S01]  /*1cd80*/  LDL.LU R0, [R1+0x110] ;  /* 0x0001100001007983 */ /* 0x002ea20000300800 */
[----:B----4-:R-:W-:-:S03]  /*1cd90*/  @!P0 IMAD.MOV R2, RZ, RZ, -R2 ;  /* 0x000000ffff028224 */ /* 0x010fc600078e0a02 */
[----:B------:R-:W4:Y:S04]  /*1cda0*/  LDL.LU R220, [R1+0xa0c] ;  /* 0x000a0c0001dc7983 */ /* 0x000f280000300800 */
[----:B------:R1:W-:Y:S04]  /*1cdb0*/  STL [R1+0x114], R2 ;  /* 0x0001140201007387 */ /* 0x0003e80000100800 */
[----:B-1----:R-:W3:Y:S01]  /*1cdc0*/  LDL.LU R2, [R1+0x10c] ;  /* 0x00010c0001027983 */ /* 0x002ee20000300800 */
[----:B------:R-:W-:-:S03]  /*1cdd0*/  ISETP.GE.AND P0, PT, R219, RZ, PT ;  /* 0x000000ffdb00720c */ /* 0x000fc60003f06270 */
[----:B------:R-:W4:Y:S01]  /*1cde0*/  LDL.LU R219, [R1+0xa10] ;  /* 0x000a100001db7983 */ /* 0x000f220000300800 */
[----:B--2---:R-:W-:-:S05]  /*1cdf0*/  @!P5 IMAD.MOV R0, RZ, RZ, -R0 ;  /* 0x000000ffff00d224 */ /* 0x004fca00078e0a00 */
[----:B------:R1:W-:Y:S01]  /*1ce00*/  STL [R1+0x110], R0 ;  /* 0x0001100001007387 */ /* 0x0003e20000100800 */
[----:B------:R-:W-:-:S03]  /*1ce10*/  ISETP.GE.AND P5, PT, R218, RZ, PT ;  /* 0x000000ffda00720c */ /* 0x000fc60003fa6270 */
[----:B-1----:R-:W2:Y:S01]  /*1ce20*/  LDL.LU R0, [R1+0x108] ;  /* 0x0001080001007983 */ /* 0x002ea20000300800 */
[----:B---3--:R-:W-:-:S03]  /*1ce30*/  @!P1 IMAD.MOV R2, RZ, RZ, -R2 ;  /* 0x000000ffff029224 */ /* 0x008fc600078e0a02 */
[----:B------:R-:W3:Y:S04]  /*1ce40*/  LDL.LU R218, [R1+0x9d8] ;  /* 0x0009d80001da7983 */ /* 0x000ee80000300800 */
[----:B------:R1:W-:Y:S04]  /*1ce50*/  STL [R1+0x10c], R2 ;  /* 0x00010c0201007387 */ /* 0x0003e80000100800 */
[----:B-1----:R-:W3:Y:S01]  /*1ce60*/  LDL.LU R2, [R1+0x104] ;  /* 0x0001040001027983 */ /* 0x002ee20000300800 */
[----:B------:R-:W-:Y:S01]  /*1ce70*/  ISETP.GE.AND P1, PT, R216, RZ, PT ;  /* 0x000000ffd800720c */ /* 0x000fe20003f26270 */
        /* <DEDUP_REMOVED lines=8> */
[----:B------:R-:W3:Y:S04]  /*1cf00*/  LDL.LU R214, [R1+0xfc] ;  /* 0x0000fc0001d67983 */ /* 0x000ee80000300800 */
[----:B------:R1:W-:Y:S04]  /*1cf10*/  STL [R1+0x104], R2 ;  /* 0x0001040201007387 */ /* 0x0003e80000100800 */
[----:B-1----:R-:W3:Y:S01]  /*1cf20*/  LDL.LU R2, [R1+0xf8] ;  /* 0x0000f80001027983 */ /* 0x002ee20000300800 */
[----:B--2---:R-:W-:-:S05]  /*1cf30*/  @!P4 IMAD.MOV R0, RZ, RZ, -R0 ;  /* 0x000000ffff00c224 */ /* 0x004fca00078e0a00 */
[----:B------:R1:W-:Y:S04]  /*1cf40*/  STL [R1+0x100], R0 ;  /* 0x0001000001007387 */ /* 0x0003e80000100800 */
[----:B------:R-:W2:Y:S04]  /*1cf50*/  LDL.LU R224, [R1+0x9e4] ;  /* 0x0009e40001e07983 */ /* 0x000ea80000300800 */
[----:B-1----:R-:W2:Y:S04]  /*1cf60*/  LDL.LU R0, [R1+0xf4] ;  /* 0x0000f40001007983 */ /* 0x002ea80000300800 */
[----:B------:R-:W4:Y:S01]  /*1cf70*/  LDL.LU R223, [R1+0x9e8] ;  /* 0x0009e80001df7983 */ /* 0x000f220000300800 */
[----:B---3--:R-:W-:-:S05]  /*1cf80*/  @!P5 IMAD.MOV R2, RZ, RZ, -R2 ;  /* 0x000000ffff02d224 */ /* 0x008fca00078e0a02 */
[----:B------:R1:W-:Y:S04]  /*1cf90*/  STL [R1+0xf8], R2 ;  /* 0x0000f80201007387 */ /* 0x0003e80000100800 */
[----:B-1----:R-:W3:Y:S01]  /*1cfa0*/  LDL.LU R2, [R1+0xf0] ;  /* 0x0000f00001027983 */ /* 0x002ee20000300800 */
[----:B------:R-:W-:-:S03]  /*1cfb0*/  ISETP.GE.AND P5, PT, R217, RZ, PT ;  /* 0x000000ffd900720c */ /* 0x000fc60003fa6270 */
[----:B------:R-:W4:Y:S01]  /*1cfc0*/  LDL.LU R217, [R1+0x9b0] ;  /* 0x0009b00001d97983 */ /* 0x000f220000300800 */
[----:B------:R-:W-:Y:S01]  /*1cfd0*/  @!P0 IMAD.MOV R214, RZ, RZ, -R214 ;  /* 0x000000ffffd68224 */ /* 0x000fe200078e0ad6 */
[----:B------:R-:W-:Y:S01]  /*1cfe0*/  ISETP.GE.AND P0, PT, R221, RZ, PT ;  /* 0x000000ffdd00720c */ /* 0x000fe20003f06270 */
[----:B--2---:R-:W-:-:S05]  /*1cff0*/  @!P1 IMAD.MOV R0, RZ, RZ, -R0 ;  /* 0x000000ffff009224 */ /* 0x004fca00078e0a00 */
[----:B------:R1:W-:Y:S04]  /*1d000*/  STL [R1+0xf4], R0 ;  /* 0x0000f40001007387 */ /* 0x0003e80000100800 */
[----:B-1----:R-:W2:Y:S04]  /*1d010*/  LDL.LU R0, [R1+0xec] ;  /* 0x0000ec0001007983 */ /* 0x002ea80000300800 */
[----:B------:R-:W4:Y:S01]  /*1d020*/  LDL.LU R221, [R1+0x9b4] ;  /* 0x0009b40001dd7983 */ /* 0x000f220000300800 */
[----:B---3--:R-:W-:-:S05]  /*1d030*/  @!P2 IMAD.MOV R2, RZ, RZ, -R2 ;  /* 0x000000ffff02a224 */ /* 0x008fca00078e0a02 */
[----:B------:R1:W-:Y:S04]  /*1d040*/  STL [R1+0xf0], R2 ;  /* 0x0000f00201007387 */ /* 0x0003e80000100800 */
[----:B-1----:R-:W3:Y:S01]  /*1d050*/  LDL.LU R2, [R1+0xe8] ;  /* 0x0000e80001027983 */ /* 0x002ee20000300800 */
[----:B------:R-:W-:Y:S01]  /*1d060*/  ISETP.GE.AND P4, PT, R222, RZ, PT ;  /* 0x000000ffde00720c */ /* 0x000fe20003f86270 */
[----:B--2---:R-:W-:Y:S01]  /*1d070*/  @!P3 IMAD.MOV R0, RZ, RZ, -R0 ;  /* 0x000000ffff00b224 */ /* 0x004fe200078e0a00 */
[----:B------:R-:W-:Y:S02]  /*1d080*/  ISETP.GE.AND P3, PT, R218, RZ, PT ;  /* 0x000000ffda00720c */ /* 0x000fe40003f66270 */
[----:B------:R-:W2:Y:S04]  /*1d090*/  LDL.LU R218, [R1+0x9bc] ;  /* 0x0009bc0001da7983 */ /* 0x000ea80000300800 */
[----:B------:R1:W-:Y:S04]  /*1d0a0*/  STL [R1+0xec], R0 ;  /* 0x0000ec0001007387 */ /* 0x0003e80000100800 */
[----:B-1----:R-:W2:Y:S04]  /*1d0b0*/  LDL.LU R0, [R1+0xe4] ;  /* 0x0000e40001007983 */ /* 0x002ea80000300800 */
[----:B------:R-:W2:Y:S01]  /*1d0c0*/  LDL.LU R222, [R1+0x9c4] ;  /* 0x0009c40001de7983 */ /* 0x000ea20000300800 */
[----:B---3--:R-:W-:Y:S01]  /*1d0d0*/  @!P4 IMAD.MOV R2, RZ, RZ, -R2 ;  /* 0x000000ffff02c224 */ /* 0x008fe200078e0a02 */
[----:B------:R-:W-:-:S02]  /*1d0e0*/  ISETP.GE.AND P4, PT, R215, RZ, PT ;  /* 0x000000ffd700720c */ /* 0x000fc40003f86270 */
[----:B------:R-:W3:Y:S04]  /*1d0f0*/  LDL.LU R215, [R1+0xe0] ;  /* 0x0000e00001d77983 */ /* 0x000ee80000300800 */
[----:B------:R1:W-:Y:S01]  /*1d100*/  STL [R1+0xe8], R2 ;  /* 0x0000e80201007387 */ /* 0x0003e20000100800 */
[----:B----4-:R-:W-:Y:S02]  /*1d110*/  ISETP.GE.AND P2, PT, R219, RZ, PT ;  /* 0x000000ffdb00720c */ /* 0x010fe40003f46270 */
[----:B------:R-:W-:Y:S01]  /*1d120*/  ISETP.GE.AND P1, PT, R220, RZ, PT ;  /* 0x000000ffdc00720c */ /* 0x000fe20003f26270 */
[----:B--2---:R-:W-:Y:S01]  /*1d130*/  @!P0 IMAD.MOV R0, RZ, RZ, -R0 ;  /* 0x000000ffff008224 */ /* 0x004fe200078e0a00 */
[----:B------:R-:W-:Y:S02]  /*1d140*/  ISETP.GE.AND P0, PT, R216, RZ, PT ;  /* 0x000000ffd800720c */ /* 0x000fe40003f06270 */
[----:B------:R-:W2:Y:S01]  /*1d150*/  LDL.LU R216, [R1+0xdc] ;  /* 0x0000dc0001d87983 */ /* 0x000ea20000300800 */
[----:B---3--:R-:W-:-:S03]  /*1d160*/  @!P5 IMAD.MOV R215, RZ, RZ, -R215 ;  /* 0x000000ffffd7d224 */ /* 0x008fc600078e0ad7 */
[----:B------:R3:W-:Y:S04]  /*1d170*/  STL [R1+0xe4], R0 ;  /* 0x0000e40001007387 */ /* 0x0007e80000100800 */
[----:B------:R-:W4:Y:S04]  /*1d180*/  LDL.LU R219, [R1+0x9cc] ;  /* 0x0009cc0001db7983 */ /* 0x000f280000300800 */
[----:B------:R-:W4:Y:S04]  /*1d190*/  LDL.LU R220, [R1+0x99c] ;  /* 0x00099c0001dc7983 */ /* 0x000f280000300800 */
[----:B------:R-:W-:Y:S04]  /*1d1a0*/  STL [R1+0x1acc], R215 ;  /* 0x001accd701007387 */ /* 0x000fe80000100800 */
[----:B-1----:R-:W4:Y:S01]  /*1d1b0*/  LDL.LU R2, [R1+0xd8] ;  /* 0x0000d80001027983 */ /* 0x002f220000300800 */
[----:B--2---:R-:W-:-:S05]  /*1d1c0*/  @!P1 IMAD.MOV R216, RZ, RZ, -R216 ;  /* 0x000000ffffd89224 */ /* 0x004fca00078e0ad8 */
[----:B------:R-:W-:Y:S04]  /*1d1d0*/  STL [R1+0x1ad0], R216 ;  /* 0x001ad0d801007387 */ /* 0x000fe80000100800 */
[----:B------:R-:W2:Y:S04]  /*1d1e0*/  LDL.LU R228, [R1+0x9a0] ;  /* 0x0009a00001e47983 */ /* 0x000ea80000300800 */
[----:B---3--:R-:W3:Y:S04]  /*1d1f0*/  LDL.LU R0, [R1+0xd4] ;  /* 0x0000d40001007983 */ /* 0x008ee80000300800 */
[----:B------:R-:W2:Y:S01]  /*1d200*/  LDL.LU R227, [R1+0x9a4] ;  /* 0x0009a40001e37983 */ /* 0x000ea20000300800 */
[----:B----4-:R-:W-:Y:S01]  /*1d210*/  @!P2 IMAD.MOV R2, RZ, RZ, -R2 ;  /* 0x000000ffff02a224 */ /* 0x010fe200078e0a02 */
[----:B------:R-:W-:-:S02]  /*1d220*/  ISETP.GE.AND P2, PT, R217, RZ, PT ;  /* 0x000000ffd900720c */ /* 0x000fc40003f46270 */
[----:B------:R-:W4:Y:S04]  /*1d230*/  LDL.LU R217, [R1+0xd0] ;  /* 0x0000d00001d97983 */ /* 0x000f280000300800 */
[----:B------:R-:W-:Y:S01]  /*1d240*/  STL [R1+0xd8], R2 ;  /* 0x0000d80201007387 */ /* 0x000fe20000100800 */
[----:B---3--:R-:W-:Y:S01]  /*1d250*/  @!P3 IMAD.MOV R0, RZ, RZ, -R0 ;  /* 0x000000ffff00b224 */ /* 0x008fe200078e0a00 */
[----:B------:R-:W-:Y:S02]  /*1d260*/  ISETP.GE.AND P3, PT, R221, RZ, PT ;  /* 0x000000ffdd00720c */ /* 0x000fe40003f66270 */
[----:B------:R-:W3:Y:S04]  /*1d270*/  LDL.LU R221, [R1+0x9a8] ;  /* 0x0009a80001dd7983 */ /* 0x000ee80000300800 */
[----:B------:R1:W-:Y:S01]  /*1d280*/  STL [R1+0xd4], R0 ;  /* 0x0000d40001007387 */ /* 0x0003e20000100800 */
[----:B----4-:R-:W-:Y:S01]  /*1d290*/  @!P4 IMAD.MOV R217, RZ, RZ, -R217 ;  /* 0x000000ffffd9c224 */ /* 0x010fe200078e0ad9 */
[----:B------:R-:W-:-:S02]  /*1d2a0*/  ISETP.GE.AND P4, PT, R218, RZ, PT ;  /* 0x000000ffda00720c */ /* 0x000fc40003f86270 */
[----:B-1----:R-:W4:Y:S04]  /*1d2b0*/  LDL.LU R0, [R1+0xcc] ;  /* 0x0000cc0001007983 */ /* 0x002f280000300800 */
[----:B------:R-:W2:Y:S04]  /*1d2c0*/  LDL.LU R225, [R1+0x9ac] ;  /* 0x0009ac0001e17983 */ /* 0x000ea80000300800 */
[----:B------:R-:W-:Y:S04]  /*1d2d0*/  STL [R1+0x1ad4], R217 ;  /* 0x001ad4d901007387 */ /* 0x000fe80000100800 */
[----:B------:R-:W2:Y:S01]  /*1d2e0*/  LDL.LU R218, [R1+0xc8] ;  /* 0x0000c80001da7983 */ /* 0x000ea20000300800 */
[----:B------:R-:W-:Y:S01]  /*1d2f0*/  ISETP.GE.AND P5, PT, R224, RZ, PT ;  /* 0x000000ffe000720c */ /* 0x000fe20003fa6270 */
[----:B----4-:R-:W-:Y:S01]  /*1d300*/  @!P0 IMAD.MOV R0, RZ, RZ, -R0 ;  /* 0x000000ffff008224 */ /* 0x010fe200078e0a00 */
[----:B------:R-:W-:-:S04]  /*1d310*/  ISETP.GE.AND P0, PT, R222, RZ, PT ;  /* 0x000000ffde00720c */ /* 0x000fc80003f06270 */
[----:B------:R1:W-:Y:S07]  /*1d320*/  STL [R1+0xcc], R0 ;  /* 0x0000cc0001007387 */ /* 0x0003ee0000100800 */
[----:B--2---:R-:W-:Y:S01]  /*1d330*/  @!P5 IMAD.MOV R218, RZ, RZ, -R218 ;  /* 0x000000ffffdad224 */ /* 0x004fe200078e0ada */
[----:B-1----:R-:W2:Y:S01]  /*1d340*/  LDL.LU R0, [R1+0xc4] ;  /* 0x0000c40001007983 */ /* 0x002ea20000300800 */
[----:B------:R-:W-:-:S03]  /*1d350*/  ISETP.GE.AND P5, PT, R219, RZ, PT ;  /* 0x000000ffdb00720c */ /* 0x000fc60003fa6270 */
[----:B------:R-:W4:Y:S04]  /*1d360*/  LDL.LU R222, [R1+0x974] ;  /* 0x0009740001de7983 */ /* 0x000f280000300800 */
[----:B------:R-:W3:Y:S04]  /*1d370*/  LDL.LU R226, [R1+0x978] ;  /* 0x0009780001e27983 */ /* 0x000ee80000300800 */
[----:B------:R-:W-:Y:S04]  /*1d380*/  STL [R1+0x1ad8], R218 ;  /* 0x001ad8da01007387 */ /* 0x000fe80000100800 */
[----:B------:R-:W3:Y:S01]  /*1d390*/  LDL.LU R219, [R1+0xc0] ;  /* 0x0000c00001db7983 */ /* 0x000ee20000300800 */
[----:B------:R-:W-:-:S13]  /*1d3a0*/  ISETP.GE.AND P1, PT, R223, RZ, PT ;  /* 0x000000ffdf00720c */ /* 0x000fda0003f26270 */
[----:B--2---:R-:W-:Y:S01]  /*1d3b0*/  @!P1 IMAD.MOV R0, RZ, RZ, -R0 ;  /* 0x000000ffff009224 */ /* 0x004fe200078e0a00 */
[----:B------:R-:W-:Y:S02]  /*1d3c0*/  ISETP.GE.AND P1, PT, R220, RZ, PT ;  /* 0x000000ffdc00720c */ /* 0x000fe40003f26270 */
[----:B------:R-:W2:Y:S04]  /*1d3d0*/  LDL.LU R220, [R1+0xbc] ;  /* 0x0000bc0001dc7983 */ /* 0x000ea80000300800 */
[----:B------:R1:W-:Y:S04]  /*1d3e0*/  STL [R1+0xc4], R0 ;  /* 0x0000c40001007387 */ /* 0x0003e80000100800 */
[----:B------:R-:W4:Y:S04]  /*1d3f0*/  LDL.LU R223, [R1+0x97c] ;  /* 0x00097c0001df7983 */ /* 0x000f280000300800 */
[----:B------:R-:W4:Y:S01]  /*1d400*/  LDL.LU R224, [R1+0x980] ;  /* 0x0009800001e07983 */ /* 0x000f220000300800 */
[----:B---3--:R-:W-:-:S05]  /*1d410*/  @!P2 IMAD.MOV R219, RZ, RZ, -R219 ;  /* 0x000000ffffdba224 */ /* 0x008fca00078e0adb */
[----:B------:R-:W-:Y:S04]  /*1d420*/  STL [R1+0x1adc], R219 ;  /* 0x001adcdb01007387 */ /* 0x000fe80000100800 */
[----:B------:R-:W3:Y:S01]  /*1d430*/  LDL.LU R2, [R1+0xb8] ;  /* 0x0000b80001027983 */ /* 0x000ee20000300800 */
[----:B--2---:R-:W-:-:S05]  /*1d440*/  @!P3 IMAD.MOV R220, RZ, RZ, -R220 ;  /* 0x000000ffffdcb224 */ /* 0x004fca00078e0adc */
[----:B------:R-:W-:Y:S04]  /*1d450*/  STL [R1+0x1ae0], R220 ;  /* 0x001ae0dc01007387 */ /* 0x000fe80000100800 */
[----:B------:R-:W2:Y:S04]  /*1d460*/  LDL.LU R232, [R1+0x984] ;  /* 0x0009840001e87983 */ /* 0x000ea80000300800 */
[----:B-1----:R-:W2:Y:S01]  /*1d470*/  LDL.LU R0, [R1+0xb4] ;  /* 0x0000b40001007983 */ /* 0x002ea20000300800 */
[----:B---3--:R-:W-:Y:S01]  /*1d480*/  @!P4 IMAD.MOV R2, RZ, RZ, -R2 ;  /* 0x000000ffff02c224 */ /* 0x008fe200078e0a02 */
[----:B------:R-:W-:-:S02]  /*1d490*/  ISETP.GE.AND P4, PT, R221, RZ, PT ;  /* 0x000000ffdd00720c */ /* 0x000fc40003f86270 */
[----:B------:R-:W3:Y:S04]  /*1d4a0*/  LDL.LU R221, [R1+0xb0] ;  /* 0x0000b00001dd7983 */ /* 0x000ee80000300800 */
[----:B------:R-:W-:Y:S04]  /*1d4b0*/  STL [R1+0xb8], R2 ;  /* 0x0000b80201007387 */ /* 0x000fe80000100800 */
[----:B------:R-:W4:Y:S01]  /*1d4c0*/  LDL.LU R231, [R1+0x95c] ;  /* 0x00095c0001e77983 */ /* 0x000f220000300800 */
[----:B--2---:R-:W-:Y:S01]  /*1d4d0*/  @!P0 IMAD.MOV R0, RZ, RZ, -R0 ;  /* 0x000000ffff008224 */ /* 0x004fe200078e0a00 */
[----:B------:R-:W-:-:S02]  /*1d4e0*/  ISETP.GE.AND P0, PT, R225, RZ, PT ;  /* 0x000000ffe100720c */ /* 0x000fc40003f06270 */
[----:B------:R-:W2:Y:S04]  /*1d4f0*/  LDL.LU R225, [R1+0x964] ;  /* 0x0009640001e17983 */ /* 0x000ea80000300800 */
[----:B------:R1:W-:Y:S01]  /*1d500*/  STL [R1+0xb4], R0 ;  /* 0x0000b40001007387 */ /* 0x0003e20000100800 */
[----:B---3--:R-:W-:Y:S01]  /*1d510*/  @!P5 IMAD.MOV R221, RZ, RZ, -R221 ;  /* 0x000000ffffddd224 */ /* 0x008fe200078e0add */
[----:B----4-:R-:W-:Y:S02]  /*1d520*/  ISETP.GE.AND P5, PT, R222, RZ, PT ;  /* 0x000000ffde00720c */ /* 0x010fe40003fa6270 */
[----:B-1----:R-:W3:Y:S04]  /*1d530*/  LDL.LU R0, [R1+0xac] ;  /* 0x0000ac0001007983 */ /* 0x002ee80000300800 */
[----:B------:R-:W4:Y:S04]  /*1d540*/  LDL.LU R229, [R1+0x968] ;  /* 0x0009680001e57983 */ /* 0x000f280000300800 */
[----:B------:R-:W-:Y:S04]  /*1d550*/  STL [R1+0x1ae4], R221 ;  /* 0x001ae4dd01007387 */ /* 0x000fe80000100800 */
[----:B------:R-:W2:Y:S01]  /*1d560*/  LDL.LU R222, [R1+0xa8] ;  /* 0x0000a80001de7983 */ /* 0x000ea20000300800 */
[----:B------:R-:W-:Y:S01]  /*1d570*/  ISETP.GE.AND P2, PT, R228, RZ, PT ;  /* 0x000000ffe400720c */ /* 0x000fe20003f46270 */
[----:B---3--:R-:W-:Y:S01]  /*1d580*/  @!P1 IMAD.MOV R0, RZ, RZ, -R0 ;  /* 0x000000ffff009224 */ /* 0x008fe200078e0a00 */
[----:B------:R-:W-:-:S04]  /*1d590*/  ISETP.GE.AND P1, PT, R226, RZ, PT ;  /* 0x000000ffe200720c */ /* 0x000fc80003f26270 */
[----:B------:R1:W-:Y:S07]  /*1d5a0*/  STL [R1+0xac], R0 ;  /* 0x0000ac0001007387 */ /* 0x0003ee0000100800 */
[----:B--2---:R-:W-:Y:S01]  /*1d5b0*/  @!P2 IMAD.MOV R222, RZ, RZ, -R222 ;  /* 0x000000ffffdea224 */ /* 0x004fe200078e0ade */
[----:B-1----:R-:W2:Y:S01]  /*1d5c0*/  LDL.LU R0, [R1+0xa4] ;  /* 0x0000a40001007983 */ /* 0x002ea20000300800 */
[----:B------:R-:W-:-:S03]  /*1d5d0*/  ISETP.GE.AND P2, PT, R223, RZ, PT ;  /* 0x000000ffdf00720c */ /* 0x000fc60003f46270 */
[----:B------:R-:W3:Y:S04]  /*1d5e0*/  LDL.LU R226, [R1+0x96c] ;  /* 0x00096c0001e27983 */ /* 0x000ee80000300800 */
[----:B------:R-:W3:Y:S04]  /*1d5f0*/  LDL.LU R230, [R1+0x970] ;  /* 0x0009700001e67983 */ /* 0x000ee80000300800 */
[----:B------:R-:W-:Y:S04]  /*1d600*/  STL [R1+0x1ae8], R222 ;  /* 0x001ae8de01007387 */ /* 0x000fe80000100800 */
[----:B------:R-:W3:Y:S01]  /*1d610*/  LDL.LU R223, [R1+0xa0] ;  /* 0x0000a00001df7983 */ /* 0x000ee20000300800 */
[----:B------:R-:W-:-:S03]  /*1d620*/  ISETP.GE.AND P3, PT, R227, RZ, PT ;  /* 0x000000ffe300720c */ /* 0x000fc60003f66270 */
[----:B------:R-:W4:Y:S10]  /*1d630*/  LDL.LU R227, [R1+0x938] ;  /* 0x0009380001e37983 */ /* 0x000f340000300800 */
[----:B--2---:R-:W-:Y:S01]  /*1d640*/  @!P3 IMAD.MOV R0, RZ, RZ, -R0 ;  /* 0x000000ffff00b224 */ /* 0x004fe200078e0a00 */
[----:B------:R-:W-:-:S02]  /*1d650*/  ISETP.GE.AND P3, PT, R224, RZ, PT ;  /* 0x000000ffe000720c */ /* 0x000fc40003f66270 */
[----:B------:R-:W2:Y:S04]  /*1d660*/  LDL.LU R224, [R1+0x9c] ;  /* 0x00009c0001e07983 */ /* 0x000ea80000300800 */
[----:B------:R1:W-:Y:S04]  /*1d670*/  STL [R1+0xa4], R0 ;  /* 0x0000a40001007387 */ /* 0x0003e80000100800 */
[----:B------:R-:W4:Y:S01]  /*1d680*/  LDL.LU R228, [R1+0x93c] ;  /* 0x00093c0001e47983 */ /* 0x000f220000300800 */
[----:B---3--:R-:W-:-:S05]  /*1d690*/  @!P4 IMAD.MOV R223, RZ, RZ, -R223 ;  /* 0x000000ffffdfc224 */ /* 0x008fca00078e0adf */
[----:B------:R-:W-:Y:S04]  /*1d6a0*/  STL [R1+0x1aec], R223 ;  /* 0x001aecdf01007387 */ /* 0x000fe80000100800 */
[----:B------:R-:W3:Y:S01]  /*1d6b0*/  LDL.LU R2, [R1+0x98] ;  /* 0x0000980001027983 */ /* 0x000ee20000300800 */
[----:B------:R-:W-:-:S03]  /*1d6c0*/  ISETP.GE.AND P4, PT, R232, RZ, PT ;  /* 0x000000ffe800720c */ /* 0x000fc60003f86270 */
[----:B------:R-:W4:Y:S01]  /*1d6d0*/  LDL.LU R232, [R1+0x940] ;  /* 0x0009400001e87983 */ /* 0x000f220000300800 */
[----:B--2---:R-:W-:-:S05]  /*1d6e0*/  @!P0 IMAD.MOV R224, RZ, RZ, -R224 ;  /* 0x000000ffffe08224 */ /* 0x004fca00078e0ae0 */
[----:B------:R-:W-:Y:S04]  /*1d6f0*/  STL [R1+0x1af0], R224 ;  /* 0x001af0e001007387 */ /* 0x000fe80000100800 */
[----:B-1----:R-:W2:Y:S04]  /*1d700*/  LDL.LU R0, [R1+0x94] ;  /* 0x0000940001007983 */ /* 0x002ea80000300800 */
[----:B------:R-:W4:Y:S01]  /*1d710*/  LDL.LU R235, [R1+0x944] ;  /* 0x0009440001eb7983 */ /* 0x000f220000300800 */
[----:B---3--:R-:W-:Y:S01]  /*1d720*/  @!P5 IMAD.MOV R2, RZ, RZ, -R2 ;  /* 0x000000ffff02d224 */ /* 0x008fe200078e0a02 */
[----:B------:R-:W-:-:S02]  /*1d730*/  ISETP.GE.AND P5, PT, R225, RZ, PT ;  /* 0x000000ffe100720c */ /* 0x000fc40003fa6270 */
[----:B------:R-:W3:Y:S04]  /*1d740*/  LDL.LU R225, [R1+0x90] ;  /* 0x0000900001e17983 */ /* 0x000ee80000300800 */
[----:B------:R-:W-:Y:S01]  /*1d750*/  STL [R1+0x98], R2 ;  /* 0x0000980201007387 */ /* 0x000fe20000100800 */
[----:B--2---:R-:W-:Y:S01]  /*1d760*/  @!P1 IMAD.MOV R0, RZ, RZ, -R0 ;  /* 0x000000ffff009224 */ /* 0x004fe200078e0a00 */
[----:B----4-:R-:W-:Y:S02]  /*1d770*/  ISETP.GE.AND P1, PT, R229, RZ, PT ;  /* 0x000000ffe500720c */ /* 0x010fe40003f26270 */
[----:B------:R-:W2:Y:S04]  /*1d780*/  LDL.LU R229, [R1+0x948] ;  /* 0x0009480001e57983 */ /* 0x000ea80000300800 */
[----:B------:R1:W-:Y:S01]  /*1d790*/  STL [R1+0x94], R0 ;  /* 0x0000940001007387 */ /* 0x0003e20000100800 */
[----:B---3--:R-:W-:-:S03]  /*1d7a0*/  @!P2 IMAD.MOV R225, RZ, RZ, -R225 ;  /* 0x000000ffffe1a224 */ /* 0x008fc600078e0ae1 */
[----:B-1----:R-:W3:Y:S01]  /*1d7b0*/  LDL.LU R0, [R1+0x8c] ;  /* 0x00008c0001007983 */ /* 0x002ee20000300800 */
[----:B------:R-:W-:-:S03]  /*1d7c0*/  ISETP.GE.AND P2, PT, R226, RZ, PT ;  /* 0x000000ffe200720c */ /* 0x000fc60003f46270 */
[----:B------:R-:W4:Y:S04]  /*1d7d0*/  LDL.LU R233, [R1+0x910] ;  /* 0x0009100001e97983 */ /* 0x000f280000300800 */
[----:B------:R-:W-:Y:S04]  /*1d7e0*/  STL [R1+0x1af4], R225 ;  /* 0x001af4e101007387 */ /* 0x000fe80000100800 */
[----:B------:R-:W2:Y:S01]  /*1d7f0*/  LDL.LU R226, [R1+0x88] ;  /* 0x0000880001e27983 */ /* 0x000ea20000300800 */
[----:B---3--:R-:W-:Y:S01]  /*1d800*/  @!P3 IMAD.MOV R0, RZ, RZ, -R0 ;  /* 0x000000ffff00b224 */ /* 0x008fe200078e0a00 */
[----:B------:R-:W-:-:S02]  /*1d810*/  ISETP.GE.AND P3, PT, R230, RZ, PT ;  /* 0x000000ffe600720c */ /* 0x000fc40003f66270 */
[----:B------:R-:W3:Y:S04]  /*1d820*/  LDL.LU R230, [R1+0x914] ;  /* 0x0009140001e67983 */ /* 0x000ee80000300800 */
[----:B------:R1:W-:Y:S01]  /*1d830*/  STL [R1+0x8c], R0 ;  /* 0x00008c0001007387 */ /* 0x0003e20000100800 */
[----:B--2---:R-:W-:Y:S01]  /*1d840*/  @!P4 IMAD.MOV R226, RZ, RZ, -R226 ;  /* 0x000000ffffe2c224 */ /* 0x004fe200078e0ae2 */
[----:B------:R-:W-:Y:S02]  /*1d850*/  ISETP.GE.AND P4, PT, R227, RZ, PT ;  /* 0x000000ffe300720c */ /* 0x000fe40003f86270 */
[----:B-1----:R-:W2:Y:S04]  /*1d860*/  LDL.LU R0, [R1+0x84] ;  /* 0x0000840001007983 */ /* 0x002ea80000300800 */
[----:B------:R-:W-:Y:S04]  /*1d870*/  STL [R1+0x1af8], R226 ;  /* 0x001af8e201007387 */ /* 0x000fe80000100800 */
[----:B------:R-:W3:Y:S04]  /*1d880*/  LDL.LU R234, [R1+0x91c] ;  /* 0x00091c0001ea7983 */ /* 0x000ee80000300800 */
[----:B------:R-:W3:Y:S01]  /*1d890*/  LDL.LU R227, [R1+0x80] ;  /* 0x0000800001e37983 */ /* 0x000ee20000300800 */
[----:B------:R-:W-:-:S13]  /*1d8a0*/  ISETP.GE.AND P0, PT, R231, RZ, PT ;  /* 0x000000ffe700720c */ /* 0x000fda0003f06270 */
[----:B--2---:R-:W-:Y:S01]  /*1d8b0*/  @!P0 IMAD.MOV R0, RZ, RZ, -R0 ;  /* 0x000000ffff008224 */ /* 0x004fe200078e0a00 */
[----:B------:R-:W-:Y:S02]  /*1d8c0*/  ISETP.GE.AND P0, PT, R228, RZ, PT ;  /* 0x000000ffe400720c */ /* 0x000fe40003f06270 */
        /* <DEDUP_REMOVED lines=15> */
[----:B------:R1:W-:Y:S04]  /*1d9c0*/  STL [R1+0x78], R2 ;  /* 0x0000780201007387 */ /* 0x0003e80000100800 */
[----:B------:R-:W3:Y:S04]  /*1d9d0*/  LDL.LU R236, [R1+0x900] ;  /* 0x0009000001ec7983 */ /* 0x000ee80000300800 */
[----:B------:R-:W3:Y:S01]  /*1d9e0*/  LDL.LU R4, [R1+0x6c] ;  /* 0x00006c0001047983 */ /* 0x000ee20000300800 */
[----:B--2---:R-:W-:Y:S01]  /*1d9f0*/  @!P3 IMAD.MOV R0, RZ, RZ, -R0 ;  /* 0x000000ffff00b224 */ /* 0x004fe200078e0a00 */
[----:B----4-:R-:W-:-:S04]  /*1da00*/  ISETP.GE.AND P3, PT, R233, RZ, PT ;  /* 0x000000ffe900720c */ /* 0x010fc80003f66270 */
[----:B------:R2:W-:Y:S04]  /*1da10*/  STL [R1+0x74], R0 ;  /* 0x0000740001007387 */ /* 0x0005e80000100800 */
[----:B------:R-:W4:Y:S01]  /*1da20*/  LDL.LU R233, [R1+0x904] ;  /* 0x0009040001e97983 */ /* 0x000f220000300800 */
[----:B---3--:R-:W-:Y:S01]  /*1da30*/  @!P4 IMAD.MOV R229, RZ, RZ, -R229 ;  /* 0x000000ffffe5c224 */ /* 0x008fe200078e0ae5 */
[----:B------:R-:W-:-:S04]  /*1da40*/  ISETP.GE.AND P4, PT, R230, RZ, PT ;  /* 0x000000ffe600720c */ /* 0x000fc80003f86270 */
[----:B------:R-:W-:Y:S04]  /*1da50*/  STL [R1+0x1b04], R229 ;  /* 0x001b04e501007387 */ /* 0x000fe80000100800 */
[----:B------:R-:W3:Y:S01]  /*1da60*/  LDL.LU R230, [R1+0x68] ;  /* 0x0000680001e67983 */ /* 0x000ee20000300800 */
[----:B------:R-:W-:-:S03]  /*1da70*/  @!P0 IMAD.MOV R4, RZ, RZ, -R4 ;  /* 0x000000ffff048224 */ /* 0x000fc600078e0a04 */
[----:B------:R-:W2:Y:S04]  /*1da80*/  LDL.LU R238, [R1+0x908] ;  /* 0x0009080001ee7983 */ /* 0x000ea80000300800 */
[----:B------:R-:W-:Y:S04]  /*1da90*/  STL [R1+0x1b08], R4 ;  /* 0x001b080401007387 */ /* 0x000fe80000100800 */
[----:B------:R-:W2:Y:S01]  /*1daa0*/  LDL.LU R252, [R1+0x64] ;  /* 0x0000640001fc7983 */ /* 0x000ea20000300800 */
[----:B------:R-:W-:-:S03]  /*1dab0*/  ISETP.GE.AND P0, PT, R234, RZ, PT ;  /* 0x000000ffea00720c */ /* 0x000fc60003f06270 */
[----:B------:R-:W2:Y:S01]  /*1dac0*/  LDL.LU R234, [R1+0x90c] ;  /* 0x00090c0001ea7983 */ /* 0x000ea20000300800 */
[----:B---3--:R-:W-:Y:S01]  /*1dad0*/  @!P5 IMAD.MOV R230, RZ, RZ, -R230 ;  /* 0x000000ffffe6d224 */ /* 0x008fe200078e0ae6 */
[----:B------:R-:W-:-:S04]  /*1dae0*/  ISETP.GE.AND P5, PT, R231, RZ, PT ;  /* 0x000000ffe700720c */ /* 0x000fc80003fa6270 */
[----:B------:R-:W-:Y:S04]  /*1daf0*/  STL [R1+0x1b0c], R230 ;  /* 0x001b0ce601007387 */ /* 0x000fe80000100800 */
[----:B------:R-:W3:Y:S01]  /*1db00*/  LDL.LU R231, [R1+0x60] ;  /* 0x0000600001e77983 */ /* 0x000ee20000300800 */
[----:B------:R-:W-:-:S03]  /*1db10*/  ISETP.GE.AND P1, PT, R235, RZ, PT ;  /* 0x000000ffeb00720c */ /* 0x000fc60003f26270 */
[----:B------:R-:W4:Y:S10]  /*1db20*/  LDL.LU R241, [R1+0x8d4] ;  /* 0x0008d40001f17983 */ /* 0x000f340000300800 */
[----:B--2---:R-:W-:Y:S01]  /*1db30*/  @!P1 IMAD.MOV R252, RZ, RZ, -R252 ;  /* 0x000000fffffc9224 */ /* 0x004fe200078e0afc */
[----:B------:R-:W-:-:S04]  /*1db40*/  ISETP.GE.AND P1, PT, R232, RZ, PT ;  /* 0x000000ffe800720c */ /* 0x000fc80003f26270 */
[----:B------:R-:W-:Y:S04]  /*1db50*/  STL [R1+0x1b10], R252 ;  /* 0x001b10fc01007387 */ /* 0x000fe80000100800 */
[----:B------:R-:W2:Y:S04]  /*1db60*/  LDL.LU R232, [R1+0x5c] ;  /* 0x00005c0001e87983 */ /* 0x000ea80000300800 */
[----:B------:R-:W4:Y:S01]  /*1db70*/  LDL.LU R235, [R1+0x8d8] ;  /* 0x0008d80001eb7983 */ /* 0x000f220000300800 */
[----:B---3--:R-:W-:-:S05]  /*1db80*/  @!P2 IMAD.MOV R231, RZ, RZ, -R231 ;  /* 0x000000ffffe7a224 */ /* 0x008fca00078e0ae7 */
[----:B------:R-:W-:Y:S04]  /*1db90*/  STL [R1+0x1b14], R231 ;  /* 0x001b14e701007387 */ /* 0x000fe80000100800 */
[----:B------:R-:W3:Y:S04]  /*1dba0*/  LDL.LU R5, [R1+0x58] ;  /* 0x0000580001057983 */ /* 0x000ee80000300800 */
[----:B------:R-:W4:Y:S01]  /*1dbb0*/  LDL.LU R239, [R1+0x8dc] ;  /* 0x0008dc0001ef7983 */ /* 0x000f220000300800 */
[----:B--2---:R-:W-:-:S05]  /*1dbc0*/  @!P3 IMAD.MOV R232, RZ, RZ, -R232 ;  /* 0x000000ffffe8b224 */ /* 0x004fca00078e0ae8 */
[----:B------:R-:W-:Y:S04]  /*1dbd0*/  STL [R1+0x1b18], R232 ;  /* 0x001b18e801007387 */ /* 0x000fe80000100800 */
[----:B------:R-:W2:Y:S01]  /*1dbe0*/  LDL.LU R6, [R1+0x54] ;  /* 0x0000540001067983 */ /* 0x000ea20000300800 */
[----:B------:R-:W-:-:S03]  /*1dbf0*/  ISETP.GE.AND P3, PT, R236, RZ, PT ;  /* 0x000000ffec00720c */ /* 0x000fc60003f66270 */
[----:B------:R-:W2:Y:S01]  /*1dc00*/  LDL.LU R236, [R1+0x8e0] ;  /* 0x0008e00001ec7983 */ /* 0x000ea20000300800 */
[----:B---3--:R-:W-:Y:S01]  /*1dc10*/  @!P4 IMAD.MOV R5, RZ, RZ, -R5 ;  /* 0x000000ffff05c224 */ /* 0x008fe200078e0a05 */
[----:B----4-:R-:W-:-:S04]  /*1dc20*/  ISETP.GE.AND P4, PT, R233, RZ, PT ;  /* 0x000000ffe900720c */ /* 0x010fc80003f86270 */
[----:B------:R-:W-:Y:S04]  /*1dc30*/  STL [R1+0x1b1c], R5 ;  /* 0x001b1c0501007387 */ /* 0x000fe80000100800 */
[----:B------:R-:W3:Y:S01]  /*1dc40*/  LDL.LU R233, [R1+0x50] ;  /* 0x0000500001e97983 */ /* 0x000ee20000300800 */
[----:B------:R-:W-:-:S03]  /*1dc50*/  ISETP.GE.AND P2, PT, R237, RZ, PT ;  /* 0x000000ffed00720c */ /* 0x000fc60003f46270 */
[----:B------:R-:W4:Y:S01]  /*1dc60*/  LDL.LU R237, [R1+0x8e4] ;  /* 0x0008e40001ed7983 */ /* 0x000f220000300800 */
[----:B--2---:R-:W-:-:S05]  /*1dc70*/  @!P0 IMAD.MOV R6, RZ, RZ, -R6 ;  /* 0x000000ffff068224 */ /* 0x004fca00078e0a06 */
[----:B------:R2:W-:Y:S04]  /*1dc80*/  STL [R1+0x1b20], R6 ;  /* 0x001b200601007387 */ /* 0x0005e80000100800 */
[----:B-1----:R-:W2:Y:S01]  /*1dc90*/  LDL.LU R2, [R1+0x4c] ;  /* 0x00004c0001027983 */ /* 0x002ea20000300800 */
[----:B------:R-:W-:-:S03]  /*1dca0*/  ISETP.GE.AND P0, PT, R238, RZ, PT ;  /* 0x000000ffee00720c */ /* 0x000fc60003f06270 */
[----:B------:R-:W4:Y:S01]  /*1dcb0*/  LDL.LU R238, [R1+0x8bc] ;  /* 0x0008bc0001ee7983 */ /* 0x000f220000300800 */
[----:B---3--:R-:W-:Y:S01]  /*1dcc0*/  @!P5 IMAD.MOV R233, RZ, RZ, -R233 ;  /* 0x000000ffffe9d224 */ /* 0x008fe200078e0ae9 */
[----:B------:R-:W-:-:S04]  /*1dcd0*/  ISETP.GE.AND P5, PT, R234, RZ, PT ;  /* 0x000000ffea00720c */ /* 0x000fc80003fa6270 */
[----:B------:R-:W-:Y:S04]  /*1dce0*/  STL [R1+0x1b24], R233 ;  /* 0x001b24e901007387 */ /* 0x000fe80000100800 */
[----:B------:R-:W3:Y:S04]  /*1dcf0*/  LDL.LU R234, [R1+0x48] ;  /* 0x0000480001ea7983 */ /* 0x000ee80000300800 */
[----:B------:R-:W4:Y:S01]  /*1dd00*/  LDL.LU R240, [R1+0x8c4] ;  /* 0x0008c40001f07983 */ /* 0x000f220000300800 */
[----:B--2---:R-:W-:-:S05]  /*1dd10*/  @!P1 IMAD.MOV R2, RZ, RZ, -R2 ;  /* 0x000000ffff029224 */ /* 0x004fca00078e0a02 */
[----:B------:R-:W-:Y:S04]  /*1dd20*/  STL [R1+0x1b28], R2 ;  /* 0x001b280201007387 */ /* 0x000fe80000100800 */
[----:B------:R-:W2:Y:S04]  /*1dd30*/  LDL.LU R251, [R1+0x44] ;  /* 0x0000440001fb7983 */ /* 0x000ea80000300800 */
[----:B------:R-:W4:Y:S01]  /*1dd40*/  LDL.LU R245, [R1+0x8c8] ;  /* 0x0008c80001f57983 */ /* 0x000f220000300800 */
[----:B---3--:R-:W-:Y:S01]  /*1dd50*/  @!P2 IMAD.MOV R234, RZ, RZ, -R234 ;  /* 0x000000ffffeaa224 */ /* 0x008fe200078e0aea */
[----:B------:R-:W-:-:S04]  /*1dd60*/  ISETP.GE.AND P2, PT, R235, RZ, PT ;  /* 0x000000ffeb00720c */ /* 0x000fc80003f46270 */
[----:B------:R-:W-:Y:S04]  /*1dd70*/  STL [R1+0x1b2c], R234 ;  /* 0x001b2cea01007387 */ /* 0x000fe80000100800 */
[----:B------:R-:W3:Y:S01]  /*1dd80*/  LDL.LU R235, [R1+0x40] ;  /* 0x0000400001eb7983 */ /* 0x000ee20000300800 */
[----:B------:R-:W-:-:S03]  /*1dd90*/  ISETP.GE.AND P1, PT, R241, RZ, PT ;  /* 0x000000fff100720c */ /* 0x000fc60003f26270 */
        /* <DEDUP_REMOVED lines=10> */
[----:B------:R-:W3:Y:S01]  /*1de40*/  LDL.LU R239, [R1+0x898] ;  /* 0x0008980001ef7983 */ /* 0x000ee20000300800 */
[----:B--2---:R-:W-:Y:S01]  /*1de50*/  @!P0 IMAD.MOV R250, RZ, RZ, -R250 ;  /* 0x000000fffffa8224 */ /* 0x004fe200078e0afa */
[----:B----4-:R-:W-:-:S04]  /*1de60*/  ISETP.GE.AND P0, PT, R237, RZ, PT ;  /* 0x000000ffed00720c */ /* 0x010fc80003f06270 */
[----:B------:R-:W-:Y:S04]  /*1de70*/  STL [R1+0x1b38], R250 ;  /* 0x001b38fa01007387 */ /* 0x000fe80000100800 */
[----:B------:R-:W2:Y:S04]  /*1de80*/  LDL.LU R237, [R1+0x20] ;  /* 0x0000200001ed7983 */ /* 0x000ea80000300800 */
        /* <DEDUP_REMOVED lines=8> */
[----:B------:R-:W2:Y:S01]  /*1df10*/  LDL.LU R249, [R1+0x18] ;  /* 0x0000180001f97983 */ /* 0x000ea20000300800 */
[----:B------:R-:W-:-:S03]  /*1df20*/  ISETP.GE.AND P1, PT, R240, RZ, PT ;  /* 0x000000fff000720c */ /* 0x000fc60003f26270 */
        /* <DEDUP_REMOVED lines=12> */
[----:B------:R-:W3:Y:S01]  /*1dff0*/  LDL.LU R246, [R1+0x8] ;  /* 0x0000080001f67983 */ /* 0x000ee20000300800 */
[----:B------:R-:W-:-:S03]  /*1e000*/  ISETP.GE.AND P4, PT, R242, RZ, PT ;  /* 0x000000fff200720c */ /* 0x000fc60003f86270 */
[----:B------:R-:W4:Y:S01]  /*1e010*/  LDL.LU R242, [R1+0x874] ;  /* 0x0008740001f27983 */ /* 0x000f220000300800 */
[----:B--2---:R-:W-:Y:S01]  /*1e020*/  @!P0 IMAD.MOV R247, RZ, RZ, -R247 ;  /* 0x000000fffff78224 */ /* 0x004fe200078e0af7 */
[----:B------:R-:W-:-:S04]  /*1e030*/  ISETP.GE.AND P0, PT, R239, RZ, PT ;  /* 0x000000ffef00720c */ /* 0x000fc80003f06270 */
[----:B------:R-:W-:Y:S04]  /*1e040*/  STL [R1+0x1b50], R247 ;  /* 0x001b50f701007387 */ /* 0x000fe80000100800 */
[----:B------:R-:W2:Y:S01]  /*1e050*/  LDL.LU R239, [R1+0x4] ;  /* 0x0000040001ef7983 */ /* 0x000ea20000300800 */
[----:B------:R-:W-:-:S03]  /*1e060*/  ISETP.GE.AND P2, PT, R245, RZ, PT ;  /* 0x000000fff500720c */ /* 0x000fc60003f46270 */
[----:B------:R-:W2:Y:S01]  /*1e070*/  LDL.LU R216, [R1+0x87c] ;  /* 0x00087c0001d87983 */ /* 0x000ea20000300800 */
[----:B---3--:R-:W-:-:S05]  /*1e080*/  @!P5 IMAD.MOV R246, RZ, RZ, -R246 ;  /* 0x000000fffff6d224 */ /* 0x008fca00078e0af6 */
[----:B------:R-:W-:Y:S04]  /*1e090*/  STL [R1+0x1b54], R246 ;  /* 0x001b54f601007387 */ /* 0x000fe80000100800 */
[----:B------:R-:W3:Y:S04]  /*1e0a0*/  LDL.LU R245, [R1] ;  /* 0x0000000001f57983 */ /* 0x000ee80000300800 */
[----:B------:R-:W3:Y:S01]  /*1e0b0*/  LDL.LU R215, [R1+0x884] ;  /* 0x0008840001d77983 */ /* 0x000ee20000300800 */
[----:B----4-:R-:W-:Y:S01]  /*1e0c0*/  ISETP.GE.AND P5, PT, R244, RZ, PT ;  /* 0x000000fff400720c */ /* 0x010fe20003fa6270 */
[----:B--2---:R-:W-:Y:S01]  /*1e0d0*/  @!P1 IMAD.MOV R239, RZ, RZ, -R239 ;  /* 0x000000ffffef9224 */ /* 0x004fe200078e0aef */
[----:B------:R-:W-:Y:S01]  /*1e0e0*/  ISETP.GE.AND P1, PT, R243, RZ, PT ;  /* 0x000000fff300720c */ /* 0x000fe20003f26270 */
[----:B------:R-:W-:-:S03]  /*1e0f0*/  IMAD.MOV.U32 R243, RZ, RZ, R3 ;  /* 0x000000fffff37224 */ /* 0x000fc600078e0003 */
[----:B------:R-:W-:Y:S04]  /*1e100*/  STL [R1+0x1b58], R239 ;  /* 0x001b58ef01007387 */ /* 0x000fe80000100800 */
[----:B------:R-:W2:Y:S01]  /*1e110*/  LDL.LU R244, [R1+0x88c] ;  /* 0x00088c0001f47983 */ /* 0x000ea20000300800 */
[----:B------:R-:W-:Y:S01]  /*1e120*/  @!P3 IMAD.MOV R243, RZ, RZ, -R243 ;  /* 0x000000fffff3b224 */ /* 0x000fe200078e0af3 */
[----:B------:R-:W-:Y:S01]  /*1e130*/  ISETP.GE.AND P3, PT, R0, RZ, PT ;  /* 0x000000ff0000720c */ /* 0x000fe20003f66270 */
[----:B------:R-:W-:-:S04]  /*1e140*/  IMAD.MOV.U32 R0, RZ, RZ, R8 ;  /* 0x000000ffff007224 */ /* 0x000fc800078e0008 */
[----:B------:R-:W-:Y:S01]  /*1e150*/  @!P5 IMAD.MOV R0, RZ, RZ, -R0 ;  /* 0x000000ffff00d224 */ /* 0x000fe200078e0a00 */
[----:B------:R-:W-:Y:S01]  /*1e160*/  ISETP.GE.AND P5, PT, R242, RZ, PT ;  /* 0x000000fff200720c */ /* 0x000fe20003fa6270 */
[----:B------:R-:W-:-:S06]  /*1e170*/  IMAD.MOV.U32 R242, RZ, RZ, R10 ;  /* 0x000000fffff27224 */ /* 0x000fcc00078e000a */
[----:B------:R-:W-:Y:S02]  /*1e180*/  @!P3 IMAD.MOV R11, RZ, RZ, -R11 ;  /* 0x000000ffff0bb224 */ /* 0x000fe400078e0a0b */
[----:B---3--:R-:W-:Y:S01]  /*1e190*/  @!P2 IMAD.MOV R245, RZ, RZ, -R245 ;  /* 0x000000fffff5a224 */ /* 0x008fe200078e0af5 */
[----:B------:R-:W-:Y:S01]  /*1e1a0*/  ISETP.GE.AND P2, PT, R240, RZ, PT ;  /* 0x000000fff000720c */ /* 0x000fe20003f46270 */
[----:B------:R-:W-:-:S03]  /*1e1b0*/  IMAD.MOV.U32 R240, RZ, RZ, R7 ;  /* 0x000000fffff07224 */ /* 0x000fc600078e0007 */
[----:B------:R-:W-:Y:S04]  /*1e1c0*/  STL [R1+0x1b5c], R245 ;  /* 0x001b5cf501007387 */ /* 0x000fe80000100800 */
[----:B------:R-:W3:Y:S01]  /*1e1d0*/  LDL.LU R221, [R1+0x85c] ;  /* 0x00085c0001dd7983 */ /* 0x000ee20000300800 */
[----:B------:R-:W-:-:S03]  /*1e1e0*/  @!P4 IMAD.MOV R240, RZ, RZ, -R240 ;  /* 0x000000fffff0c224 */ /* 0x000fc600078e0af0 */
[----:B------:R-:W-:Y:S01]  /*1e1f0*/  STL [R1+0x1b60], R243 ;  /* 0x001b60f301007387 */ /* 0x000fe20000100800 */
[----:B------:R-:W-:-:S03]  /*1e200*/  ISETP.GE.AND P4, PT, R241, RZ, PT ;  /* 0x000000fff100720c */ /* 0x000fc60003f86270 */
[----:B------:R-:W4:Y:S01]  /*1e210*/  LDL.LU R219, [R1+0x860] ;  /* 0x0008600001db7983 */ /* 0x000f220000300800 */
[----:B------:R-:W-:Y:S02]  /*1e220*/  IMAD.MOV.U32 R241, RZ, RZ, R9 ;  /* 0x000000fffff17224 */ /* 0x000fe400078e0009 */
[----:B------:R-:W-:Y:S01]  /*1e230*/  @!P2 IMAD.MOV R242, RZ, RZ, -R242 ;  /* 0x000000fffff2a224 */ /* 0x000fe200078e0af2 */
[----:B------:R-:W-:Y:S01]  /*1e240*/  STL [R1+0x1b64], R240 ;  /* 0x001b64f001007387 */ /* 0x000fe20000100800 */
[----:B------:R-:W-:-:S03]  /*1e250*/  @!P1 IMAD.MOV R241, RZ, RZ, -R241 ;  /* 0x000000fffff19224 */ /* 0x000fc600078e0af1 */
[----:B------:R-:W4:Y:S04]  /*1e260*/  LDL.LU R218, [R1+0x864] ;  /* 0x0008640001da7983 */ /* 0x000f280000300800 */
[----:B------:R-:W-:Y:S01]  /*1e270*/  STL [R1+0x1b68], R0 ;  /* 0x001b680001007387 */ /* 0x000fe20000100800 */
[----:B------:R-:W-:-:S03]  /*1e280*/  ISETP.GE.AND P1, PT, R216, RZ, PT ;  /* 0x000000ffd800720c */ /* 0x000fc60003f26270 */
[----:B------:R-:W4:Y:S04]  /*1e290*/  LDL.LU R217, [R1+0x868] ;  /* 0x0008680001d97983 */ /* 0x000f280000300800 */
[----:B------:R-:W-:Y:S01]  /*1e2a0*/  STL [R1+0x1b6c], R241 ;  /* 0x001b6cf101007387 */ /* 0x000fe20000100800 */
[----:B------:R-:W-:-:S03]  /*1e2b0*/  ISETP.GE.AND P2, PT, R215, RZ, PT ;  /* 0x000000ffd700720c */ /* 0x000fc60003f46270 */
[----:B------:R-:W4:Y:S04]  /*1e2c0*/  LDL.LU R220, [R1+0x86c] ;  /* 0x00086c0001dc7983 */ /* 0x000f280000300800 */
[----:B------:R-:W-:Y:S04]  /*1e2d0*/  STL [R1+0x1b70], R242 ;  /* 0x001b70f201007387 */ /* 0x000fe80000100800 */
[----:B------:R-:W4:Y:S04]  /*1e2e0*/  LDL.LU R216, [R1+0x834] ;  /* 0x0008340001d87983 */ /* 0x000f280000300800 */
[----:B------:R-:W-:Y:S04]  /*1e2f0*/  STL [R1+0x1b74], R11 ;  /* 0x001b740b01007387 */ /* 0x000fe80000100800 */
[----:B------:R-:W4:Y:S01]  /*1e300*/  LDL.LU R215, [R1+0x838] ;  /* 0x0008380001d77983 */ /* 0x000f220000300800 */
[----:B--2---:R-:W-:Y:S01]  /*1e310*/  ISETP.GE.AND P3, PT, R244, RZ, PT ;  /* 0x000000fff400720c */ /* 0x004fe20003f66270 */
[----:B------:R-:W-:-:S02]  /*1e320*/  IMAD.MOV.U32 R244, RZ, RZ, R13 ;  /* 0x000000fffff47224 */ /* 0x000fc400078e000d */
[----:B------:R-:W-:Y:S02]  /*1e330*/  @!P4 IMAD.MOV R12, RZ, RZ, -R12 ;  /* 0x000000ffff0cc224 */ /* 0x000fe400078e0a0c */
[----:B------:R-:W-:-:S03]  /*1e340*/  @!P5 IMAD.MOV R244, RZ, RZ, -R244 ;  /* 0x000000fffff4d224 */ /* 0x000fc600078e0af4 */
[----:B------:R-:W-:Y:S01]  /*1e350*/  STL [R1+0x1b78], R12 ;  /* 0x001b780c01007387 */ /* 0x000fe20000100800 */
[----:B------:R-:W-:Y:S02]  /*1e360*/  @!P1 IMAD.MOV R14, RZ, RZ, -R14 ;  /* 0x000000ffff0e9224 */ /* 0x000fe400078e0a0e */
[----:B------:R-:W-:Y:S02]  /*1e370*/  @!P2 IMAD.MOV R15, RZ, RZ, -R15 ;  /* 0x000000ffff0fa224 */ /* 0x000fe400078e0a0f */
[----:B------:R-:W-:Y:S01]  /*1e380*/  @!P3 IMAD.MOV R16, RZ, RZ, -R16 ;  /* 0x000000ffff10b224 */ /* 0x000fe200078e0a10 */
[----:B---3--:R-:W-:Y:S02]  /*1e390*/  ISETP.GE.AND P4, PT, R221, RZ, PT ;  /* 0x000000ffdd00720c */ /* 0x008fe40003f86270 */
[----:B------:R-:W2:Y:S04]  /*1e3a0*/  LDL.LU R221, [R1+0x83c] ;  /* 0x00083c0001dd7983 */ /* 0x000ea80000300800 */
[----:B------:R-:W-:Y:S01]  /*1e3b0*/  STL [R1+0x1b7c], R244 ;  /* 0x001b7cf401007387 */ /* 0x000fe20000100800 */
[----:B----4-:R-:W-:-:S03]  /*1e3c0*/  ISETP.GE.AND P5, PT, R219, RZ, PT ;  /* 0x000000ffdb00720c */ /* 0x010fc60003fa6270 */
[----:B------:R-:W3:Y:S03]  /*1e3d0*/  LDL.LU R219, [R1+0x840] ;  /* 0x0008400001db7983 */ /* 0x000ee60000300800 */
[----:B------:R-:W-:Y:S01]  /*1e3e0*/  @!P4 IMAD.MOV R17, RZ, RZ, -R17 ;  /* 0x000000ffff11c224 */ /* 0x000fe200078e0a11 */
[----:B------:R-:W-:Y:S01]  /*1e3f0*/  STL [R1+0x1b80], R14 ;  /* 0x001b800e01007387 */ /* 0x000fe20000100800 */
[----:B------:R-:W-:-:S03]  /*1e400*/  ISETP.GE.AND P1, PT, R218, RZ, PT ;  /* 0x000000ffda00720c */ /* 0x000fc60003f26270 */
[----:B------:R-:W4:Y:S02]  /*1e410*/  LDL.LU R218, [R1+0x844] ;  /* 0x0008440001da7983 */ /* 0x000f240000300800 */
[----:B------:R-:W-:Y:S02]  /*1e420*/  @!P5 IMAD.MOV R18, RZ, RZ, -R18 ;  /* 0x000000ffff12d224 */ /* 0x000fe400078e0a12 */
[----:B------:R-:W-:Y:S01]  /*1e430*/  STL [R1+0x1b84], R15 ;  /* 0x001b840f01007387 */ /* 0x000fe20000100800 */
[----:B------:R-:W-:-:S03]  /*1e440*/  ISETP.GE.AND P2, PT, R217, RZ, PT ;  /* 0x000000ffd900720c */ /* 0x000fc60003f46270 */
[----:B------:R-:W4:Y:S04]  /*1e450*/  LDL.LU R217, [R1+0x81c] ;  /* 0x00081c0001d97983 */ /* 0x000f280000300800 */
        /* <DEDUP_REMOVED lines=8> */
[----:B------:R-:W4:Y:S01]  /*1e4e0*/  LDL.LU R215, [R1+0x82c] ;  /* 0x00082c0001d77983 */ /* 0x000f220000300800 */
[----:B------:R-:W-:Y:S02]  /*1e4f0*/  @!P1 IMAD.MOV R19, RZ, RZ, -R19 ;  /* 0x000000ffff139224 */ /* 0x000fe400078e0a13 */
[----:B------:R-:W-:-:S03]  /*1e500*/  @!P2 IMAD.MOV R20, RZ, RZ, -R20 ;  /* 0x000000ffff14a224 */ /* 0x000fc600078e0a14 */
[----:B------:R-:W-:Y:S01]  /*1e510*/  STL [R1+0x1b94], R19 ;  /* 0x001b941301007387 */ /* 0x000fe20000100800 */
[----:B------:R-:W-:Y:S02]  /*1e520*/  @!P3 IMAD.MOV R21, RZ, RZ, -R21 ;  /* 0x000000ffff15b224 */ /* 0x000fe400078e0a15 */
[----:B------:R-:W-:Y:S02]  /*1e530*/  @!P4 IMAD.MOV R22, RZ, RZ, -R22 ;  /* 0x000000ffff16c224 */ /* 0x000fe400078e0a16 */
[----:B------:R-:W-:Y:S01]  /*1e540*/  @!P5 IMAD.MOV R23, RZ, RZ, -R23 ;  /* 0x000000ffff17d224 */ /* 0x000fe200078e0a17 */
[----:B--2---:R-:W-:Y:S02]  /*1e550*/  ISETP.GE.AND P1, PT, R221, RZ, PT ;  /* 0x000000ffdd00720c */ /* 0x004fe40003f26270 */
[----:B------:R-:W2:Y:S04]  /*1e560*/  LDL.LU R221, [R1+0x830] ;  /* 0x0008300001dd7983 */ /* 0x000ea80000300800 */
[----:B------:R-:W-:Y:S01]  /*1e570*/  STL [R1+0x1b98], R20 ;  /* 0x001b981401007387 */ /* 0x000fe20000100800 */
[----:B---3--:R-:W-:-:S03]  /*1e580*/  ISETP.GE.AND P2, PT, R219, RZ, PT ;  /* 0x000000ffdb00720c */ /* 0x008fc60003f46270 */
[----:B------:R-:W3:Y:S03]  /*1e590*/  LDL.LU R219, [R1+0x7f8] ;  /* 0x0007f80001db7983 */ /* 0x000ee60000300800 */
[----:B------:R-:W-:Y:S01]  /*1e5a0*/  @!P1 IMAD.MOV R24, RZ, RZ, -R24 ;  /* 0x000000ffff189224 */ /* 0x000fe200078e0a18 */
[----:B------:R-:W-:Y:S01]  /*1e5b0*/  STL [R1+0x1b9c], R21 ;  /* 0x001b9c1501007387 */ /* 0x000fe20000100800 */
[----:B----4-:R-:W-:-:S03]  /*1e5c0*/  ISETP.GE.AND P3, PT, R218, RZ, PT ;  /* 0x000000ffda00720c */ /* 0x010fc60003f66270 */
        /* <DEDUP_REMOVED lines=464> */
[----:B------:R-:W-:Y:S04]  /*202d0*/  STL [R1+0x1d70], R138 ;  /* 0x001d708a01007387 */ /* 0x000fe80000100800 */
[----:B------:R-:W-:Y:S01]  /*202e0*/  STL [R1+0x1d74], R139 ;  /* 0x001d748b01007387 */ /* 0x000fe20000100800 */
[----:B------:R-:W-:Y:S02]  /*202f0*/  @!P2 IMAD.MOV R140, RZ, RZ, -R140 ;  /* 0x000000ffff8ca224 */ /* 0x000fe400078e0a8c */
[----:B------:R-:W-:Y:S02]  /*20300*/  @!P3 IMAD.MOV R141, RZ, RZ, -R141 ;  /* 0x000000ffff8db224 */ /* 0x000fe400078e0a8d */
[----:B------:R-:W-:Y:S01]  /*20310*/  @!P4 IMAD.MOV R142, RZ, RZ, -R142 ;  /* 0x000000ffff8ec224 */ /* 0x000fe200078e0a8e */
[----:B--2---:R-:W-:-:S02]  /*20320*/  ISETP.GE.AND P5, PT, R221, RZ, PT ;  /* 0x000000ffdd00720c */ /* 0x004fc40003fa6270 */
[----:B---3--:R-:W-:Y:S02]  /*20330*/  ISETP.GE.AND P1, PT, R219, RZ, PT ;  /* 0x000000ffdb00720c */ /* 0x008fe40003f26270 */
[----:B------:R-:W2:Y:S09]  /*20340*/  LDL.LU R219, [R1+0x5e4] ;  /* 0x0005e40001db7983 */ /* 0x000eb20000300800 */
[----:B------:R-:W-:Y:S01]  /*20350*/  @!P5 IMAD.MOV R143, RZ, RZ, -R143 ;  /* 0x000000ffff8fd224 */ /* 0x000fe200078e0a8f */
[----:B------:R-:W-:Y:S01]  /*20360*/  STL [R1+0x1d78], R140 ;  /* 0x001d788c01007387 */ /* 0x000fe20000100800 */
[----:B----4-:R-:W-:-:S03]  /*20370*/  ISETP.GE.AND P2, PT, R218, RZ, PT ;  /* 0x000000ffda00720c */ /* 0x010fc60003f46270 */
[----:B------:R-:W3:Y:S01]  /*20380*/  LDL.LU R218, [R1+0x5ec] ;  /* 0x0005ec0001da7983 */ /* 0x000ee20000300800 */
[----:B------:R-:W-:-:S03]  /*20390*/  @!P1 IMAD.MOV R144, RZ, RZ, -R144 ;  /* 0x000000ffff909224 */ /* 0x000fc600078e0a90 */
        /* <DEDUP_REMOVED lines=12> */
[----:B------:R-:W-:-:S05]  /*20460*/  @!P2 IMAD.MOV R145, RZ, RZ, -R145 ;  /* 0x000000ffff91a224 */ /* 0x000fca00078e0a91 */
[----:B------:R-:W-:Y:S01]  /*20470*/  STL [R1+0x1d8c], R145 ;  /* 0x001d8c9101007387 */ /* 0x000fe20000100800 */
[----:B------:R-:W-:Y:S02]  /*20480*/  @!P3 IMAD.MOV R146, RZ, RZ, -R146 ;  /* 0x000000ffff92b224 */ /* 0x000fe400078e0a92 */
        /* <DEDUP_REMOVED lines=72> */
[----:B------:R-:W-:-:S03]  /*20910*/  @!P2 IMAD.MOV R165, RZ, RZ, -R165 ;  /* 0x000000ffffa5a224 */ /* 0x000fc600078e0aa5 */
[----:B------:R-:W-:Y:S01]  /*20920*/  STL [R1+0x1dd8], R164 ;  /* 0x001dd8a401007387 */ /* 0x000fe20000100800 */
[----:B------:R-:W-:Y:S02]  /*20930*/  @!P3 IMAD.MOV R166, RZ, RZ, -R166 ;  /* 0x000000ffffa6b224 */ /* 0x000fe400078e0aa6 */
[----:B------:R-:W-:Y:S01]  /*20940*/  @!P4 IMAD.MOV R167, RZ, RZ, -R167 ;  /* 0x000000ffffa7c224 */ /* 0x000fe200078e0aa7 */
[----:B--2---:R-:W-:Y:S02]  /*20950*/  ISETP.GE.AND P5, PT, R219, RZ, PT ;  /* 0x000000ffdb00720c */ /* 0x004fe40003fa6270 */
[----:B------:R-:W2:Y:S01]  /*20960*/  LDL.LU R219, [R1+0x4e8] ;  /* 0x0004e80001db7983 */ /* 0x000ea20000300800 */
[----:B---3--:R-:W-:-:S03]  /*20970*/  ISETP.GE.AND P1, PT, R218, RZ, PT ;  /* 0x000000ffda00720c */ /* 0x008fc60003f26270 */
[----:B------:R-:W3:Y:S07]  /*20980*/  LDL.LU R218, [R1+0x4ec] ;  /* 0x0004ec0001da7983 */ /* 0x000eee0000300800 */
[----:B------:R-:W-:Y:S01]  /*20990*/  @!P5 IMAD.MOV R168, RZ, RZ, -R168 ;  /* 0x000000ffffa8d224 */ /* 0x000fe200078e0aa8 */
[----:B------:R-:W-:Y:S01]  /*209a0*/  STL [R1+0x1ddc], R165 ;  /* 0x001ddca501007387 */ /* 0x000fe20000100800 */
[----:B----4-:R-:W-:-:S03]  /*209b0*/  ISETP.GE.AND P2, PT, R217, RZ, PT ;  /* 0x000000ffd900720c */ /* 0x010fc60003f46270 */
[----:B------:R-:W4:Y:S04]  /*209c0*/  LDL.LU R217, [R1+0x4f0] ;  /* 0x0004f00001d97983 */ /* 0x000f280000300800 */
[----:B------:R-:W-:Y:S04]  /*209d0*/  STL [R1+0x1de0], R166 ;  /* 0x001de0a601007387 */ /* 0x000fe80000100800 */
[----:B------:R-:W4:Y:S04]  /*209e0*/  LDL.LU R221, [R1+0x4cc] ;  /* 0x0004cc0001dd7983 */ /* 0x000f280000300800 */
[----:B------:R-:W-:Y:S01]  /*209f0*/  STL [R1+0x1de4], R167 ;  /* 0x001de4a701007387 */ /* 0x000fe20000100800 */
[----:B------:R-:W-:-:S03]  /*20a00*/  ISETP.GE.AND P4, PT, R216, RZ, PT ;  /* 0x000000ffd800720c */ /* 0x000fc60003f86270 */
[----:B------:R-:W4:Y:S04]  /*20a10*/  LDL.LU R216, [R1+0x4d0] ;  /* 0x0004d00001d87983 */ /* 0x000f280000300800 */
[----:B------:R-:W-:Y:S01]  /*20a20*/  STL [R1+0x1de8], R168 ;  /* 0x001de8a801007387 */ /* 0x000fe20000100800 */
[----:B------:R-:W-:-:S03]  /*20a30*/  ISETP.GE.AND P5, PT, R215, RZ, PT ;  /* 0x000000ffd700720c */ /* 0x000fc60003fa6270 */
[----:B------:R-:W4:Y:S01]  /*20a40*/  LDL.LU R215, [R1+0x4d4] ;  /* 0x0004d40001d77983 */ /* 0x000f220000300800 */
[----:B------:R-:W-:Y:S01]  /*20a50*/  @!P1 IMAD.MOV R169, RZ, RZ, -R169 ;  /* 0x000000ffffa99224 */ /* 0x000fe200078e0aa9 */
[----:B------:R-:W-:Y:S02]  /*20a60*/  ISETP.GE.AND P3, PT, R220, RZ, PT ;  /* 0x000000ffdc00720c */ /* 0x000fe40003f66270 */
[----:B------:R-:W4:Y:S04]  /*20a70*/  LDL.LU R220, [R1+0x4d8] ;  /* 0x0004d80001dc7983 */ /* 0x000f280000300800 */
[----:B------:R1:W-:Y:S01]  /*20a80*/  STL [R1+0x1dec], R169 ;  /* 0x001deca901007387 */ /* 0x0003e20000100800 */
[----:B------:R-:W-:Y:S02]  /*20a90*/  @!P2 IMAD.MOV R170, RZ, RZ, -R170 ;  /* 0x000000ffffaaa224 */ /* 0x000fe400078e0aaa */
[----:B------:R-:W-:-:S02]  /*20aa0*/  @!P4 IMAD.MOV R172, RZ, RZ, -R172 ;  /* 0x000000ffffacc224 */ /* 0x000fc400078e0aac */
[----:B------:R-:W-:Y:S02]  /*20ab0*/  @!P5 IMAD.MOV R173, RZ, RZ, -R173 ;  /* 0x000000ffffadd224 */ /* 0x000fe400078e0aad */
[----:B------:R-:W-:Y:S01]  /*20ac0*/  @!P3 IMAD.MOV R171, RZ, RZ, -R171 ;  /* 0x000000ffffabb224 */ /* 0x000fe200078e0aab */
[----:B--2---:R-:W-:Y:S02]  /*20ad0*/  ISETP.GE.AND P1, PT, R219, RZ, PT ;  /* 0x000000ffdb00720c */ /* 0x004fe40003f26270 */
[----:B------:R-:W2:Y:S01]  /*20ae0*/  LDL.LU R219, [R1+0x4dc] ;  /* 0x0004dc0001db7983 */ /* 0x000ea20000300800 */
[----:B---3--:R-:W-:-:S03]  /*20af0*/  ISETP.GE.AND P2, PT, R218, RZ, PT ;  /* 0x000000ffda00720c */ /* 0x008fc60003f46270 */
[----:B------:R-:W3:Y:S07]  /*20b00*/  LDL.LU R218, [R1+0x4b8] ;  /* 0x0004b80001da7983 */ /* 0x000eee0000300800 */
[----:B------:R-:W-:Y:S01]  /*20b10*/  @!P1 IMAD.MOV R174, RZ, RZ, -R174 ;  /* 0x000000ffffae9224 */ /* 0x000fe200078e0aae */
[----:B----4-:R-:W-:Y:S02]  /*20b20*/  ISETP.GE.AND P3, PT, R217, RZ, PT ;  /* 0x000000ffd900720c */ /* 0x010fe40003f66270 */
[----:B------:R-:W4:Y:S01]  /*20b30*/  LDL.LU R217, [R1+0x4bc] ;  /* 0x0004bc0001d97983 */ /* 0x000f220000300800 */
[----:B------:R-:W-:-:S03]  /*20b40*/  ISETP.GE.AND P4, PT, R221, RZ, PT ;  /* 0x000000ffdd00720c */ /* 0x000fc60003f86270 */
[----:B------:R-:W4:Y:S01]  /*20b50*/  LDL.LU R221, [R1+0x4c0] ;  /* 0x0004c00001dd7983 */ /* 0x000f220000300800 */
[----:B------:R-:W-:-:S03]  /*20b60*/  ISETP.GE.AND P5, PT, R216, RZ, PT ;  /* 0x000000ffd800720c */ /* 0x000fc60003fa6270 */
[----:B------:R-:W4:Y:S01]  /*20b70*/  LDL.LU R216, [R1+0x4c4] ;  /* 0x0004c40001d87983 */ /* 0x000f220000300800 */
[----:B------:R-:W-:-:S03]  /*20b80*/  ISETP.GE.AND P1, PT, R215, RZ, PT ;  /* 0x000000ffd700720c */ /* 0x000fc60003f26270 */
[----:B------:R-:W4:Y:S01]  /*20b90*/  LDL.LU R215, [R1+0x4c8] ;  /* 0x0004c80001d77983 */ /* 0x000f220000300800 */
[----:B------:R-:W-:Y:S01]  /*20ba0*/  @!P2 IMAD.MOV R175, RZ, RZ, -R175 ;  /* 0x000000ffffafa224 */ /* 0x000fe200078e0aaf */
[----:B------:R-:W-:Y:S01]  /*20bb0*/  ISETP.GE.AND P2, PT, R220, RZ, PT ;  /* 0x000000ffdc00720c */ /* 0x000fe20003f46270 */
[----:B------:R-:W-:Y:S01]  /*20bc0*/  @!P3 IMAD.MOV R176, RZ, RZ, -R176 ;  /* 0x000000ffffb0b224 */ /* 0x000fe200078e0ab0 */
[----:B------:R-:W4:Y:S01]  /*20bd0*/  LDL.LU R220, [R1+0x4a4] ;  /* 0x0004a40001dc7983 */ /* 0x000f220000300800 */
[----:B------:R-:W-:Y:S02]  /*20be0*/  @!P4 IMAD.MOV R177, RZ, RZ, -R177 ;  /* 0x000000ffffb1c224 */ /* 0x000fe400078e0ab1 */
[----:B------:R-:W-:-:S03]  /*20bf0*/  @!P5 IMAD.MOV R178, RZ, RZ, -R178 ;  /* 0x000000ffffb2d224 */ /* 0x000fc600078e0ab2 */
[----:B------:R-:W-:-:S05]  /*20c00*/  @!P1 IMAD.MOV R179, RZ, RZ, -R179 ;  /* 0x000000ffffb39224 */ /* 0x000fca00078e0ab3 */
        /* <DEDUP_REMOVED lines=40> */
[----:B------:R-:W-:-:S08]  /*20e90*/  @!P4 IMAD.MOV R192, RZ, RZ, -R192 ;  /* 0x000000ffffc0c224 */ /* 0x000fd000078e0ac0 */
        /* <DEDUP_REMOVED lines=16> */
[----:B------:R-:W-:-:S03]  /*20fa0*/  ISETP.GE.AND P3, PT, R220, RZ, PT ;  /* 0x000000ffdc00720c */ /* 0x000fc60003f66270 */
[----:B------:R-:W4:Y:S04]  /*20fb0*/  LDL.LU R221, [R1+0x458] ;  /* 0x0004580001dd7983 */ /* 0x000f280000300800 */
[----:B------:R-:W4:Y:S01]  /*20fc0*/  LDL.LU R220, [R1+0x45c] ;  /* 0x00045c0001dc7983 */ /* 0x000f220000300800 */
[----:B------:R-:W-:Y:S02]  /*20fd0*/  @!P4 IMAD.MOV R197, RZ, RZ, -R197 ;  /* 0x000000ffffc5c224 */ /* 0x000fe400078e0ac5 */
[----:B------:R-:W-:Y:S02]  /*20fe0*/  @!P5 IMAD.MOV R198, RZ, RZ, -R198 ;  /* 0x000000ffffc6d224 */ /* 0x000fe400078e0ac6 */
[----:B------:R-:W-:Y:S02]  /*20ff0*/  @!P1 IMAD.MOV R199, RZ, RZ, -R199 ;  /* 0x000000ffffc79224 */ /* 0x000fe400078e0ac7 */
[----:B------:R-:W-:-:S02]  /*21000*/  @!P2 IMAD.MOV R200, RZ, RZ, -R200 ;  /* 0x000000ffffc8a224 */ /* 0x000fc400078e0ac8 */
[----:B------:R-:W-:Y:S01]  /*21010*/  @!P3 IMAD.MOV R201, RZ, RZ, -R201 ;  /* 0x000000ffffc9b224 */ /* 0x000fe200078e0ac9 */
[----:B--2---:R-:W-:Y:S02]  /*21020*/  ISETP.GE.AND P4, PT, R219, RZ, PT ;  /* 0x000000ffdb00720c */ /* 0x004fe40003f86270 */
[----:B------:R-:W2:Y:S01]  /*21030*/  LDL.LU R219, [R1+0x460] ;  /* 0x0004600001db7983 */ /* 0x000ea20000300800 */
[----:B---3--:R-:W-:-:S03]  /*21040*/  ISETP.GE.AND P5, PT, R218, RZ, PT ;  /* 0x000000ffda00720c */ /* 0x008fc60003fa6270 */
[----:B------:R-:W3:Y:S01]  /*21050*/  LDL.LU R218, [R1+0x464] ;  /* 0x0004640001da7983 */ /* 0x000ee20000300800 */
[----:B----4-:R-:W-:-:S03]  /*21060*/  ISETP.GE.AND P1, PT, R217, RZ, PT ;  /* 0x000000ffd900720c */ /* 0x010fc60003f26270 */
[----:B------:R-:W4:Y:S01]  /*21070*/  LDL.LU R217, [R1+0x440] ;  /* 0x0004400001d97983 */ /* 0x000f220000300800 */
[----:B------:R-:W-:-:S03]  /*21080*/  ISETP.GE.AND P2, PT, R216, RZ, PT ;  /* 0x000000ffd800720c */ /* 0x000fc60003f46270 */
[----:B------:R-:W2:Y:S01]  /*21090*/  LDL.LU R216, [R1+0x444] ;  /* 0x0004440001d87983 */ /* 0x000ea20000300800 */
[----:B------:R-:W-:-:S03]  /*210a0*/  ISETP.GE.AND P3, PT, R215, RZ, PT ;  /* 0x000000ffd700720c */ /* 0x000fc60003f66270 */
[----:B------:R-:W2:Y:S02]  /*210b0*/  LDL.LU R215, [R1+0x448] ;  /* 0x0004480001d77983 */ /* 0x000ea40000300800 */
[----:B------:R-:W-:Y:S02]  /*210c0*/  @!P1 IMAD.MOV R204, RZ, RZ, -R204 ;  /* 0x000000ffffcc9224 */ /* 0x000fe400078e0acc */
[----:B------:R-:W3:Y:S04]  /*210d0*/  LDL.LU R6, [R1+0x450] ;  /* 0x0004500001067983 */ /* 0x000ee80000300800 */
[----:B------:R-:W3:Y:S01]  /*210e0*/  LDL.LU R5, [R1+0x44c] ;  /* 0x00044c0001057983 */ /* 0x000ee20000300800 */
[----:B------:R-:W-:-:S03]  /*210f0*/  ISETP.GE.AND P1, PT, R220, RZ, PT ;  /* 0x000000ffdc00720c */ /* 0x000fc60003f26270 */
[----:B------:R-:W1:Y:S04]  /*21100*/  LDL.LU R232, [R1+0x438] ;  /* 0x0004380001e87983 */ /* 0x000e680000300800 */
[----:B------:R-:W4:Y:S04]  /*21110*/  LDL.LU R231, [R1+0x434] ;  /* 0x0004340001e77983 */ /* 0x000f280000300800 */
[----:B------:R-:W4:Y:S04]  /*21120*/  LDL.LU R252, [R1+0x430] ;  /* 0x0004300001fc7983 */ /* 0x000f280000300800 */
[----:B------:R-:W4:Y:S04]  /*21130*/  LDL.LU R230, [R1+0x42c] ;  /* 0x00042c0001e67983 */ /* 0x000f280000300800 */
[----:B------:R-:W4:Y:S04]  /*21140*/  LDL.LU R4, [R1+0x428] ;  /* 0x0004280001047983 */ /* 0x000f280000300800 */
[----:B------:R-:W4:Y:S04]  /*21150*/  LDL.LU R229, [R1+0x424] ;  /* 0x0004240001e57983 */ /* 0x000f280000300800 */
[----:B------:R-:W4:Y:S01]  /*21160*/  LDL.LU R228, [R1+0x420] ;  /* 0x0004200001e47983 */ /* 0x000f220000300800 */
[----:B------:R-:W-:-:S03]  /*21170*/  @!P4 IMAD.MOV R202, RZ, RZ, -R202 ;  /* 0x000000ffffcac224 */ /* 0x000fc600078e0aca */
[----:B------:R-:W4:Y:S01]  /*21180*/  LDL.LU R227, [R1+0x41c] ;  /* 0x00041c0001e37983 */ /* 0x000f220000300800 */
[----:B------:R-:W-:-:S03]  /*21190*/  ISETP.GE.AND P4, PT, R222, RZ, PT ;  /* 0x000000ffde00720c */ /* 0x000fc60003f86270 */
[----:B------:R-:W4:Y:S01]  /*211a0*/  LDL.LU R226, [R1+0x418] ;  /* 0x0004180001e27983 */ /* 0x000f220000300800 */
[----:B------:R-:W-:-:S03]  /*211b0*/  @!P5 IMAD.MOV R203, RZ, RZ, -R203 ;  /* 0x000000ffffcbd224 */ /* 0x000fc600078e0acb */
[----:B------:R-:W4:Y:S01]  /*211c0*/  LDL.LU R225, [R1+0x414] ;  /* 0x0004140001e17983 */ /* 0x000f220000300800 */
[----:B------:R-:W-:Y:S01]  /*211d0*/  ISETP.GE.AND P5, PT, R221, RZ, PT ;  /* 0x000000ffdd00720c */ /* 0x000fe20003fa6270 */
[----:B------:R-:W-:Y:S02]  /*211e0*/  @!P1 IMAD.MOV R209, RZ, RZ, -R209 ;  /* 0x000000ffffd19224 */ /* 0x000fe400078e0ad1 */
[----:B------:R-:W4:Y:S04]  /*211f0*/  LDL.LU R224, [R1+0x40c] ;  /* 0x00040c0001e07983 */ /* 0x000f280000300800 */
[----:B------:R-:W4:Y:S04]  /*21200*/  LDL.LU R223, [R1+0x408] ;  /* 0x0004080001df7983 */ /* 0x000f280000300800 */
[----:B------:R-:W4:Y:S04]  /*21210*/  LDL.LU R222, [R1+0x404] ;  /* 0x0004040001de7983 */ /* 0x000f280000300800 */
[----:B------:R-:W4:Y:S01]  /*21220*/  LDL.LU R221, [R1+0x400] ;  /* 0x0004000001dd7983 */ /* 0x000f220000300800 */
[----:B--2---:R-:W-:-:S03]  /*21230*/  ISETP.GE.AND P1, PT, R215, RZ, PT ;  /* 0x000000ffd700720c */ /* 0x004fc60003f26270 */
[----:B------:R-:W2:Y:S01]  /*21240*/  LDL.LU R215, [R1+0x3fc] ;  /* 0x0003fc0001d77983 */ /* 0x000ea20000300800 */
[----:B------:R-:W-:Y:S01]  /*21250*/  @!P2 IMAD.MOV R205, RZ, RZ, -R205 ;  /* 0x000000ffffcda224 */ /* 0x000fe200078e0acd */
[----:B------:R-:W-:Y:S01]  /*21260*/  ISETP.GE.AND P2, PT, R219, RZ, PT ;  /* 0x000000ffdb00720c */ /* 0x000fe20003f46270 */
[----:B------:R-:W-:Y:S01]  /*21270*/  @!P3 IMAD.MOV R206, RZ, RZ, -R206 ;  /* 0x000000ffffceb224 */ /* 0x000fe200078e0ace */
[----:B------:R-:W2:Y:S01]  /*21280*/  LDL.LU R220, [R1+0x3f8] ;  /* 0x0003f80001dc7983 */ /* 0x000ea20000300800 */
[----:B---3--:R-:W-:Y:S01]  /*21290*/  ISETP.GE.AND P3, PT, R218, RZ, PT ;  /* 0x000000ffda00720c */ /* 0x008fe20003f66270 */
[----:B------:R-:W-:Y:S01]  /*212a0*/  @!P4 IMAD.MOV R207, RZ, RZ, -R207 ;  /* 0x000000ffffcfc224 */ /* 0x000fe200078e0acf */
[----:B----4-:R-:W-:Y:S01]  /*212b0*/  ISETP.GE.AND P4, PT, R217, RZ, PT ;  /* 0x000000ffd900720c */ /* 0x010fe20003f86270 */
[----:B------:R-:W3:Y:S01]  /*212c0*/  LDL.LU R219, [R1+0x3f4] ;  /* 0x0003f40001db7983 */ /* 0x000ee20000300800 */
[----:B------:R-:W-:Y:S01]  /*212d0*/  @!P5 IMAD.MOV R208, RZ, RZ, -R208 ;  /* 0x000000ffffd0d224 */ /* 0x000fe200078e0ad0 */
[----:B------:R-:W-:-:S02]  /*212e0*/  ISETP.GE.AND P5, PT, R216, RZ, PT ;  /* 0x000000ffd800720c */ /* 0x000fc40003fa6270 */
[----:B------:R-:W4:Y:S04]  /*212f0*/  LDL.LU R218, [R1+0x3f0] ;  /* 0x0003f00001da7983 */ /* 0x000f280000300800 */
[----:B------:R-:W3:Y:S04]  /*21300*/  LDL.LU R217, [R1+0x3ec] ;  /* 0x0003ec0001d97983 */ /* 0x000ee80000300800 */
[----:B------:R-:W3:Y:S01]  /*21310*/  LDL.LU R216, [R1+0x3e8] ;  /* 0x0003e80001d87983 */ /* 0x000ee20000300800 */
[----:B------:R-:W-:Y:S01]  /*21320*/  @!P2 IMAD.MOV R210, RZ, RZ, -R210 ;  /* 0x000000ffffd2a224 */ /* 0x000fe200078e0ad2 */
[----:B------:R-:W-:-:S02]  /*21330*/  ISETP.NE.AND P2, PT, RZ, UR50, PT ;  /* 0x00000032ff007c0c */ /* 0x000fc4000bf45270 */
[----:B------:R-:W-:Y:S01]  /*21340*/  LOP3.LUT R7, RZ, UR50, RZ, 0x33, !PT ;  /* 0x00000032ff077c12 */ /* 0x000fe2000f8e33ff */
[----:B------:R-:W-:Y:S01]  /*21350*/  @!P3 IMAD.MOV R211, RZ, RZ, -R211 ;  /* 0x000000ffffd3b224 */ /* 0x000fe200078e0ad3 */
[----:B------:R-:W-:Y:S01]  /*21360*/  ISETP.GE.AND P3, PT, R6, RZ, PT ;  /* 0x000000ff0600720c */ /* 0x000fe20003f66270 */
[----:B------:R-:W-:Y:S01]  /*21370*/  @!P4 IMAD.MOV R212, RZ, RZ, -R212 ;  /* 0x000000ffffd4c224 */ /* 0x000fe200078e0ad4 */
[----:B------:R-:W-:Y:S01]  /*21380*/  ISETP.GE.AND P4, PT, R5, RZ, PT ;  /* 0x000000ff0500720c */ /* 0x000fe20003f86270 */
[----:B------:R-:W-:Y:S01]  /*21390*/  @!P5 IMAD.MOV R213, RZ, RZ, -R213 ;  /* 0x000000ffffd5d224 */ /* 0x000fe200078e0ad5 */
[C---:B-1----:R-:W-:Y:S01]  /*213a0*/  SEL R169, R7.reuse, R232, !P2 ;  /* 0x000000e807a97207 */ /* 0x042fe20005000000 */
[----:B------:R-:W1:Y:S01]  /*213b0*/  LDCU UR50, c[0x0][0x3b0] ;  /* 0x00007600ff3277ac */ /* 0x000e620008000800 */
[C---:B------:R-:W-:Y:S02]  /*213c0*/  SEL R168, R7.reuse, R231, !P2 ;  /* 0x000000e707a87207 */ /* 0x040fe40005000000 */
[----:B------:R-:W-:-:S02]  /*213d0*/  SEL R167, R7, R252, !P2 ;  /* 0x000000fc07a77207 */ /* 0x000fc40005000000 */
[C---:B--2---:R-:W-:Y:S02]  /*213e0*/  SEL R155, R7.reuse, R215, !P2 ;  /* 0x000000d7079b7207 */ /* 0x044fe40005000000 */
[----:B------:R-:W2:Y:S04]  /*213f0*/  LDL.LU R215, [R1+0x3e4] ;  /* 0x0003e40001d77983 */ /* 0x000ea80000300800 */
        /* <DEDUP_REMOVED lines=8> */
[----:B------:R-:W2:Y:S01]  /*21480*/  LDL.LU R6, [R1+0x3c0] ;  /* 0x0003c00001067983 */ /* 0x000ea20000300800 */
[----:B------:R-:W-:-:S03]  /*21490*/  SEL R166, R7, R230, !P2 ;  /* 0x000000e607a67207 */ /* 0x000fc60005000000 */
        /* <DEDUP_REMOVED lines=21> */
[----:B---3--:R-:W-:-:S03]  /*215f0*/  SEL R150, R7, R216, !P2 ;  /* 0x000000d807967207 */ /* 0x008fc60005000000 */
[----:B------:R-:W3:Y:S04]  /*21600*/  LDL.LU R224, [R1+0x390] ;  /* 0x0003900001e07983 */ /* 0x000ee80000300800 */
[----:B------:R-:W3:Y:S04]  /*21610*/  LDL.LU R223, [R1+0x38c] ;  /* 0x00038c0001df7983 */ /* 0x000ee80000300800 */
[----:B------:R-:W3:Y:S04]  /*21620*/  LDL.LU R222, [R1+0x388] ;  /* 0x0003880001de7983 */ /* 0x000ee80000300800 */
[----:B------:R-:W3:Y:S04]  /*21630*/  LDL.LU R221, [R1+0x384] ;  /* 0x0003840001dd7983 */ /* 0x000ee80000300800 */
[----:B------:R-:W3:Y:S01]  /*21640*/  LDL.LU R216, [R1+0x380] ;  /* 0x0003800001d87983 */ /* 0x000ee20000300800 */
[----:B------:R-:W-:-:S02]  /*21650*/  SEL R154, R7, R220, !P2 ;  /* 0x000000dc079a7207 */ /* 0x000fc40005000000 */
[C---:B------:R-:W-:Y:S01]  /*21660*/  SEL R153, R7.reuse, R219, !P2 ;  /* 0x000000db07997207 */ /* 0x040fe20005000000 */
[----:B------:R-:W3:Y:S01]  /*21670*/  LDL.LU R220, [R1+0x37c] ;  /* 0x00037c0001dc7983 */ /* 0x000ee20000300800 */
[C---:B----4-:R-:W-:Y:S02]  /*21680*/  SEL R152, R7.reuse, R218, !P2 ;  /* 0x000000da07987207 */ /* 0x050fe40005000000 */
[C---:B------:R-:W-:Y:S01]  /*21690*/  SEL R151, R7.reuse, R217, !P2 ;  /* 0x000000d907977207 */ /* 0x040fe20005000000 */
[----:B------:R-:W4:Y:S04]  /*216a0*/  LDL.LU R219, [R1+0x378] ;  /* 0x0003780001db7983 */ /* 0x000f280000300800 */
[----:B------:R-:W4:Y:S04]  /*216b0*/  LDL.LU R218, [R1+0x374] ;  /* 0x0003740001da7983 */ /* 0x000f280000300800 */
[----:B------:R-:W4:Y:S01]  /*216c0*/  LDL.LU R217, [R1+0x370] ;  /* 0x0003700001d97983 */ /* 0x000f220000300800 */
[----:B--2---:R-:W-:-:S03]  /*216d0*/  SEL R149, R7, R215, !P2 ;  /* 0x000000d707957207 */ /* 0x004fc60005000000 */
[----:B------:R-:W2:Y:S01]  /*216e0*/  LDL.LU R215, [R1+0x36c] ;  /* 0x00036c0001d77983 */ /* 0x000ea20000300800 */
[C---:B------:R-:W-:Y:S02]  /*216f0*/  SEL R148, R7.reuse, R237, !P2 ;  /* 0x000000ed07947207 */ /* 0x040fe40005000000 */
[C---:B------:R-:W-:Y:S02]  /*21700*/  SEL R147, R7.reuse, R236, !P2 ;  /* 0x000000ec07937207 */ /* 0x040fe40005000000 */
[C---:B------:R-:W-:Y:S02]  /*21710*/  SEL R146, R7.reuse, R250, !P2 ;  /* 0x000000fa07927207 */ /* 0x040fe40005000000 */
[C---:B------:R-:W-:Y:S02]  /*21720*/  SEL R145, R7.reuse, R235, !P2 ;  /* 0x000000eb07917207 */ /* 0x040fe40005000000 */
[C---:B------:R-:W-:Y:S02]  /*21730*/  SEL R144, R7.reuse, R251, !P2 ;  /* 0x000000fb07907207 */ /* 0x040fe40005000000 */
[----:B------:R-:W-:-:S02]  /*21740*/  SEL R143, R7, R234, !P2 ;  /* 0x000000ea078f7207 */ /* 0x000fc40005000000 */
        /* <DEDUP_REMOVED lines=14> */
[C---:B---3--:R-:W-:Y:S02]  /*21830*/  SEL R124, R7.reuse, R216, !P2 ;  /* 0x000000d8077c7207 */ /* 0x048fe40005000000 */
[----:B------:R-:W3:Y:S04]  /*21840*/  LDL.LU R216, [R1+0x368] ;  /* 0x0003680001d87983 */ /* 0x000ee80000300800 */
        /* <DEDUP_REMOVED lines=15> */
[----:B------:R-:W3:Y:S01]  /*21940*/  LDL.LU R229, [R1+0x328] ;  /* 0x0003280001e57983 */ /* 0x000ee20000300800 */
[----:B------:R-:W-:-:S03]  /*21950*/  SEL R128, R7, R224, !P2 ;  /* 0x000000e007807207 */ /* 0x000fc60005000000 */
[----:B------:R-:W3:Y:S01]  /*21960*/  LDL.LU R228, [R1+0x324] ;  /* 0x0003240001e47983 */ /* 0x000ee20000300800 */
[----:B------:R-:W-:-:S03]  /*21970*/  SEL R127, R7, R223, !P2 ;  /* 0x000000df077f7207 */ /* 0x000fc60005000000 */
[----:B------:R-:W3:Y:S01]  /*21980*/  LDL.LU R227, [R1+0x320] ;  /* 0x0003200001e37983 */ /* 0x000ee20000300800 */
[----:B------:R-:W-:-:S03]  /*21990*/  SEL R126, R7, R222, !P2 ;  /* 0x000000de077e7207 */ /* 0x000fc60005000000 */
[----:B------:R-:W3:Y:S01]  /*219a0*/  LDL.LU R226, [R1+0x31c] ;  /* 0x00031c0001e27983 */ /* 0x000ee20000300800 */
[----:B------:R-:W-:-:S03]  /*219b0*/  SEL R125, R7, R221, !P2 ;  /* 0x000000dd077d7207 */ /* 0x000fc60005000000 */
[----:B------:R-:W3:Y:S04]  /*219c0*/  LDL.LU R225, [R1+0x318] ;  /* 0x0003180001e17983 */ /* 0x000ee80000300800 */
[----:B------:R-:W3:Y:S04]  /*219d0*/  LDL.LU R224, [R1+0x314] ;  /* 0x0003140001e07983 */ /* 0x000ee80000300800 */
[----:B------:R-:W3:Y:S04]  /*219e0*/  LDL.LU R223, [R1+0x310] ;  /* 0x0003100001df7983 */ /* 0x000ee80000300800 */
[----:B------:R-:W3:Y:S04]  /*219f0*/  LDL.LU R222, [R1+0x30c] ;  /* 0x00030c0001de7983 */ /* 0x000ee80000300800 */
[----:B------:R-:W3:Y:S01]  /*21a00*/  LDL.LU R221, [R1+0x308] ;  /* 0x0003080001dd7983 */ /* 0x000ee20000300800 */
[----:B--2---:R-:W-:-:S03]  /*21a10*/  SEL R119, R7, R215, !P2 ;  /* 0x000000d707777207 */ /* 0x004fc60005000000 */
[----:B------:R-:W2:Y:S01]  /*21a20*/  LDL.LU R215, [R1+0x304] ;  /* 0x0003040001d77983 */ /* 0x000ea20000300800 */
[C---:B------:R-:W-:Y:S02]  /*21a30*/  SEL R123, R7.reuse, R220, !P2 ;  /* 0x000000dc077b7207 */ /* 0x040fe40005000000 */
[C---:B----4-:R-:W-:Y:S01]  /*21a40*/  SEL R122, R7.reuse, R219, !P2 ;  /* 0x000000db077a7207 */ /* 0x050fe20005000000 */
[----:B------:R-:W4:Y:S01]  /*21a50*/  LDL.LU R220, [R1+0x300] ;  /* 0x0003000001dc7983 */ /* 0x000f220000300800 */
[C---:B------:R-:W-:Y:S02]  /*21a60*/  SEL R121, R7.reuse, R218, !P2 ;  /* 0x000000da07797207 */ /* 0x040fe40005000000 */
[C---:B------:R-:W-:Y:S01]  /*21a70*/  SEL R120, R7.reuse, R217, !P2 ;  /* 0x000000d907787207 */ /* 0x040fe20005000000 */
[----:B------:R-:W4:Y:S04]  /*21a80*/  LDL.LU R219, [R1+0x2fc] ;  /* 0x0002fc0001db7983 */ /* 0x000f280000300800 */
[----:B------:R-:W4:Y:S04]  /*21a90*/  LDL.LU R218, [R1+0x2f8] ;  /* 0x0002f80001da7983 */ /* 0x000f280000300800 */
[----:B------:R-:W4:Y:S01]  /*21aa0*/  LDL.LU R217, [R1+0x2f4] ;  /* 0x0002f40001d97983 */ /* 0x000f220000300800 */
[----:B---3--:R-:W-:-:S03]  /*21ab0*/  SEL R118, R7, R216, !P2 ;  /* 0x000000d807767207 */ /* 0x008fc60005000000 */
[----:B------:R-:W3:Y:S01]  /*21ac0*/  LDL.LU R216, [R1+0x2f0] ;  /* 0x0002f00001d87983 */ /* 0x000ee20000300800 */
[----:B--2---:R-:W-:-:S03]  /*21ad0*/  SEL R93, R7, R215, !P2 ;  /* 0x000000d7075d7207 */ /* 0x004fc60005000000 */
[----:B------:R-:W2:Y:S01]  /*21ae0*/  LDL.LU R215, [R1+0x2ec] ;  /* 0x0002ec0001d77983 */ /* 0x000ea20000300800 */
[C---:B------:R-:W-:Y:S02]  /*21af0*/  SEL R117, R7.reuse, R237, !P2 ;  /* 0x000000ed07757207 */ /* 0x040fe40005000000 */
[C---:B------:R-:W-:Y:S01]  /*21b00*/  SEL R116, R7.reuse, R236, !P2 ;  /* 0x000000ec07747207 */ /* 0x040fe20005000000 */
[----:B------:R-:W2:Y:S01]  /*21b10*/  LDL.LU R237, [R1+0x2e8] ;  /* 0x0002e80001ed7983 */ /* 0x000ea20000300800 */
[C---:B------:R-:W-:Y:S02]  /*21b20*/  SEL R115, R7.reuse, R250, !P2 ;  /* 0x000000fa07737207 */ /* 0x040fe40005000000 */
[C---:B------:R-:W-:Y:S01]  /*21b30*/  SEL R114, R7.reuse, R235, !P2 ;  /* 0x000000eb07727207 */ /* 0x040fe20005000000 */
        /* <DEDUP_REMOVED lines=40> */
[----:B------:R-:W2:Y:S04]  /*21dc0*/  LDL.LU R223, [R1+0x294] ;  /* 0x0002940001df7983 */ /* 0x000ea80000300800 */
[----:B------:R-:W2:Y:S04]  /*21dd0*/  LDL.LU R222, [R1+0x290] ;  /* 0x0002900001de7983 */ /* 0x000ea80000300800 */
[----:B------:R-:W2:Y:S01]  /*21de0*/  LDL.LU R221, [R1+0x28c] ;  /* 0x00028c0001dd7983 */ /* 0x000ea20000300800 */
[----:B---3--:R-:W-:-:S03]  /*21df0*/  SEL R88, R7, R216, !P2 ;  /* 0x000000d807587207 */ /* 0x008fc60005000000 */
[----:B------:R-:W3:Y:S01]  /*21e00*/  LDL.LU R216, [R1+0x288] ;  /* 0x0002880001d87983 */ /* 0x000ee20000300800 */
[C---:B----4-:R-:W-:Y:S02]  /*21e10*/  SEL R92, R7.reuse, R220, !P2 ;  /* 0x000000dc075c7207 */ /* 0x050fe40005000000 */
[C---:B------:R-:W-:Y:S01]  /*21e20*/  SEL R91, R7.reuse, R219, !P2 ;  /* 0x000000db075b7207 */ /* 0x040fe20005000000 */
[----:B------:R-:W4:Y:S01]  /*21e30*/  LDL.LU R220, [R1+0x284] ;  /* 0x0002840001dc7983 */ /* 0x000f220000300800 */
[C---:B------:R-:W-:Y:S02]  /*21e40*/  SEL R90, R7.reuse, R218, !P2 ;  /* 0x000000da075a7207 */ /* 0x040fe40005000000 */
        /* <DEDUP_REMOVED lines=116> */
[----:B----4-:R-:W-:-:S03]  /*22590*/  SEL R30, R7, R220, !P2 ;  /* 0x000000dc071e7207 */ /* 0x010fc60005000000 */
[----:B------:R-:W4:Y:S01]  /*225a0*/  LDL.LU R222, [R1+0x198] ;  /* 0x0001980001de7983 */ /* 0x000f220000300800 */
[----:B------:R-:W-:-:S03]  /*225b0*/  SEL R29, R7, R219, !P2 ;  /* 0x000000db071d7207 */ /* 0x000fc60005000000 */
[----:B------:R-:W4:Y:S01]  /*225c0*/  LDL.LU R221, [R1+0x194] ;  /* 0x0001940001dd7983 */ /* 0x000f220000300800 */
[----:B------:R-:W-:-:S03]  /*225d0*/  SEL R28, R7, R218, !P2 ;  /* 0x000000da071c7207 */ /* 0x000fc60005000000 */
[----:B------:R-:W4:Y:S01]  /*225e0*/  LDL.LU R220, [R1+0x190] ;  /* 0x0001900001dc7983 */ /* 0x000f220000300800 */
[----:B------:R-:W-:-:S03]  /*225f0*/  SEL R27, R7, R217, !P2 ;  /* 0x000000d9071b7207 */ /* 0x000fc60005000000 */
[----:B------:R-:W4:Y:S01]  /*22600*/  LDL.LU R219, [R1+0x18c] ;  /* 0x00018c0001db7983 */ /* 0x000f220000300800 */
[----:B---3--:R-:W-:-:S03]  /*22610*/  SEL R26, R7, R216, !P2 ;  /* 0x000000d8071a7207 */ /* 0x008fc60005000000 */
[----:B------:R-:W3:Y:S04]  /*22620*/  LDL.LU R218, [R1+0x188] ;  /* 0x0001880001da7983 */ /* 0x000ee80000300800 */
[----:B------:R-:W3:Y:S04]  /*22630*/  LDL.LU R217, [R1+0x184] ;  /* 0x0001840001d97983 */ /* 0x000ee80000300800 */
[----:B------:R-:W3:Y:S01]  /*22640*/  LDL.LU R216, [R1+0x17c] ;  /* 0x00017c0001d87983 */ /* 0x000ee20000300800 */
[----:B--2---:R-:W-:-:S03]  /*22650*/  SEL R25, R7, R215, !P2 ;  /* 0x000000d707197207 */ /* 0x004fc60005000000 */
        /* <DEDUP_REMOVED lines=41> */
[C---:B------:R-:W-:Y:S02]  /*228f0*/  SEL R24, R7.reuse, R237, !P2 ;  /* 0x000000ed07187207 */ /* 0x040fe40005000000 */
[C---:B------:R-:W-:Y:S02]  /*22900*/  SEL R249, R7.reuse, R220, !P2 ;  /* 0x000000dc07f97207 */ /* 0x040fe40005000000 */
[----:B------:R-:W4:Y:S01]  /*22910*/  LDL.LU R220, [R1+0x114] ;  /* 0x0001140001dc7983 */ /* 0x000f220000300800 */
[C---:B------:R-:W-:Y:S02]  /*22920*/  SEL R238, R7.reuse, R219, !P2 ;  /* 0x000000db07ee7207 */ /* 0x040fe40005000000 */
[C---:B------:R-:W-:Y:S01]  /*22930*/  SEL R23, R7.reuse, R236, !P2 ;  /* 0x000000ec07177207 */ /* 0x040fe20005000000 */
[----:B------:R-:W4:Y:S01]  /*22940*/  LDL.LU R219, [R1+0x110] ;  /* 0x0001100001db7983 */ /* 0x000f220000300800 */
[----:B---3--:R-:W-:-:S02]  /*22950*/  SEL R237, R7, R218, !P2 ;  /* 0x000000da07ed7207 */ /* 0x008fc40005000000 */
[C---:B------:R-:W-:Y:S01]  /*22960*/  SEL R22, R7.reuse, R250, !P2 ;  /* 0x000000fa07167207 */ /* 0x040fe20005000000 */
[----:B------:R-:W3:Y:S01]  /*22970*/  LDL.LU R218, [R1+0x10c] ;  /* 0x00010c0001da7983 */ /* 0x000ee20000300800 */
[C---:B------:R-:W-:Y:S02]  /*22980*/  SEL R236, R7.reuse, R217, !P2 ;  /* 0x000000d907ec7207 */ /* 0x040fe40005000000 */
[C---:B------:R-:W-:Y:S01]  /*22990*/  SEL R21, R7.reuse, R235, !P2 ;  /* 0x000000eb07157207 */ /* 0x040fe20005000000 */
[----:B------:R-:W3:Y:S01]  /*229a0*/  LDL.LU R217, [R1+0x108] ;  /* 0x0001080001d97983 */ /* 0x000ee20000300800 */
[----:B------:R-:W-:Y:S01]  /*229b0*/  SEL R250, R7, R216, !P2 ;  /* 0x000000d807fa7207 */ /* 0x000fe20005000000 */
[----:B------:R-:W-:Y:S02]  /*229c0*/  IMAD R169, R169, UR49, RZ ;  /* 0x00000031a9a97c24 */ /* 0x000fe4000f8e02ff */
[----:B------:R-:W3:Y:S01]  /*229d0*/  LDL.LU R216, [R1+0x104] ;  /* 0x0001040001d87983 */ /* 0x000ee20000300800 */
[----:B------:R-:W-:-:S02]  /*229e0*/  IMAD R168, R168, UR49, RZ ;  /* 0x00000031a8a87c24 */ /* 0x000fc4000f8e02ff */
[----:B------:R-:W-:Y:S02]  /*229f0*/  IMAD R167, R167, UR49, RZ ;  /* 0x00000031a7a77c24 */ /* 0x000fe4000f8e02ff */
[----:B------:R-:W-:Y:S02]  /*22a00*/  IMAD R166, R166, UR49, RZ ;  /* 0x00000031a6a67c24 */ /* 0x000fe4000f8e02ff */
[----:B------:R-:W-:Y:S02]  /*22a10*/  IMAD R165, R165, UR49, RZ ;  /* 0x00000031a5a57c24 */ /* 0x000fe4000f8e02ff */
[----:B------:R-:W-:Y:S02]  /*22a20*/  IMAD R164, R164, UR49, RZ ;  /* 0x00000031a4a47c24 */ /* 0x000fe4000f8e02ff */
[----:B------:R-:W-:Y:S02]  /*22a30*/  IMAD R163, R163, UR49, RZ ;  /* 0x00000031a3a37c24 */ /* 0x000fe4000f8e02ff */
        /* <DEDUP_REMOVED lines=38> */
[----:B------:R-:W-:Y:S01]  /*22ca0*/  IMAD R124, R124, UR49, RZ ;  /* 0x000000317c7c7c24 */ /* 0x000fe2000f8e02ff */
[----:B--2---:R-:W-:Y:S02]  /*22cb0*/  SEL R235, R7, R215, !P2 ;  /* 0x000000d707eb7207 */ /* 0x004fe40005000000 */
[----:B------:R-:W2:Y:S04]  /*22cc0*/  LDL.LU R215, [R1+0x100] ;  /* 0x0001000001d77983 */ /* 0x000ea80000300800 */
[----:B------:R-:W2:Y:S04]  /*22cd0*/  LDL.LU R13, [R1+0xf8] ;  /* 0x0000f800010d7983 */ /* 0x000ea80000300800 */
[----:B------:R-:W2:Y:S04]  /*22ce0*/  LDL.LU R10, [R1+0xf4] ;  /* 0x0000f400010a7983 */ /* 0x000ea80000300800 */
[----:B------:R-:W2:Y:S04]  /*22cf0*/  LDL.LU R3, [R1+0xf0] ;  /* 0x0000f00001037983 */ /* 0x000ea80000300800 */
[----:B------:R-:W2:Y:S04]  /*22d00*/  LDL.LU R8, [R1+0xec] ;  /* 0x0000ec0001087983 */ /* 0x000ea80000300800 */
[----:B------:R-:W2:Y:S04]  /*22d10*/  LDL.LU R9, [R1+0xe8] ;  /* 0x0000e80001097983 */ /* 0x000ea80000300800 */
[----:B------:R1:W-:Y:S04]  /*22d20*/  STL [R1+0xe8], R169 ;  /* 0x0000e8a901007387 */ /* 0x0003e80000100800 */
[----:B-1----:R-:W2:Y:S04]  /*22d30*/  LDL.LU R169, [R1+0x1dec] ;  /* 0x001dec0001a97983 */ /* 0x002ea80000300800 */
        /* <DEDUP_REMOVED lines=76> */
[----:B------:R1:W-:Y:S01]  /*23200*/  STL [R1+0x398], R130 ;  /* 0x0003988201007387 */ /* 0x0003e20000100800 */
[----:B------:R-:W-:-:S03]  /*23210*/  IMAD R123, R123, UR49, RZ ;  /* 0x000000317b7b7c24 */ /* 0x000fc6000f8e02ff */
        /* <DEDUP_REMOVED lines=380> */
[C---:B------:R-:W-:Y:S01]  /*249e0*/  SEL R251, R7.reuse, R251, !P2 ;  /* 0x000000fb07fb7207 */ /* 0x040fe20005000000 */
[----:B------:R-:W-:Y:S02]  /*249f0*/  IMAD R250, R250, UR49, RZ ;  /* 0x00000031fafa7c24 */ /* 0x000fe4000f8e02ff */
[----:B-1----:R-:W2:Y:S04]  /*24a00*/  LDL.LU R246, [R1+0x1b54] ;  /* 0x001b540001f67983 */ /* 0x002ea80000300800 */
[----:B------:R1:W-:Y:S01]  /*24a10*/  STL [R1+0x898], R247 ;  /* 0x000898f701007387 */ /* 0x0003e20000100800 */
[----:B------:R-:W-:Y:S01]  /*24a20*/  SEL R234, R7, R234, !P2 ;  /* 0x000000ea07ea7207 */ /* 0x000fe20005000000 */
[----:B------:R-:W-:-:S02]  /*24a30*/  IMAD R235, R235, UR49, RZ ;  /* 0x00000031ebeb7c24 */ /* 0x000fc4000f8e02ff */
[----:B-1----:R-:W2:Y:S04]  /*24a40*/  LDL.LU R247, [R1+0x1b50] ;  /* 0x001b500001f77983 */ /* 0x002ea80000300800 */
[----:B------:R1:W-:Y:S01]  /*24a50*/  STL [R1+0x89c], R248 ;  /* 0x00089cf801007387 */ /* 0x0003e20000100800 */
[----:B------:R-:W-:Y:S01]  /*24a60*/  SEL R2, R7, R2, !P2 ;  /* 0x0000000207027207 */ /* 0x000fe20005000000 */
[----:B------:R-:W-:Y:S02]  /*24a70*/  IMAD R251, R251, UR49, RZ ;  /* 0x00000031fbfb7c24 */ /* 0x000fe4000f8e02ff */
[----:B-1----:R-:W2:Y:S04]  /*24a80*/  LDL.LU R248, [R1+0x1b4c] ;  /* 0x001b4c0001f87983 */ /* 0x002ea80000300800 */
[----:B------:R1:W-:Y:S01]  /*24a90*/  STL [R1+0x8a0], R249 ;  /* 0x0008a0f901007387 */ /* 0x0003e20000100800 */
[----:B------:R-:W-:Y:S01]  /*24aa0*/  SEL R233, R7, R233, !P2 ;  /* 0x000000e907e97207 */ /* 0x000fe20005000000 */
[----:B------:R-:W-:-:S02]  /*24ab0*/  IMAD R234, R234, UR49, RZ ;  /* 0x00000031eaea7c24 */ /* 0x000fc4000f8e02ff */
        /* <DEDUP_REMOVED lines=58> */
[C---:B----4-:R-:W-:Y:S01]  /*24e60*/  SEL R222, R7.reuse, R222, !P2 ;  /* 0x000000de07de7207 */ /* 0x050fe20005000000 */
[----:B------:R-:W-:Y:S02]  /*24e70*/  IMAD R224, R224, UR49, RZ ;  /* 0x00000031e0e07c24 */ /* 0x000fe4000f8e02ff */
[----:B-1----:R-:W4:Y:S04]  /*24e80*/  LDL.LU R230, [R1+0x1b0c] ;  /* 0x001b0c0001e67983 */ /* 0x002f280000300800 */
[----:B------:R1:W-:Y:S01]  /*24e90*/  STL [R1+0x9f4], R4 ;  /* 0x0009f40401007387 */ /* 0x0003e20000100800 */
[----:B------:R-:W-:Y:S01]  /*24ea0*/  SEL R221, R7, R221, !P2 ;  /* 0x000000dd07dd7207 */ /* 0x000fe20005000000 */
[----:B------:R-:W-:-:S02]  /*24eb0*/  IMAD R223, R223, UR49, RZ ;  /* 0x00000031dfdf7c24 */ /* 0x000fc4000f8e02ff */
[----:B-1----:R-:W4:Y:S04]  /*24ec0*/  LDL.LU R4, [R1+0x1b08] ;  /* 0x001b080001047983 */ /* 0x002f280000300800 */
[----:B------:R1:W-:Y:S01]  /*24ed0*/  STL [R1+0x9fc], R229 ;  /* 0x0009fce501007387 */ /* 0x0003e20000100800 */
[C---:B------:R-:W-:Y:S01]  /*24ee0*/  SEL R220, R7.reuse, R220, !P2 ;  /* 0x000000dc07dc7207 */ /* 0x040fe20005000000 */
[----:B------:R-:W-:Y:S02]  /*24ef0*/  IMAD R222, R222, UR49, RZ ;  /* 0x00000031dede7c24 */ /* 0x000fe4000f8e02ff */
[----:B-1----:R-:W4:Y:S04]  /*24f00*/  LDL.LU R229, [R1+0x1b04] ;  /* 0x001b040001e57983 */ /* 0x002f280000300800 */
[----:B------:R1:W-:Y:S01]  /*24f10*/  STL [R1+0xa10], R228 ;  /* 0x000a10e401007387 */ /* 0x0003e20000100800 */
[----:B------:R-:W-:Y:S01]  /*24f20*/  SEL R219, R7, R219, !P2 ;  /* 0x000000db07db7207 */ /* 0x000fe20005000000 */
[----:B------:R-:W-:-:S02]  /*24f30*/  IMAD R221, R221, UR49, RZ ;  /* 0x00000031dddd7c24 */ /* 0x000fc4000f8e02ff */
[----:B-1----:R-:W4:Y:S04]  /*24f40*/  LDL.LU R228, [R1+0x1b00] ;  /* 0x001b000001e47983 */ /* 0x002f280000300800 */
[----:B------:R1:W-:Y:S01]  /*24f50*/  STL [R1+0xa1c], R227 ;  /* 0x000a1ce301007387 */ /* 0x0003e20000100800 */
[C---:B---3--:R-:W-:Y:S01]  /*24f60*/  SEL R218, R7.reuse, R218, !P2 ;  /* 0x000000da07da7207 */ /* 0x048fe20005000000 */
[----:B------:R-:W-:Y:S02]  /*24f70*/  IMAD R220, R220, UR49, RZ ;  /* 0x00000031dcdc7c24 */ /* 0x000fe4000f8e02ff */
[----:B-1----:R-:W3:Y:S04]  /*24f80*/  LDL.LU R227, [R1+0x1afc] ;  /* 0x001afc0001e37983 */ /* 0x002ee80000300800 */
[----:B------:R1:W-:Y:S01]  /*24f90*/  STL [R1+0xa24], R226 ;  /* 0x000a24e201007387 */ /* 0x0003e20000100800 */
[----:B------:R-:W-:Y:S01]  /*24fa0*/  SEL R217, R7, R217, !P2 ;  /* 0x000000d907d97207 */ /* 0x000fe20005000000 */
[----:B------:R-:W-:-:S02]  /*24fb0*/  IMAD R219, R219, UR49, RZ ;  /* 0x00000031dbdb7c24 */ /* 0x000fc4000f8e02ff */
[----:B-1----:R-:W3:Y:S04]  /*24fc0*/  LDL.LU R226, [R1+0x1af8] ;  /* 0x001af80001e27983 */ /* 0x002ee80000300800 */
[----:B------:R1:W-:Y:S01]  /*24fd0*/  STL [R1+0xa30], R225 ;  /* 0x000a30e101007387 */ /* 0x0003e20000100800 */
[C---:B------:R-:W-:Y:S01]  /*24fe0*/  SEL R216, R7.reuse, R216, !P2 ;  /* 0x000000d807d87207 */ /* 0x040fe20005000000 */
[----:B------:R-:W-:Y:S02]  /*24ff0*/  IMAD R218, R218, UR49, RZ ;  /* 0x00000031dada7c24 */ /* 0x000fe4000f8e02ff */
[----:B-1----:R-:W3:Y:S04]  /*25000*/  LDL.LU R225, [R1+0x1af4] ;  /* 0x001af40001e17983 */ /* 0x002ee80000300800 */
[----:B------:R1:W-:Y:S01]  /*25010*/  STL [R1+0xa40], R224 ;  /* 0x000a40e001007387 */ /* 0x0003e20000100800 */
[----:B--2---:R-:W-:Y:S01]  /*25020*/  SEL R215, R7, R215, !P2 ;  /* 0x000000d707d77207 */ /* 0x004fe20005000000 */
        /* <DEDUP_REMOVED lines=17> */
[----:B------:R-:W-:-:S03]  /*25140*/  SEL R10, R7, R10, !P2 ;  /* 0x0000000a070a7207 */ /* 0x000fc60005000000 */
[----:B-1----:R-:W2:Y:S04]  /*25150*/  LDL.LU R219, [R1+0x1adc] ;  /* 0x001adc0001db7983 */ /* 0x002ea80000300800 */
[----:B------:R1:W-:Y:S04]  /*25160*/  STL [R1+0xa88], R218 ;  /* 0x000a88da01007387 */ /* 0x0003e80000100800 */
[----:B-1----:R-:W2:Y:S04]  /*25170*/  LDL.LU R218, [R1+0x1ad8] ;  /* 0x001ad80001da7983 */ /* 0x002ea80000300800 */
[----:B------:R1:W-:Y:S01]  /*25180*/  STL [R1+0xa90], R217 ;  /* 0x000a90d901007387 */ /* 0x0003e20000100800 */
[----:B------:R-:W-:-:S03]  /*25190*/  SEL R3, R7, R3, !P2 ;  /* 0x0000000307037207 */ /* 0x000fc60005000000 */
[----:B-1----:R-:W2:Y:S04]  /*251a0*/  LDL.LU R217, [R1+0x1ad4] ;  /* 0x001ad40001d97983 */ /* 0x002ea80000300800 */
[----:B------:R1:W-:Y:S04]  /*251b0*/  STL [R1+0xaa0], R216 ;  /* 0x000aa0d801007387 */ /* 0x0003e80000100800 */
[----:B-1----:R-:W2:Y:S04]  /*251c0*/  LDL.LU R216, [R1+0x1ad0] ;  /* 0x001ad00001d87983 */ /* 0x002ea80000300800 */
[----:B------:R1:W-:Y:S04]  /*251d0*/  STL [R1+0xaa8], R215 ;  /* 0x000aa8d701007387 */ /* 0x0003e80000100800 */
[----:B-1----:R-:W2:Y:S04]  /*251e0*/  LDL.LU R215, [R1+0x1acc] ;  /* 0x001acc0001d77983 */ /* 0x002ea80000300800 */
[----:B------:R1:W-:Y:S04]  /*251f0*/  STL [R1+0xab4], R214 ;  /* 0x000ab4d601007387 */ /* 0x0003e80000100800 */
[----:B-1----:R-:W3:Y:S04]  /*25200*/  LDL.LU R214, [R1+0x1ac8] ;  /* 0x001ac80001d67983 */ /* 0x002ee80000300800 */
[----:B------:R1:W-:Y:S02]  /*25210*/  STL [R1+0xac0], R13 ;  /* 0x000ac00d01007387 */ /* 0x0003e40000100800 */
[----:B-1----:R-:W-:-:S02]  /*25220*/  IMAD R13, R10, UR49, RZ ;  /* 0x000000310a0d7c24 */ /* 0x002fc4000f8e02ff */
[----:B------:R-:W3:Y:S04]  /*25230*/  LDL.LU R10, [R1+0xe4] ;  /* 0x0000e400010a7983 */ /* 0x000ee80000300800 */
[----:B------:R1:W-:Y:S02]  /*25240*/  STL [R1+0xacc], R13 ;  /* 0x000acc0d01007387 */ /* 0x0003e40000100800 */
[----:B-1----:R-:W-:Y:S02]  /*25250*/  IMAD R13, R3, UR49, RZ ;  /* 0x00000031030d7c24 */ /* 0x002fe4000f8e02ff */
[----:B------:R-:W3:Y:S01]  /*25260*/  LDL.LU R3, [R1+0x5c4] ;  /* 0x0005c40001037983 */ /* 0x000ee20000300800 */
[C---:B------:R-:W-:Y:S02]  /*25270*/  SEL R8, R7.reuse, R8, !P2 ;  /* 0x0000000807087207 */ /* 0x040fe40005000000 */
[----:B------:R-:W-:-:S03]  /*25280*/  SEL R9, R7, R9, !P2 ;  /* 0x0000000907097207 */ /* 0x000fc60005000000 */
[----:B------:R-:W-:Y:S01]  /*25290*/  IMAD R8, R8, UR49, RZ ;  /* 0x0000003108087c24 */ /* 0x000fe2000f8e02ff */
[----:B------:R1:W-:Y:S01]  /*252a0*/  STL [R1+0xad8], R13 ;  /* 0x000ad80d01007387 */ /* 0x0003e20000100800 */
[----:B------:R-:W-:Y:S01]  /*252b0*/  SEL R14, R7, R14, !P2 ;  /* 0x0000000e070e7207 */ /* 0x000fe20005000000 */
[----:B------:R-:W2:Y:S02]  /*252c0*/  LDCU UR49, c[0x0][0x3b0] ;  /* 0x00007600ff3177ac */ /* 0x000ea40008000800 */
[----:B-1----:R-:W4:Y:S04]  /*252d0*/  LDL.LU R13, [R1+0xcc] ;  /* 0x0000cc00010d7983 */ /* 0x002f280000300800 */
[----:B------:R1:W-:Y:S02]  /*252e0*/  STL [R1+0xadc], R8 ;  /* 0x000adc0801007387 */ /* 0x0003e40000100800 */
[----:B-1----:R-:W-:Y:S01]  /*252f0*/  IMAD R8, R9, UR48, RZ ;  /* 0x0000003009087c24 */ /* 0x002fe2000f8e02ff */
[C---:B------:R-:W-:Y:S01]  /*25300*/  SEL R15, R7.reuse, R15, !P2 ;  /* 0x0000000f070f7207 */ /* 0x040fe20005000000 */
[----:B------:R-:W4:Y:S01]  /*25310*/  LDL.LU R9, [R1+0xd4] ;  /* 0x0000d40001097983 */ /* 0x000f220000300800 */
[C---:B------:R-:W-:Y:S01]  /*25320*/  SEL R16, R7.reuse, R16, !P2 ;  /* 0x0000001007107207 */ /* 0x040fe20005000000 */
[----:B------:R-:W1:Y:S02]  /*25330*/  LDCU UR48, c[0x0][0x3b0] ;  /* 0x00007600ff3077ac */ /* 0x000e640008000800 */
[----:B------:R2:W-:Y:S02]  /*25340*/  STL [R1+0xad4], R8 ;  /* 0x000ad40801007387 */ /* 0x0005e40000100800 */
[----:B--2---:R-:W-:-:S02]  /*25350*/  SEL R8, R7, R215, !P2 ;  /* 0x000000d707087207 */ /* 0x004fc40005000000 */
[----:B------:R-:W2:Y:S01]  /*25360*/  LDL.LU R215, [R1+0x1ac4] ;  /* 0x001ac40001d77983 */ /* 0x000ea20000300800 */
[----:B---3--:R-:W-:Y:S02]  /*25370*/  ISETP.GE.AND P5, PT, R3, RZ, PT ;  /* 0x000000ff0300720c */ /* 0x008fe40003fa6270 */
[----:B------:R-:W-:-:S05]  /*25380*/  SEL R3, R7, R10, !P2 ;  /* 0x0000000a07037207 */ /* 0x000fca0005000000 */
[----:B------:R-:W-:Y:S01]  /*25390*/  IMAD R10, R3, UR47, RZ ;  /* 0x0000002f030a7c24 */ /* 0x000fe2000f8e02ff */
[C---:B------:R-:W-:Y:S01]  /*253a0*/  SEL R17, R7.reuse, R17, !P2 ;  /* 0x0000001107117207 */ /* 0x040fe20005000000 */
[----:B------:R-:W3:Y:S01]  /*253b0*/  LDL.LU R3, [R1+0x5d4] ;  /* 0x0005d40001037983 */ /* 0x000ee20000300800 */
[----:B------:R-:W-:Y:S01]  /*253c0*/  @!P1 IMAD.MOV R214, RZ, RZ, -R214 ;  /* 0x000000ffffd69224 */ /* 0x000fe200078e0ad6 */
[C---:B------:R-:W-:Y:S01]  /*253d0*/  SEL R18, R7.reuse, R18, !P2 ;  /* 0x0000001207127207 */ /* 0x040fe20005000000 */
[----:B------:R-:W-:Y:S01]  /*253e0*/  IMAD R8, R8, UR46, RZ ;  /* 0x0000002e08087c24 */ /* 0x000fe2000f8e02ff */
[----:B------:R1:W-:Y:S01]  /*253f0*/  STL [R1+0xad0], R10 ;  /* 0x000ad00a01007387 */ /* 0x0003e20000100800 */
[C---:B------:R-:W-:Y:S01]  /*25400*/  SEL R19, R7.reuse, R19, !P2 ;  /* 0x0000001307137207 */ /* 0x040fe20005000000 */
[----:B------:R-:W2:Y:S01]  /*25410*/  LDCU UR47, c[0x0][0x3b0] ;  /* 0x00007600ff2f77ac */ /* 0x000ea20008000800 */
[C---:B------:R-:W-:Y:S02]  /*25420*/  SEL R20, R7.reuse, R20, !P2 ;  /* 0x0000001407147207 */ /* 0x040fe40005000000 */
[----:B------:R-:W-:Y:S01]  /*25430*/  SEL R21, R7, R21, !P2 ;  /* 0x0000001507157207 */ /* 0x000fe20005000000 */
[----:B------:R-:W2:Y:S01]  /*25440*/  LDCU UR46, c[0x0][0x3b0] ;  /* 0x00007600ff2e77ac */ /* 0x000ea20008000800 */
[----:B-1----:R-:W4:Y:S01]  /*25450*/  LDL.LU R10, [R1+0xc4] ;  /* 0x0000c400010a7983 */ /* 0x002f220000300800 */
[----:B---3--:R-:W-:-:S02]  /*25460*/  ISETP.GE.AND P1, PT, R3, RZ, PT ;  /* 0x000000ff0300720c */ /* 0x008fc40003f26270 */
[----:B------:R-:W-:Y:S02]  /*25470*/  SEL R3, R7, R216, !P2 ;  /* 0x000000d807037207 */ /* 0x000fe40005000000 */
[----:B------:R-:W3:Y:S03]  /*25480*/  LDL.LU R216, [R1+0x1ac0] ;  /* 0x001ac00001d87983 */ /* 0x000ee60000300800 */
[----:B------:R-:W-:Y:S01]  /*25490*/  IMAD R3, R3, UR45, RZ ;  /* 0x0000002d03037c24 */ /* 0x000fe2000f8e02ff */
[----:B------:R1:W-:Y:S01]  /*254a0*/  STL [R1+0xac8], R8 ;  /* 0x000ac80801007387 */ /* 0x0003e20000100800 */
[----:B--2---:R-:W-:Y:S01]  /*254b0*/  @!P3 IMAD.MOV R215, RZ, RZ, -R215 ;  /* 0x000000ffffd7b224 */ /* 0x004fe200078e0ad7 */
[----:B------:R-:W2:Y:S02]  /*254c0*/  LDCU UR45, c[0x0][0x3b0] ;  /* 0x00007600ff2d77ac */ /* 0x000ea40008000800 */
[----:B-1----:R-:W2:Y:S04]  /*254d0*/  LDL.LU R8, [R1+0xd8] ;  /* 0x0000d80001087983 */ /* 0x002ea80000300800 */
[----:B------:R1:W-:Y:S04]  /*254e0*/  STL [R1+0xac4], R3 ;  /* 0x000ac40301007387 */ /* 0x0003e80000100800 */
[----:B-1----:R-:W4:Y:S01]  /*254f0*/  LDL.LU R3, [R1+0x5e8] ;  /* 0x0005e80001037983 */ /* 0x002f220000300800 */
[----:B--2---:R-:W-:-:S05]  /*25500*/  SEL R8, R7, R8, !P2 ;  /* 0x0000000807087207 */ /* 0x004fca0005000000 */
[----:B------:R-:W-:Y:S01]  /*25510*/  IMAD R8, R8, UR44, RZ ;  /* 0x0000002c08087c24 */ /* 0x000fe2000f8e02ff */
[----:B------:R-:W-:Y:S01]  /*25520*/  SEL R22, R7, R22, !P2 ;  /* 0x0000001607167207 */ /* 0x000fe20005000000 */
[----:B---3--:R-:W-:Y:S01]  /*25530*/  @!P4 IMAD.MOV R216, RZ, RZ, -R216 ;  /* 0x000000ffffd8c224 */ /* 0x008fe200078e0ad8 */
[----:B------:R-:W1:Y:S02]  /*25540*/  LDCU UR44, c[0x0][0x3b0] ;  /* 0x00007600ff2c77ac */ /* 0x000e640008000800 */
[----:B------:R2:W-:Y:S01]  /*25550*/  STL [R1+0xabc], R8 ;  /* 0x000abc0801007387 */ /* 0x0005e20000100800 */
[----:B----4-:R-:W-:Y:S02]  /*25560*/  ISETP.GE.AND P3, PT, R3, RZ, PT ;  /* 0x000000ff0300720c */ /* 0x010fe40003f66270 */
[C---:B------:R-:W-:Y:S02]  /*25570*/  SEL R3, R7.reuse, R9, !P2 ;  /* 0x0000000907037207 */ /* 0x040fe40005000000 */
[----:B--2---:R-:W-:-:S03]  /*25580*/  SEL R8, R7, R217, !P2 ;  /* 0x000000d907087207 */ /* 0x004fc60005000000 */
[----:B------:R-:W-:Y:S01]  /*25590*/  IMAD R9, R3, UR43, RZ ;  /* 0x0000002b03097c24 */ /* 0x000fe2000f8e02ff */
[----:B------:R-:W2:Y:S01]  /*255a0*/  LDL.LU R217, [R1+0x1abc] ;  /* 0x001abc0001d97983 */ /* 0x000ea20000300800 */
[C---:B------:R-:W-:Y:S01]  /*255b0*/  SEL R23, R7.reuse, R23, !P2 ;  /* 0x0000001707177207 */ /* 0x040fe20005000000 */
[----:B------:R-:W3:Y:S02]  /*255c0*/  LDCU UR43, c[0x0][0x3b0] ;  /* 0x00007600ff2b77ac */ /* 0x000ee40008000800 */
[----:B------:R-:W4:Y:S01]  /*255d0*/  LDL.LU R3, [R1+0x5f4] ;  /* 0x0005f40001037983 */ /* 0x000f220000300800 */
[----:B------:R-:W-:Y:S01]  /*255e0*/  IMAD R8, R8, UR42, RZ ;  /* 0x0000002a08087c24 */ /* 0x000fe2000f8e02ff */
[C---:B------:R-:W-:Y:S01]  /*255f0*/  SEL R24, R7.reuse, R24, !P2 ;  /* 0x0000001807187207 */ /* 0x040fe20005000000 */
[----:B------:R-:W1:Y:S01]  /*25600*/  LDCU UR42, c[0x0][0x3b0] ;  /* 0x00007600ff2a77ac */ /* 0x000e620008000800 */
[----:B------:R3:W-:Y:S04]  /*25610*/  STL [R1+0xab8], R9 ;  /* 0x000ab80901007387 */ /* 0x0007e80000100800 */
[----:B---3--:R-:W3:Y:S04]  /*25620*/  LDL.LU R9, [R1+0xb4] ;  /* 0x0000b40001097983 */ /* 0x008ee80000300800 */
[----:B------:R1:W-:Y:S02]  /*25630*/  STL [R1+0xaac], R8 ;  /* 0x000aac0801007387 */ /* 0x0003e40000100800 */
[----:B-1----:R-:W-:-:S02]  /*25640*/  SEL R8, R7, R218, !P2 ;  /* 0x000000da07087207 */ /* 0x002fc40005000000 */
[----:B------:R-:W3:Y:S01]  /*25650*/  LDL.LU R218, [R1+0x1ab8] ;  /* 0x001ab80001da7983 */ /* 0x000ee20000300800 */
[----:B----4-:R-:W-:Y:S02]  /*25660*/  ISETP.GE.AND P4, PT, R3, RZ, PT ;  /* 0x000000ff0300720c */ /* 0x010fe40003f86270 */
[----:B------:R-:W-:-:S05]  /*25670*/  SEL R3, R7, R13, !P2 ;  /* 0x0000000d07037207 */ /* 0x000fca0005000000 */
[----:B------:R-:W-:Y:S01]  /*25680*/  IMAD R13, R3, UR41, RZ ;  /* 0x00000029030d7c24 */ /* 0x000fe2000f8e02ff */
[C---:B------:R-:W-:Y:S01]  /*25690*/  SEL R25, R7.reuse, R25, !P2 ;  /* 0x0000001907197207 */ /* 0x040fe20005000000 */
[----:B------:R-:W4:Y:S01]  /*256a0*/  LDL.LU R3, [R1+0x5f8] ;  /* 0x0005f80001037983 */ /* 0x000f220000300800 */
[----:B--2---:R-:W-:Y:S01]  /*256b0*/  @!P5 IMAD.MOV R217, RZ, RZ, -R217 ;  /* 0x000000ffffd9d224 */ /* 0x004fe200078e0ad9 */
[----:B------:R-:W1:Y:S01]  /*256c0*/  LDCU UR41, c[0x0][0x3b0] ;  /* 0x00007600ff2977ac */ /* 0x000e620008000800 */
[----:B------:R-:W-:Y:S01]  /*256d0*/  IMAD R8, R8, UR39, RZ ;  /* 0x0000002708087c24 */ /* 0x000fe2000f8e02ff */
[----:B------:R2:W-:Y:S01]  /*256e0*/  STL [R1+0xaa4], R13 ;  /* 0x000aa40d01007387 */ /* 0x0005e20000100800 */
[C---:B------:R-:W-:Y:S01]  /*256f0*/  SEL R26, R7.reuse, R26, !P2 ;  /* 0x0000001a071a7207 */ /* 0x040fe20005000000 */
[----:B------:R-:W1:Y:S02]  /*25700*/  LDCU UR39, c[0x0][0x3b0] ;  /* 0x00007600ff2777ac */ /* 0x000e640008000800 */
[----:B--2---:R-:W2:Y:S04]  /*25710*/  LDL.LU R13, [R1+0xac] ;  /* 0x0000ac00010d7983 */ /* 0x004ea80000300800 */
[----:B------:R1:W-:Y:S02]  /*25720*/  STL [R1+0xa9c], R8 ;  /* 0x000a9c0801007387 */ /* 0x0003e40000100800 */
[----:B-1----:R-:W-:-:S02]  /*25730*/  SEL R8, R7, R219, !P2 ;  /* 0x000000db07087207 */ /* 0x002fc40005000000 */
[----:B------:R-:W2:Y:S01]  /*25740*/  LDL.LU R219, [R1+0x1ab4] ;  /* 0x001ab40001db7983 */ /* 0x000ea20000300800 */
[----:B----4-:R-:W-:Y:S02]  /*25750*/  ISETP.GE.AND P5, PT, R3, RZ, PT ;  /* 0x000000ff0300720c */ /* 0x010fe40003fa6270 */
[----:B------:R-:W-:-:S05]  /*25760*/  SEL R3, R7, R10, !P2 ;  /* 0x0000000a07037207 */ /* 0x000fca0005000000 */
[----:B------:R-:W-:Y:S01]  /*25770*/  IMAD R10, R3, UR38, RZ ;  /* 0x00000026030a7c24 */ /* 0x000fe2000f8e02ff */
[----:B------:R-:W1:Y:S01]  /*25780*/  LDCU UR38, c[0x0][0x3b0] ;  /* 0x00007600ff2677ac */ /* 0x000e620008000800 */
[----:B------:R-:W4:Y:S01]  /*25790*/  LDL.LU R3, [R1+0x5b0] ;  /* 0x0005b00001037983 */ /* 0x000f220000300800 */
[----:B---3--:R-:W-:Y:S02]  /*257a0*/  @!P1 IMAD.MOV R218, RZ, RZ, -R218 ;  /* 0x000000ffffda9224 */ /* 0x008fe400078e0ada */
[----:B------:R-:W-:Y:S01]  /*257b0*/  IMAD R8, R8, UR37, RZ ;  /* 0x0000002508087c24 */ /* 0x000fe2000f8e02ff */
[----:B------:R3:W-:Y:S01]  /*257c0*/  STL [R1+0xa98], R10 ;  /* 0x000a980a01007387 */ /* 0x0007e20000100800 */
[----:B------:R-:W-:Y:S01]  /*257d0*/  SEL R27, R7, R27, !P2 ;  /* 0x0000001b071b7207 */ /* 0x000fe20005000000 */
[----:B------:R-:W1:Y:S02]  /*257e0*/  LDCU UR37, c[0x0][0x3b0] ;  /* 0x00007600ff2577ac */ /* 0x000e640008000800 */
[----:B---3--:R-:W3:Y:S01]  /*257f0*/  LDL.LU R10, [R1+0xa4] ;  /* 0x0000a400010a7983 */ /* 0x008ee20000300800 */
[----:B----4-:R-:W-:-:S02]  /*25800*/  ISETP.GE.AND P1, PT, R3, RZ, PT ;  /* 0x000000ff0300720c */ /* 0x010fc40003f26270 */
[----:B------:R-:W-:Y:S02]  /*25810*/  SEL R3, R7, R220, !P2 ;  /* 0x000000dc07037207 */ /* 0x000fe40005000000 */
[----:B------:R-:W4:Y:S03]  /*25820*/  LDL.LU R220, [R1+0x1ab0] ;  /* 0x001ab00001dc7983 */ /* 0x000f260000300800 */
[----:B------:R-:W-:Y:S01]  /*25830*/  IMAD R3, R3, UR36, RZ ;  /* 0x0000002403037c24 */ /* 0x000fe2000f8e02ff */
[----:B------:R1:W-:Y:S01]  /*25840*/  STL [R1+0xa94], R8 ;  /* 0x000a940801007387 */ /* 0x0003e20000100800 */
[----:B--2---:R-:W-:Y:S01]  /*25850*/  @!P3 IMAD.MOV R219, RZ, RZ, -R219 ;  /* 0x000000ffffdbb224 */ /* 0x004fe200078e0adb */
[C---:B------:R-:W-:Y:S01]  /*25860*/  SEL R28, R7.reuse, R28, !P2 ;  /* 0x0000001c071c7207 */ /* 0x040fe20005000000 */
[----:B------:R-:W2:Y:S01]  /*25870*/  LDCU UR36, c[0x0][0x3b0] ;  /* 0x00007600ff2477ac */ /* 0x000ea20008000800 */
[----:B-1----:R-:W2:Y:S04]  /*25880*/  LDL.LU R8, [R1+0xb8] ;  /* 0x0000b80001087983 */ /* 0x002ea80000300800 */
[----:B------:R1:W-:Y:S04]  /*25890*/  STL [R1+0xa8c], R3 ;  /* 0x000a8c0301007387 */ /* 0x0003e80000100800 */
[----:B-1----:R-:W3:Y:S01]  /*258a0*/  LDL.LU R3, [R1+0x5bc] ;  /* 0x0005bc0001037983 */ /* 0x002ee20000300800 */
[----:B--2---:R-:W-:-:S05]  /*258b0*/  SEL R8, R7, R8, !P2 ;  /* 0x0000000807087207 */ /* 0x004fca0005000000 */
[----:B------:R-:W-:Y:S01]  /*258c0*/  IMAD R8, R8, UR35, RZ ;  /* 0x0000002308087c24 */ /* 0x000fe2000f8e02ff */
[----:B------:R-:W-:Y:S01]  /*258d0*/  SEL R29, R7, R29, !P2 ;  /* 0x0000001d071d7207 */ /* 0x000fe20005000000 */
[----:B----4-:R-:W-:Y:S01]  /*258e0*/  @!P4 IMAD.MOV R220, RZ, RZ, -R220 ;  /* 0x000000ffffdcc224 */ /* 0x010fe200078e0adc */
[----:B------:R-:W1:Y:S02]  /*258f0*/  LDCU UR35, c[0x0][0x3b0] ;  /* 0x00007600ff2377ac */ /* 0x000e640008000800 */
[----:B------:R2:W-:Y:S01]  /*25900*/  STL [R1+0xa84], R8 ;  /* 0x000a840801007387 */ /* 0x0005e20000100800 */
[----:B---3--:R-:W-:Y:S02]  /*25910*/  ISETP.GE.AND P3, PT, R3, RZ, PT ;  /* 0x000000ff0300720c */ /* 0x008fe40003f66270 */
        /* <DEDUP_REMOVED lines=21> */
[C---:B------:R-:W-:Y:S01]  /*25a70*/  SEL R33, R7.reuse, R33, !P2 ;  /* 0x0000002107217207 */ /* 0x040fe20005000000 */
[----:B------:R-:W-:Y:S01]  /*25a80*/  IMAD R8, R8, UR31, RZ ;  /* 0x0000001f08087c24 */ /* 0x000fe2000f8e02ff */
[----:B------:R1:W-:Y:S01]  /*25a90*/  STL [R1+0xa6c], R13 ;  /* 0x000a6c0d01007387 */ /* 0x0003e20000100800 */
[----:B------:R-:W2:Y:S01]  /*25aa0*/  LDCU UR32, c[0x0][0x3b0] ;  /* 0x00007600ff2077ac */ /* 0x000ea20008000800 */
[C---:B------:R-:W-:Y:S02]  /*25ab0*/  SEL R34, R7.reuse, R34, !P2 ;  /* 0x0000002207227207 */ /* 0x040fe40005000000 */
[C---:B------:R-:W-:Y:S01]  /*25ac0*/  SEL R35, R7.reuse, R35, !P2 ;  /* 0x0000002307237207 */ /* 0x040fe20005000000 */
[----:B------:R-:W2:Y:S01]  /*25ad0*/  LDCU UR31, c[0x0][0x3b0] ;  /* 0x00007600ff1f77ac */ /* 0x000ea20008000800 */
[----:B-1----:R-:W2:Y:S04]  /*25ae0*/  LDL.LU R13, [R1+0x8c] ;  /* 0x00008c00010d7983 */ /* 0x002ea80000300800 */
        /* <DEDUP_REMOVED lines=65> */
[C---:B------:R-:W-:Y:S01]  /*25f00*/  SEL R43, R7.reuse, R43, !P2 ;  /* 0x0000002b072b7207 */ /* 0x040fe20005000000 */
[----:B------:R-:W4:Y:S01]  /*25f10*/  LDL.LU R3, [R1+0x5c0] ;  /* 0x0005c00001037983 */ /* 0x000f220000300800 */
[----:B------:R-:W-:Y:S01]  /*25f20*/  IMAD R8, R8, UR19, RZ ;  /* 0x0000001308087c24 */ /* 0x000fe2000f8e02ff */
[----:B------:R-:W1:Y:S01]  /*25f30*/  LDCU UR20, c[0x0][0x3b0] ;  /* 0x00007600ff1477ac */ /* 0x000e620008000800 */
[----:B---3--:R-:W-:Y:S01]  /*25f40*/  @!P1 IMAD.MOV R226, RZ, RZ, -R226 ;  /* 0x000000ffffe29224 */ /* 0x008fe200078e0ae2 */
[----:B------:R3:W-:Y:S01]  /*25f50*/  STL [R1+0xa28], R10 ;  /* 0x000a280a01007387 */ /* 0x0007e20000100800 */
[----:B------:R-:W-:Y:S01]  /*25f60*/  SEL R44, R7, R44, !P2 ;  /* 0x0000002c072c7207 */ /* 0x000fe20005000000 */
[----:B------:R-:W1:Y:S02]  /*25f70*/  LDCU UR19, c[0x0][0x3b0] ;  /* 0x00007600ff1377ac */ /* 0x000e640008000800 */
[----:B---3--:R-:W3:Y:S01]  /*25f80*/  LDL.LU R10, [R1+0x584] ;  /* 0x00058400010a7983 */ /* 0x008ee20000300800 */
[----:B----4-:R-:W-:-:S02]  /*25f90*/  ISETP.GE.AND P1, PT, R3, RZ, PT ;  /* 0x000000ff0300720c */ /* 0x010fc40003f26270 */
[----:B------:R-:W-:Y:S02]  /*25fa0*/  SEL R3, R7, R228, !P2 ;  /* 0x000000e407037207 */ /* 0x000fe40005000000 */
[----:B------:R-:W4:Y:S04]  /*25fb0*/  LDL.LU R228, [R1+0x1a90] ;  /* 0x001a900001e47983 */ /* 0x000f280000300800 */
[----:B------:R1:W-:Y:S04]  /*25fc0*/  STL [R1+0xa20], R8 ;  /* 0x000a200801007387 */ /* 0x0003e80000100800 */
[----:B-1----:R-:W3:Y:S01]  /*25fd0*/  LDL.LU R8, [R1+0x78] ;  /* 0x0000780001087983 */ /* 0x002ee20000300800 */
[----:B------:R-:W-:Y:S01]  /*25fe0*/  IMAD R3, R3, UR18, RZ ;  /* 0x0000001203037c24 */ /* 0x000fe2000f8e02ff */
[C---:B------:R-:W-:Y:S01]  /*25ff0*/  SEL R45, R7.reuse, R45, !P2 ;  /* 0x0000002d072d7207 */ /* 0x040fe20005000000 */
[----:B--2---:R-:W-:Y:S01]  /*26000*/  @!P3 IMAD.MOV R227, RZ, RZ, -R227 ;  /* 0x000000ffffe3b224 */ /* 0x004fe200078e0ae3 */
[----:B------:R-:W1:Y:S02]  /*26010*/  LDCU UR18, c[0x0][0x3b0] ;  /* 0x00007600ff1277ac */ /* 0x000e640008000800 */
[----:B------:R2:W-:Y:S04]  /*26020*/  STL [R1+0xa18], R3 ;  /* 0x000a180301007387 */ /* 0x0005e80000100800 */
[----:B--2---:R-:W2:Y:S01]  /*26030*/  LDL.LU R3, [R1+0x5cc] ;  /* 0x0005cc0001037983 */ /* 0x004ea20000300800 */
[----:B---3--:R-:W-:-:S05]  /*26040*/  SEL R8, R7, R8, !P2 ;  /* 0x0000000807087207 */ /* 0x008fca0005000000 */
[----:B------:R-:W-:Y:S01]  /*26050*/  IMAD R8, R8, UR16, RZ ;  /* 0x0000001008087c24 */ /* 0x000fe2000f8e02ff */
[C---:B------:R-:W-:Y:S01]  /*26060*/  SEL R46, R7.reuse, R46, !P2 ;  /* 0x0000002e072e7207 */ /* 0x040fe20005000000 */
[----:B----4-:R-:W-:Y:S01]  /*26070*/  @!P4 IMAD.MOV R228, RZ, RZ, -R228 ;  /* 0x000000ffffe4c224 */ /* 0x010fe200078e0ae4 */
[----:B------:R-:W3:Y:S02]  /*26080*/  LDCU UR16, c[0x0][0x3b0] ;  /* 0x00007600ff1077ac */ /* 0x000ee40008000800 */
[----:B------:R4:W-:Y:S02]  /*26090*/  STL [R1+0xa0c], R8 ;  /* 0x000a0c0801007387 */ /* 0x0009e40000100800 */
[----:B----4-:R-:W-:Y:S02]  /*260a0*/  SEL R8, R7, R229, !P2 ;  /* 0x000000e507087207 */ /* 0x010fe40005000000 */
[----:B------:R-:W4:Y:S01]  /*260b0*/  LDL.LU R229, [R1+0x1a8c] ;  /* 0x001a8c0001e57983 */ /* 0x000f220000300800 */
[----:B--2---:R-:W-:-:S02]  /*260c0*/  ISETP.GE.AND P3, PT, R3, RZ, PT ;  /* 0x000000ff0300720c */ /* 0x004fc40003f66270 */
[----:B------:R-:W-:Y:S01]  /*260d0*/  SEL R3, R7, R9, !P2 ;  /* 0x0000000907037207 */ /* 0x000fe20005000000 */
[----:B------:R-:W-:Y:S01]  /*260e0*/  IMAD R8, R8, UR12, RZ ;  /* 0x0000000c08087c24 */ /* 0x000fe2000f8e02ff */
[----:B------:R-:W2:Y:S01]  /*260f0*/  LDL.LU R9, [R1+0x5a8] ;  /* 0x0005a80001097983 */ /* 0x000ea20000300800 */
[----:B------:R-:W-:Y:S01]  /*26100*/  ISETP.GE.AND P4, PT, R13, RZ, PT ;  /* 0x000000ff0d00720c */ /* 0x000fe20003f86270 */
[----:B------:R-:W1:Y:S01]  /*26110*/  LDCU UR12, c[0x0][0x3b0] ;  /* 0x00007600ff0c77ac */ /* 0x000e620008000800 */
[----:B------:R-:W-:Y:S01]  /*26120*/  IMAD R3, R3, UR13, RZ ;  /* 0x0000000d03037c24 */ /* 0x000fe2000f8e02ff */
[C---:B------:R-:W-:Y:S01]  /*26130*/  SEL R47, R7.reuse, R47, !P2 ;  /* 0x0000002f072f7207 */ /* 0x040fe20005000000 */
[----:B------:R-:W1:Y:S03]  /*26140*/  LDCU UR13, c[0x0][0x3b0] ;  /* 0x00007600ff0d77ac */ /* 0x000e660008000800 */
[----:B------:R3:W-:Y:S02]  /*26150*/  STL [R1+0xa08], R3 ;  /* 0x000a080301007387 */ /* 0x0007e40000100800 */
[----:B---3--:R-:W-:-:S02]  /*26160*/  SEL R3, R7, R4, !P2 ;  /* 0x0000000407037207 */ /* 0x008fc40005000000 */
[----:B------:R-:W3:Y:S04]  /*26170*/  LDL.LU R4, [R1+0x1a88] ;  /* 0x001a880001047983 */ /* 0x000ee80000300800 */
[----:B------:R1:W-:Y:S01]  /*26180*/  STL [R1+0xa04], R8 ;  /* 0x000a040801007387 */ /* 0x0003e20000100800 */
[----:B------:R-:W-:Y:S01]  /*26190*/  IMAD R3, R3, UR9, RZ ;  /* 0x0000000903037c24 */ /* 0x000fe2000f8e02ff */
[C---:B------:R-:W-:Y:S01]  /*261a0*/  SEL R48, R7.reuse, R48, !P2 ;  /* 0x0000003007307207 */ /* 0x040fe20005000000 */
[----:B------:R-:W2:Y:S01]  /*261b0*/  LDCU UR9, c[0x0][0x3b0] ;  /* 0x00007600ff0977ac */ /* 0x000ea20008000800 */
[C---:B-1----:R-:W-:Y:S02]  /*261c0*/  SEL R8, R7.reuse, R230, !P2 ;  /* 0x000000e607087207 */ /* 0x042fe40005000000 */
[----:B------:R-:W2:Y:S03]  /*261d0*/  LDL.LU R230, [R1+0x1a84] ;  /* 0x001a840001e67983 */ /* 0x000ea60000300800 */
[----:B------:R-:W-:Y:S01]  /*261e0*/  IMAD R8, R8, UR8, RZ ;  /* 0x0000000808087c24 */ /* 0x000fe2000f8e02ff */
[----:B------:R-:W3:Y:S01]  /*261f0*/  LDL.LU R13, [R1+0x5b8] ;  /* 0x0005b800010d7983 */ /* 0x000ee20000300800 */
[C---:B------:R-:W-:Y:S01]  /*26200*/  SEL R49, R7.reuse, R49, !P2 ;  /* 0x0000003107317207 */ /* 0x040fe20005000000 */
[----:B------:R-:W1:Y:S02]  /*26210*/  LDCU UR8, c[0x0][0x3b0] ;  /* 0x00007600ff0877ac */ /* 0x000e640008000800 */
[----:B------:R1:W-:Y:S02]  /*26220*/  STL [R1+0x9f8], R3 ;  /* 0x0009f80301007387 */ /* 0x0003e40000100800 */
[----:B-1----:R-:W-:-:S02]  /*26230*/  SEL R3, R7, R252, !P2 ;  /* 0x000000fc07037207 */ /* 0x002fc40005000000 */
[----:B------:R-:W3:Y:S04]  /*26240*/  LDL.LU R252, [R1+0x1a80] ;  /* 0x001a800001fc7983 */ /* 0x000ee80000300800 */
[----:B------:R1:W-:Y:S02]  /*26250*/  STL [R1+0x9f0], R8 ;  /* 0x0009f00801007387 */ /* 0x0003e40000100800 */
[----:B-1----:R-:W-:Y:S02]  /*26260*/  SEL R8, R7, R231, !P2 ;  /* 0x000000e707087207 */ /* 0x002fe40005000000 */
[----:B------:R-:W3:Y:S01]  /*26270*/  LDL.LU R231, [R1+0x1a7c] ;  /* 0x001a7c0001e77983 */ /* 0x000ee20000300800 */
[----:B----4-:R-:W-:Y:S01]  /*26280*/  @!P5 IMAD.MOV R229, RZ, RZ, -R229 ;  /* 0x000000ffffe5d224 */ /* 0x010fe200078e0ae5 */
[----:B------:R-:W-:Y:S01]  /*26290*/  ISETP.GE.AND P5, PT, R10, RZ, PT ;  /* 0x000000ff0a00720c */ /* 0x000fe20003fa6270 */
[----:B------:R-:W-:Y:S01]  /*262a0*/  IMAD R10, R3, UR6, RZ ;  /* 0x00000006030a7c24 */ /* 0x000fe2000f8e02ff */
[C---:B------:R-:W-:Y:S01]  /*262b0*/  SEL R50, R7.reuse, R50, !P2 ;  /* 0x0000003207327207 */ /* 0x040fe20005000000 */
[----:B------:R-:W4:Y:S01]  /*262c0*/  LDL.LU R3, [R1+0x59c] ;  /* 0x00059c0001037983 */ /* 0x000f220000300800 */
[----:B------:R-:W-:Y:S01]  /*262d0*/  IMAD R8, R8, UR22, RZ ;  /* 0x0000001608087c24 */ /* 0x000fe2000f8e02ff */
[C---:B------:R-:W-:Y:S01]  /*262e0*/  SEL R51, R7.reuse, R51, !P2 ;  /* 0x0000003307337207 */ /* 0x040fe20005000000 */
[----:B------:R-:W1:Y:S01]  /*262f0*/  LDCU UR6, c[0x0][0x3b0] ;  /* 0x00007600ff0677ac */ /* 0x000e620008000800 */
[----:B------:R1:W-:Y:S01]  /*26300*/  STL [R1+0x9ec], R10 ;  /* 0x0009ec0a01007387 */ /* 0x0003e20000100800 */
[----:B------:R-:W-:Y:S01]  /*26310*/  SEL R52, R7, R52, !P2 ;  /* 0x0000003407347207 */ /* 0x000fe20005000000 */
[----:B------:R-:W2:Y:S02]  /*26320*/  LDCU UR22, c[0x0][0x3b0] ;  /* 0x00007600ff1677ac */ /* 0x000ea40008000800 */
[----:B-1----:R-:W3:Y:S01]  /*26330*/  LDL.LU R10, [R1+0x568] ;  /* 0x00056800010a7983 */ /* 0x002ee20000300800 */
[----:B--2---:R-:W-:Y:S01]  /*26340*/  @!P1 IMAD.MOV R230, RZ, RZ, -R230 ;  /* 0x000000ffffe69224 */ /* 0x004fe200078e0ae6 */
[----:B----4-:R-:W-:-:S02]  /*26350*/  ISETP.GE.AND P1, PT, R3, RZ, PT ;  /* 0x000000ff0300720c */ /* 0x010fc40003f26270 */
[----:B------:R-:W-:Y:S02]  /*26360*/  SEL R3, R7, R232, !P2 ;  /* 0x000000e807037207 */ /* 0x000fe40005000000 */
[----:B------:R-:W2:Y:S04]  /*26370*/  LDL.LU R232, [R1+0x1a78] ;  /* 0x001a780001e87983 */ /* 0x000ea80000300800 */
[----:B------:R1:W-:Y:S01]  /*26380*/  STL [R1+0x9e8], R8 ;  /* 0x0009e80801007387 */ /* 0x0003e20000100800 */
[----:B------:R-:W-:Y:S01]  /*26390*/  IMAD R3, R3, UR23, RZ ;  /* 0x0000001703037c24 */ /* 0x000fe2000f8e02ff */
[C---:B------:R-:W-:Y:S01]  /*263a0*/  SEL R53, R7.reuse, R53, !P2 ;  /* 0x0000003507357207 */ /* 0x040fe20005000000 */
[----:B---3--:R-:W-:Y:S01]  /*263b0*/  @!P3 IMAD.MOV R231, RZ, RZ, -R231 ;  /* 0x000000ffffe7b224 */ /* 0x008fe200078e0ae7 */
[----:B-1----:R-:W-:Y:S01]  /*263c0*/  SEL R8, R7, R5, !P2 ;  /* 0x0000000507087207 */ /* 0x002fe20005000000 */
[----:B------:R-:W1:Y:S01]  /*263d0*/  LDCU UR23, c[0x0][0x3b0] ;  /* 0x00007600ff1777ac */ /* 0x000e620008000800 */
[----:B------:R-:W3:Y:S03]  /*263e0*/  LDL.LU R5, [R1+0x1a74] ;  /* 0x001a740001057983 */ /* 0x000ee60000300800 */
[----:B------:R-:W-:Y:S01]  /*263f0*/  IMAD R8, R8, UR11, RZ ;  /* 0x0000000b08087c24 */ /* 0x000fe2000f8e02ff */
[----:B------:R4:W-:Y:S01]  /*26400*/  STL [R1+0x9e4], R3 ;  /* 0x0009e40301007387 */ /* 0x0009e20000100800 */
[----:B------:R-:W-:Y:S01]  /*26410*/  ISETP.GE.AND P3, PT, R9, RZ, PT ;  /* 0x000000ff0900720c */ /* 0x000fe20003f66270 */
[----:B------:R-:W1:Y:S01]  /*26420*/  LDCU UR11, c[0x0][0x3b0] ;  /* 0x00007600ff0b77ac */ /* 0x000e620008000800 */
[----:B----4-:R-:W-:-:S02]  /*26430*/  SEL R3, R7, R6, !P2 ;  /* 0x0000000607037207 */ /* 0x010fc40005000000 */
[----:B------:R-:W4:Y:S04]  /*26440*/  LDL.LU R6, [R1+0x1a70] ;  /* 0x001a700001067983 */ /* 0x000f280000300800 */
[----:B------:R1:W-:Y:S02]  /*26450*/  STL [R1+0x8e0], R8 ;  /* 0x0008e00801007387 */ /* 0x0003e40000100800 */
[----:B-1----:R-:W-:Y:S02]  /*26460*/  SEL R8, R7, R233, !P2 ;  /* 0x000000e907087207 */ /* 0x002fe40005000000 */
[----:B------:R-:W3:Y:S01]  /*26470*/  LDL.LU R233, [R1+0x1a6c] ;  /* 0x001a6c0001e97983 */ /* 0x000ee20000300800 */
[----:B------:R-:W-:Y:S01]  /*26480*/  IMAD R3, R3, UR5, RZ ;  /* 0x0000000503037c24 */ /* 0x000fe2000f8e02ff */
[C---:B------:R-:W-:Y:S01]  /*26490*/  SEL R54, R7.reuse, R54, !P2 ;  /* 0x0000003607367207 */ /* 0x040fe20005000000 */
[----:B------:R-:W-:Y:S01]  /*264a0*/  IMAD R8, R8, UR77, RZ ;  /* 0x0000004d08087c24 */ /* 0x000fe2000f8e02ff */
[----:B------:R-:W4:Y:S01]  /*264b0*/  LDL.LU R9, [R1+0x57c] ;  /* 0x00057c0001097983 */ /* 0x000f220000300800 */
[C---:B------:R-:W-:Y:S01]  /*264c0*/  SEL R55, R7.reuse, R55, !P2 ;  /* 0x0000003707377207 */ /* 0x040fe20005000000 */
[----:B------:R-:W1:Y:S02]  /*264d0*/  LDCU UR5, c[0x0][0x3b0] ;  /* 0x00007600ff0577ac */ /* 0x000e640008000800 */
[----:B------:R1:W-:Y:S01]  /*264e0*/  STL [R1+0x9e0], R3 ;  /* 0x0009e00301007387 */ /* 0x0003e20000100800 */
[C---:B------:R-:W-:Y:S01]  /*264f0*/  SEL R56, R7.reuse, R56, !P2 ;  /* 0x0000003807387207 */ /* 0x040fe20005000000 */
[----:B------:R-:W2:Y:S01]  /*26500*/  LDCU UR77, c[0x0][0x3b0] ;  /* 0x00007600ff4d77ac */ /* 0x000ea20008000800 */
[----:B-1----:R-:W-:-:S02]  /*26510*/  SEL R3, R7, R2, !P2 ;  /* 0x0000000207037207 */ /* 0x002fc40005000000 */
[----:B------:R-:W4:Y:S03]  /*26520*/  LDL.LU R2, [R1+0x1a68] ;  /* 0x001a680001027983 */ /* 0x000f260000300800 */
[----:B------:R-:W-:Y:S01]  /*26530*/  IMAD R3, R3, UR76, RZ ;  /* 0x0000004c03037c24 */ /* 0x000fe2000f8e02ff */
[----:B------:R1:W-:Y:S01]  /*26540*/  STL [R1+0x9d4], R8 ;  /* 0x0009d40801007387 */ /* 0x0003e20000100800 */
[C---:B------:R-:W-:Y:S01]  /*26550*/  SEL R57, R7.reuse, R57, !P2 ;  /* 0x0000003907397207 */ /* 0x040fe20005000000 */
[----:B------:R-:W2:Y:S01]  /*26560*/  LDCU UR76, c[0x0][0x3b0] ;  /* 0x00007600ff4c77ac */ /* 0x000ea20008000800 */
[C---:B-1----:R-:W-:Y:S02]  /*26570*/  SEL R8, R7.reuse, R234, !P2 ;  /* 0x000000ea07087207 */ /* 0x042fe40005000000 */
[----:B------:R-:W4:Y:S03]  /*26580*/  LDL.LU R234, [R1+0x1a64] ;  /* 0x001a640001ea7983 */ /* 0x000f260000300800 */
[----:B------:R-:W-:Y:S01]  /*26590*/  IMAD R8, R8, UR74, RZ ;  /* 0x0000004a08087c24 */ /* 0x000fe2000f8e02ff */
[----:B------:R-:W-:Y:S01]  /*265a0*/  SEL R58, R7, R58, !P2 ;  /* 0x0000003a073a7207 */ /* 0x000fe20005000000 */
[----:B------:R-:W1:Y:S01]  /*265b0*/  LDCU UR74, c[0x0][0x3b0] ;  /* 0x00007600ff4a77ac */ /* 0x000e620008000800 */
[----:B--2---:R-:W-:Y:S01]  /*265c0*/  @!P4 IMAD.MOV R232, RZ, RZ, -R232 ;  /* 0x000000ffffe8c224 */ /* 0x004fe200078e0ae8 */
[----:B------:R-:W-:-:S02]  /*265d0*/  ISETP.GE.AND P4, PT, R13, RZ, PT ;  /* 0x000000ff0d00720c */ /* 0x000fc40003f86270 */
[----:B------:R-:W2:Y:S04]  /*265e0*/  LDL.LU R13, [R1+0x58c] ;  /* 0x00058c00010d7983 */ /* 0x000ea80000300800 */
[----:B------:R1:W-:Y:S02]  /*265f0*/  STL [R1+0x9d0], R3 ;  /* 0x0009d00301007387 */ /* 0x0003e40000100800 */
[----:B-1----:R-:W-:Y:S02]  /*26600*/  SEL R3, R7, R251, !P2 ;  /* 0x000000fb07037207 */ /* 0x002fe40005000000 */
[----:B------:R-:W2:Y:S03]  /*26610*/  LDL.LU R251, [R1+0x1a60] ;  /* 0x001a600001fb7983 */ /* 0x000ea60000300800 */
[----:B------:R-:W-:Y:S01]  /*26620*/  IMAD R3, R3, UR73, RZ ;  /* 0x0000004903037c24 */ /* 0x000fe2000f8e02ff */
[----:B------:R-:W-:Y:S01]  /*26630*/  SEL R59, R7, R59, !P2 ;  /* 0x0000003b073b7207 */ /* 0x000fe20005000000 */
[----:B------:R-:W1:Y:S01]  /*26640*/  LDCU UR73, c[0x0][0x3b0] ;  /* 0x00007600ff4977ac */ /* 0x000e620008000800 */
[----:B---3--:R-:W-:Y:S01]  /*26650*/  @!P5 IMAD.MOV R233, RZ, RZ, -R233 ;  /* 0x000000ffffe9d224 */ /* 0x008fe200078e0ae9 */
[----:B------:R-:W-:-:S02]  /*26660*/  ISETP.GE.AND P5, PT, R10, RZ, PT ;  /* 0x000000ff0a00720c */ /* 0x000fc40003fa6270 */
[----:B------:R-:W3:Y:S04]  /*26670*/  LDL.LU R10, [R1+0x43c] ;  /* 0x00043c00010a7983 */ /* 0x000ee80000300800 */
[----:B------:R1:W-:Y:S02]  /*26680*/  STL [R1+0x8e4], R8 ;  /* 0x0008e40801007387 */ /* 0x0003e40000100800 */
[C---:B-1----:R-:W-:Y:S02]  /*26690*/  SEL R8, R7.reuse, R235, !P2 ;  /* 0x000000eb07087207 */ /* 0x042fe40005000000 */
[----:B------:R-:W2:Y:S04]  /*266a0*/  LDL.LU R235, [R1+0x1a5c] ;  /* 0x001a5c0001eb7983 */ /* 0x000ea80000300800 */
[----:B------:R1:W-:Y:S04]  /*266b0*/  STL [R1+0x9cc], R3 ;  /* 0x0009cc0301007387 */ /* 0x0003e80000100800 */
[----:B-1----:R-:W2:Y:S01]  /*266c0*/  LDL.LU R3, [R1+0x574] ;  /* 0x0005740001037983 */ /* 0x002ea20000300800 */
[----:B------:R-:W-:Y:S01]  /*266d0*/  IMAD R8, R8, UR72, RZ ;  /* 0x0000004808087c24 */ /* 0x000fe2000f8e02ff */
[----:B------:R-:W-:Y:S01]  /*266e0*/  SEL R60, R7, R60, !P2 ;  /* 0x0000003c073c7207 */ /* 0x000fe20005000000 */
[----:B----4-:R-:W-:Y:S01]  /*266f0*/  @!P1 IMAD.MOV R234, RZ, RZ, -R234 ;  /* 0x000000ffffea9224 */ /* 0x010fe200078e0aea */
[----:B------:R-:W1:Y:S01]  /*26700*/  LDCU UR72, c[0x0][0x3b0] ;  /* 0x00007600ff4877ac */ /* 0x000e620008000800 */
[----:B--2---:R-:W-:-:S02]  /*26710*/  ISETP.GE.AND P1, PT, R3, RZ, PT ;  /* 0x000000ff0300720c */ /* 0x004fc40003f26270 */
[C---:B------:R-:W-:Y:S02]  /*26720*/  SEL R3, R7.reuse, R250, !P2 ;  /* 0x000000fa07037207 */ /* 0x040fe40005000000 */
[----:B------:R-:W2:Y:S04]  /*26730*/  LDL.LU R250, [R1+0x1a58] ;  /* 0x001a580001fa7983 */ /* 0x000ea80000300800 */
[----:B------:R4:W-:Y:S02]  /*26740*/  STL [R1+0x9c8], R8 ;  /* 0x0009c80801007387 */ /* 0x0009e40000100800 */
[----:B----4-:R-:W-:Y:S02]  /*26750*/  SEL R8, R7, R236, !P2 ;  /* 0x000000ec07087207 */ /* 0x010fe40005000000 */
[----:B------:R-:W4:Y:S01]  /*26760*/  LDL.LU R236, [R1+0x1a54] ;  /* 0x001a540001ec7983 */ /* 0x000f220000300800 */
[----:B------:R-:W-:Y:S01]  /*26770*/  IMAD R3, R3, UR71, RZ ;  /* 0x0000004703037c24 */ /* 0x000fe2000f8e02ff */
[----:B------:R-:W-:Y:S01]  /*26780*/  SEL R61, R7, R61, !P2 ;  /* 0x0000003d073d7207 */ /* 0x000fe20005000000 */
[----:B------:R-:W-:Y:S01]  /*26790*/  IMAD R8, R8, UR70, RZ ;  /* 0x0000004608087c24 */ /* 0x000fe2000f8e02ff */
[----:B------:R-:W1:Y:S01]  /*267a0*/  LDCU UR71, c[0x0][0x3b0] ;  /* 0x00007600ff4777ac */ /* 0x000e620008000800 */
[----:B------:R-:W-:Y:S01]  /*267b0*/  @!P3 IMAD.MOV R235, RZ, RZ, -R235 ;  /* 0x000000ffffebb224 */ /* 0x000fe200078e0aeb */
[----:B------:R3:W-:Y:S01]  /*267c0*/  STL [R1+0x9c4], R3 ;  /* 0x0009c40301007387 */ /* 0x0007e20000100800 */
[----:B------:R-:W-:Y:S01]  /*267d0*/  ISETP.GE.AND P3, PT, R9, RZ, PT ;  /* 0x000000ff0900720c */ /* 0x000fe20003f66270 */
[----:B------:R-:W1:Y:S01]  /*267e0*/  LDCU UR70, c[0x0][0x3b0] ;  /* 0x00007600ff4677ac */ /* 0x000e620008000800 */
[----:B---3--:R-:W-:-:S02]  /*267f0*/  SEL R3, R7, R237, !P2 ;  /* 0x000000ed07037207 */ /* 0x008fc40005000000 */
[----:B------:R-:W3:Y:S04]  /*26800*/  LDL.LU R237, [R1+0x1a50] ;  /* 0x001a500001ed7983 */ /* 0x000ee80000300800 */
[----:B------:R-:W2:Y:S01]  /*26810*/  LDL.LU R9, [R1+0x560] ;  /* 0x0005600001097983 */ /* 0x000ea20000300800 */
[----:B------:R-:W-:Y:S01]  /*26820*/  IMAD R3, R3, UR69, RZ ;  /* 0x0000004503037c24 */ /* 0x000fe2000f8e02ff */
[C---:B------:R-:W-:Y:S01]  /*26830*/  SEL R62, R7.reuse, R62, !P2 ;  /* 0x0000003e073e7207 */ /* 0x040fe20005000000 */
[----:B------:R-:W1:Y:S01]  /*26840*/  LDCU UR69, c[0x0][0x3b0] ;  /* 0x00007600ff4577ac */ /* 0x000e620008000800 */
[----:B------:R1:W-:Y:S02]  /*26850*/  STL [R1+0x8e8], R8 ;  /* 0x0008e80801007387 */ /* 0x0003e40000100800 */
[----:B-1----:R-:W-:-:S02]  /*26860*/  SEL R8, R7, R238, !P2 ;  /* 0x000000ee07087207 */ /* 0x002fc40005000000 */
[----:B------:R-:W2:Y:S03]  /*26870*/  LDL.LU R238, [R1+0x1a4c] ;  /* 0x001a4c0001ee7983 */ /* 0x000ea60000300800 */
[----:B------:R-:W-:Y:S01]  /*26880*/  IMAD R8, R8, UR68, RZ ;  /* 0x0000004408087c24 */ /* 0x000fe2000f8e02ff */
[----:B------:R1:W-:Y:S01]  /*26890*/  STL [R1+0x980], R3 ;  /* 0x0009800301007387 */ /* 0x0003e20000100800 */
[C---:B------:R-:W-:Y:S01]  /*268a0*/  SEL R63, R7.reuse, R63, !P2 ;  /* 0x0000003f073f7207 */ /* 0x040fe20005000000 */
[----:B------:R-:W2:Y:S02]  /*268b0*/  LDCU UR68, c[0x0][0x3b0] ;  /* 0x00007600ff4477ac */ /* 0x000ea40008000800 */
[----:B------:R1:W-:Y:S02]  /*268c0*/  STL [R1+0x978], R8 ;  /* 0x0009780801007387 */ /* 0x0003e40000100800 */
[----:B-1----:R-:W-:-:S02]  /*268d0*/  SEL R3, R7, R249, !P2 ;  /* 0x000000f907037207 */ /* 0x002fc40005000000 */
[----:B------:R-:W3:Y:S01]  /*268e0*/  LDL.LU R249, [R1+0x1a48] ;  /* 0x001a480001f97983 */ /* 0x000ee20000300800 */
[----:B------:R-:W-:-:S03]  /*268f0*/  SEL R8, R7, R248, !P2 ;  /* 0x000000f807087207 */ /* 0x000fc60005000000 */
        /* <DEDUP_REMOVED lines=17> */
[----:B------:R1:W-:Y:S04]  /*26a10*/  STL [R1+0x8ec], R8 ;  /* 0x0008ec0801007387 */ /* 0x0003e80000100800 */
[----:B-1----:R-:W4:Y:S01]  /*26a20*/  LDL.LU R8, [R1+0x550] ;  /* 0x0005500001087983 */ /* 0x002f220000300800 */
[----:B---3--:R-:W-:Y:S01]  /*26a30*/  @!P5 IMAD.MOV R237, RZ, RZ, -R237 ;  /* 0x000000ffffedd224 */ /* 0x008fe200078e0aed */
[----:B------:R-:W-:Y:S01]  /*26a40*/  ISETP.GT.U32.AND P5, PT, R252, R10, PT ;  /* 0x0000000afc00720c */ /* 0x000fe20003fa4070 */
[----:B------:R-:W-:Y:S01]  /*26a50*/  IMAD R3, R3, UR67, RZ ;  /* 0x0000004303037c24 */ /* 0x000fe2000f8e02ff */
[----:B------:R-:W-:Y:S01]  /*26a60*/  SEL R67, R7, R67, !P2 ;  /* 0x0000004307437207 */ /* 0x000fe20005000000 */
[----:B------:R-:W1:Y:S10]  /*26a70*/  LDCU UR67, c[0x0][0x3b0] ;  /* 0x00007600ff4377ac */ /* 0x000e740008000800 */
[----:B------:R-:W-:Y:S01]  /*26a80*/  @!P5 IMAD.IADD R10, R10, 0x1, -R252 ;  /* 0x000000010a0ad824 */ /* 0x000fe200078e0afc */
[----:B------:R-:W-:-:S02]  /*26a90*/  ISETP.GE.AND P5, PT, R9, RZ, PT ;  /* 0x000000ff0900720c */ /* 0x000fc40003fa6270 */
[----:B------:R-:W-:-:S05]  /*26aa0*/  SEL R9, R7, R245, !P2 ;  /* 0x000000f507097207 */ /* 0x000fca0005000000 */
[----:B------:R-:W-:Y:S01]  /*26ab0*/  IMAD R9, R9, UR64, RZ ;  /* 0x0000004009097c24 */ /* 0x000fe2000f8e02ff */
[C---:B------:R-:W-:Y:S01]  /*26ac0*/  SEL R68, R7.reuse, R68, !P2 ;  /* 0x0000004407447207 */ /* 0x040fe20005000000 */
[----:B------:R-:W3:Y:S01]  /*26ad0*/  LDCU UR64, c[0x0][0x3b0] ;  /* 0x00007600ff4077ac */ /* 0x000ee20008000800 */
[----:B----4-:R-:W-:Y:S02]  /*26ae0*/  ISETP.GE.AND P6, PT, R8, RZ, PT ;  /* 0x000000ff0800720c */ /* 0x010fe40003fc6270 */
[C---:B------:R-:W-:Y:S02]  /*26af0*/  SEL R8, R7.reuse, R246, !P2 ;  /* 0x000000f607087207 */ /* 0x040fe40005000000 */
[----:B------:R-:W4:Y:S03]  /*26b00*/  LDL.LU R246, [R1+0x1a3c] ;  /* 0x001a3c0001f67983 */ /* 0x000f260000300800 */
[----:B------:R-:W-:Y:S01]  /*26b10*/  IMAD R8, R8, UR66, RZ ;  /* 0x0000004208087c24 */ /* 0x000fe2000f8e02ff */
[----:B------:R1:W-:Y:S01]  /*26b20*/  STL [R1+0x95c], R3 ;  /* 0x00095c0301007387 */ /* 0x0003e20000100800 */
[----:B------:R-:W2:Y:S01]  /*26b30*/  LDCU UR66, c[0x0][0x3b0] ;  /* 0x00007600ff4277ac */ /* 0x000ea20008000800 */
[----:B-1----:R-:W-:-:S02]  /*26b40*/  SEL R3, R7, R239, !P2 ;  /* 0x000000ef07037207 */ /* 0x002fc40005000000 */
[----:B------:R-:W2:Y:S04]  /*26b50*/  LDL.LU R239, [R1+0x1a38] ;  /* 0x001a380001ef7983 */ /* 0x000ea80000300800 */
[----:B------:R1:W-:Y:S04]  /*26b60*/  STL [R1+0x958], R8 ;  /* 0x0009580801007387 */ /* 0x0003e80000100800 */
[----:B------:R-:W3:Y:S01]  /*26b70*/  LDL.LU R245, [R1+0x1a34] ;  /* 0x001a340001f57983 */ /* 0x000ee20000300800 */
[----:B-1----:R-:W-:Y:S01]  /*26b80*/  IMAD R8, R3, UR65, RZ ;  /* 0x0000004103087c24 */ /* 0x002fe2000f8e02ff */
[C---:B------:R-:W-:Y:S01]  /*26b90*/  SEL R69, R7.reuse, R69, !P2 ;  /* 0x0000004507457207 */ /* 0x040fe20005000000 */
[----:B------:R-:W-:Y:S01]  /*26ba0*/  IMAD.MOV.U32 R3, RZ, RZ, R10 ;  /* 0x000000ffff037224 */ /* 0x000fe200078e000a */
[----:B------:R-:W1:Y:S02]  /*26bb0*/  LDCU UR65, c[0x0][0x3b0] ;  /* 0x00007600ff4177ac */ /* 0x000e640008000800 */
[----:B------:R1:W-:Y:S04]  /*26bc0*/  STL [R1+0x94c], R8 ;  /* 0x00094c0801007387 */ /* 0x0003e80000100800 */
[----:B------:R-:W3:Y:S01]  /*26bd0*/  LDL.LU R252, [R1+0x544] ;  /* 0x0005440001fc7983 */ /* 0x000ee20000300800 */
[----:B-1----:R-:W-:-:S03]  /*26be0*/  SEL R8, R7, R243, !P2 ;  /* 0x000000f307087207 */ /* 0x002fc60005000000 */
[----:B------:R-:W3:Y:S02]  /*26bf0*/  LDL.LU R243, [R1+0x1a30] ;  /* 0x001a300001f37983 */ /* 0x000ee40000300800 */
[----:B------:R-:W-:Y:S02]  /*26c00*/  IMAD R8, R8, UR63, RZ ;  /* 0x0000003f08087c24 */ /* 0x000fe4000f8e02ff */
[----:B------:R1:W-:Y:S01]  /*26c10*/  STL [R1+0x948], R9 ;  /* 0x0009480901007387 */ /* 0x0003e20000100800 */
[----:B------:R-:W-:Y:S01]  /*26c20*/  @!P0 IMAD.MOV R3, RZ, RZ, -R3 ;  /* 0x000000ffff038224 */ /* 0x000fe200078e0a03 */
[C---:B------:R-:W-:Y:S01]  /*26c30*/  SEL R70, R7.reuse, R70, !P2 ;  /* 0x0000004607467207 */ /* 0x040fe20005000000 */
[----:B------:R-:W2:Y:S01]  /*26c40*/  LDCU UR63, c[0x0][0x3b0] ;  /* 0x00007600ff3f77ac */ /* 0x000ea20008000800 */
[----:B-1----:R-:W-:Y:S02]  /*26c50*/  SEL R9, R7, R240, !P2 ;  /* 0x000000f007097207 */ /* 0x002fe40005000000 */
[----:B------:R-:W4:Y:S04]  /*26c60*/  LDL.LU R240, [R1+0x1a2c] ;  /* 0x001a2c0001f07983 */ /* 0x000f280000300800 */
[----:B------:R-:W4:Y:S04]  /*26c70*/  LDL.LU R10, [R1+0x540] ;  /* 0x00054000010a7983 */ /* 0x000f280000300800 */
[----:B------:R1:W-:Y:S02]  /*26c80*/  STL [R1+0x928], R8 ;  /* 0x0009280801007387 */ /* 0x0003e40000100800 */
[----:B-1----:R-:W-:Y:S01]  /*26c90*/  IMAD R8, R9, UR62, RZ ;  /* 0x0000003e09087c24 */ /* 0x002fe2000f8e02ff */
[----:B------:R-:W-:Y:S01]  /*26ca0*/  ISETP.GE.AND P0, PT, R13, RZ, PT ;  /* 0x000000ff0d00720c */ /* 0x000fe20003f06270 */
[----:B------:R-:W4:Y:S01]  /*26cb0*/  LDL.LU R9, [R1+0x570] ;  /* 0x0005700001097983 */ /* 0x000f220000300800 */
[C---:B------:R-:W-:Y:S01]  /*26cc0*/  SEL R3, R7.reuse, R3, !P2 ;  /* 0x0000000307037207 */ /* 0x040fe20005000000 */
[----:B------:R-:W1:Y:S02]  /*26cd0*/  LDCU UR62, c[0x0][0x3b0] ;  /* 0x00007600ff3e77ac */ /* 0x000e640008000800 */
[----:B------:R1:W-:Y:S02]  /*26ce0*/  STL [R1+0x91c], R8 ;  /* 0x00091c0801007387 */ /* 0x0003e40000100800 */
[----:B-1----:R-:W-:-:S02]  /*26cf0*/  SEL R8, R7, R241, !P2 ;  /* 0x000000f107087207 */ /* 0x002fc40005000000 */
[----:B------:R-:W4:Y:S04]  /*26d00*/  LDL.LU R241, [R1+0x1a28] ;  /* 0x001a280001f17983 */ /* 0x000f280000300800 */
[----:B------:R-:W4:Y:S01]  /*26d10*/  LDL.LU R13, [R1+0x53c] ;  /* 0x00053c00010d7983 */ /* 0x000f220000300800 */
[----:B------:R-:W-:Y:S01]  /*26d20*/  IMAD R3, R3, UR61, RZ ;  /* 0x0000003d03037c24 */ /* 0x000fe2000f8e02ff */
[C---:B------:R-:W-:Y:S01]  /*26d30*/  SEL R71, R7.reuse, R71, !P2 ;  /* 0x0000004707477207 */ /* 0x040fe20005000000 */
[----:B------:R-:W-:Y:S01]  /*26d40*/  IMAD R8, R8, UR60, RZ ;  /* 0x0000003c08087c24 */ /* 0x000fe2000f8e02ff */
[C---:B------:R-:W-:Y:S01]  /*26d50*/  SEL R72, R7.reuse, R72, !P2 ;  /* 0x0000004807487207 */ /* 0x040fe20005000000 */
[----:B------:R-:W1:Y:S01]  /*26d60*/  LDCU UR61, c[0x0][0x3b0] ;  /* 0x00007600ff3d77ac */ /* 0x000e620008000800 */
[----:B------:R1:W-:Y:S01]  /*26d70*/  STL [R1+0x918], R3 ;  /* 0x0009180301007387 */ /* 0x0003e20000100800 */
[----:B------:R-:W-:-:S02]  /*26d80*/  SEL R73, R7, R73, !P2 ;  /* 0x0000004907497207 */ /* 0x000fc40005000000 */
[C---:B------:R-:W-:Y:S01]  /*26d90*/  SEL R74, R7.reuse, R74, !P2 ;  /* 0x0000004a074a7207 */ /* 0x040fe20005000000 */
[----:B------:R-:W2:Y:S01]  /*26da0*/  LDCU UR60, c[0x0][0x3b0] ;  /* 0x00007600ff3c77ac */ /* 0x000ea20008000800 */
[----:B-1----:R-:W-:Y:S02]  /*26db0*/  SEL R3, R7, R242, !P2 ;  /* 0x000000f207037207 */ /* 0x002fe40005000000 */
[----:B------:R-:W4:Y:S04]  /*26dc0*/  LDL.LU R242, [R1+0x1a24] ;  /* 0x001a240001f27983 */ /* 0x000f280000300800 */
[----:B------:R1:W-:Y:S01]  /*26dd0*/  STL [R1+0x8f0], R8 ;  /* 0x0008f00801007387 */ /* 0x0003e20000100800 */
[----:B------:R-:W-:Y:S01]  /*26de0*/  IMAD R3, R3, UR59, RZ ;  /* 0x0000003b03037c24 */ /* 0x000fe2000f8e02ff */
[C---:B------:R-:W-:Y:S01]  /*26df0*/  SEL R75, R7.reuse, R75, !P2 ;  /* 0x0000004b074b7207 */ /* 0x040fe20005000000 */
[----:B------:R-:W2:Y:S01]  /*26e00*/  LDCU UR59, c[0x0][0x3b0] ;  /* 0x00007600ff3b77ac */ /* 0x000ea20008000800 */
[----:B-1----:R-:W-:-:S05]  /*26e10*/  SEL R8, R7, R11, !P2 ;  /* 0x0000000b07087207 */ /* 0x002fca0005000000 */
[----:B------:R-:W-:Y:S01]  /*26e20*/  IMAD R8, R8, UR58, RZ ;  /* 0x0000003a08087c24 */ /* 0x000fe2000f8e02ff */
[C---:B------:R-:W-:Y:S01]  /*26e30*/  SEL R76, R7.reuse, R76, !P2 ;  /* 0x0000004c074c7207 */ /* 0x040fe20005000000 */
[----:B--2---:R-:W-:Y:S01]  /*26e40*/  @!P3 IMAD.MOV R239, RZ, RZ, -R239 ;  /* 0x000000ffffefb224 */ /* 0x004fe200078e0aef */
[C---:B------:R-:W-:Y:S01]  /*26e50*/  SEL R77, R7.reuse, R77, !P2 ;  /* 0x0000004d074d7207 */ /* 0x040fe20005000000 */
[----:B---3--:R-:W-:Y:S01]  /*26e60*/  @!P5 IMAD.MOV R243, RZ, RZ, -R243 ;  /* 0x000000fffff3d224 */ /* 0x008fe200078e0af3 */
[C---:B------:R-:W-:Y:S01]  /*26e70*/  SEL R78, R7.reuse, R78, !P2 ;  /* 0x0000004e074e7207 */ /* 0x040fe20005000000 */
[----:B----4-:R-:W-:Y:S01]  /*26e80*/  @!P4 IMAD.MOV R240, RZ, RZ, -R240 ;  /* 0x000000fffff0c224 */ /* 0x010fe200078e0af0 */
[----:B------:R-:W-:Y:S01]  /*26e90*/  SEL R80, R7, R80, !P2 ;  /* 0x0000005007507207 */ /* 0x000fe20005000000 */
[----:B------:R-:W-:Y:S01]  /*26ea0*/  @!P1 IMAD.MOV R241, RZ, RZ, -R241 ;  /* 0x000000fffff19224 */ /* 0x000fe200078e0af1 */
[----:B------:R-:W-:Y:S01]  /*26eb0*/  ISETP.GE.AND P3, PT, R9, RZ, PT ;  /* 0x000000ff0900720c */ /* 0x000fe20003f66270 */
[----:B------:R-:W-:Y:S01]  /*26ec0*/  IMAD R11, R32, UR36, RZ ;  /* 0x00000024200b7c24 */ /* 0x000fe2000f8e02ff */
[----:B------:R-:W2:Y:S01]  /*26ed0*/  LDL.LU R9, [R1+0x534] ;  /* 0x0005340001097983 */ /* 0x000ea20000300800 */
[----:B------:R-:W-:Y:S01]  /*26ee0*/  ISETP.GE.AND P1, PT, R252, RZ, PT ;  /* 0x000000fffc00720c */ /* 0x000fe20003f26270 */
[----:B------:R-:W1:Y:S02]  /*26ef0*/  LDCU UR58, c[0x0][0x3b0] ;  /* 0x00007600ff3a77ac */ /* 0x000e640008000800 */
[----:B------:R-:W-:Y:S01]  /*26f00*/  STL [R1+0x90c], R3 ;  /* 0x00090c0301007387 */ /* 0x000fe20000100800 */
[----:B------:R-:W-:Y:S01]  /*26f10*/  ISETP.GE.AND P4, PT, R10, RZ, PT ;  /* 0x000000ff0a00720c */ /* 0x000fe20003f86270 */
[----:B------:R-:W3:Y:S02]  /*26f20*/  LDCU UR36, c[0x0][0x3b0] ;  /* 0x00007600ff2477ac */ /* 0x000ee40008000800 */
[----:B------:R4:W-:Y:S02]  /*26f30*/  STL [R1+0x908], R8 ;  /* 0x0009080801007387 */ /* 0x0009e40000100800 */
[----:B----4-:R-:W-:-:S02]  /*26f40*/  SEL R8, R7, R244, !P2 ;  /* 0x000000f407087207 */ /* 0x010fc40005000000 */
[----:B------:R-:W4:Y:S01]  /*26f50*/  LDL.LU R244, [R1+0x1a20] ;  /* 0x001a200001f47983 */ /* 0x000f220000300800 */
[----:B------:R-:W-:-:S03]  /*26f60*/  SEL R3, R7, R12, !P2 ;  /* 0x0000000c07037207 */ /* 0x000fc60005000000 */
[----:B------:R-:W3:Y:S02]  /*26f70*/  LDL.LU R252, [R1+0x52c] ;  /* 0x00052c0001fc7983 */ /* 0x000ee40000300800 */
[----:B------:R-:W-:Y:S01]  /*26f80*/  IMAD R3, R3, UR57, RZ ;  /* 0x0000003903037c24 */ /* 0x000fe2000f8e02ff */
[----:B------:R-:W-:Y:S01]  /*26f90*/  ISETP.GE.AND P5, PT, R13, RZ, PT ;  /* 0x000000ff0d00720c */ /* 0x000fe20003fa6270 */
[----:B------:R-:W-:Y:S01]  /*26fa0*/  @!P3 IMAD.MOV R245, RZ, RZ, -R245 ;  /* 0x000000fffff5b224 */ /* 0x000fe200078e0af5 */
[----:B------:R-:W1:Y:S02]  /*26fb0*/  LDCU UR57, c[0x0][0x3b0] ;  /* 0x00007600ff3977ac */ /* 0x000e640008000800 */
[----:B------:R1:W-:Y:S02]  /*26fc0*/  STL [R1+0x904], R3 ;  /* 0x0009040301007387 */ /* 0x0003e40000100800 */
[----:B-1----:R-:W-:Y:S01]  /*26fd0*/  IMAD R3, R8, UR56, RZ ;  /* 0x0000003808037c24 */ /* 0x002fe2000f8e02ff */
[----:B------:R-:W1:Y:S04]  /*26fe0*/  LDCU UR56, c[0x0][0x3b0] ;  /* 0x00007600ff3877ac */ /* 0x000e680008000800 */
[----:B------:R1:W-:Y:S04]  /*26ff0*/  STL [R1+0x8f4], R3 ;  /* 0x0008f40301007387 */ /* 0x0003e80000100800 */
[----:B------:R-:W3:Y:S01]  /*27000*/  LDL.LU R10, [R1+0x520] ;  /* 0x00052000010a7983 */ /* 0x000ee20000300800 */
[----:B-1----:R-:W-:Y:S01]  /*27010*/  IMAD R3, R14, UR55, RZ ;  /* 0x000000370e037c24 */ /* 0x002fe2000f8e02ff */
[----:B------:R-:W1:Y:S04]  /*27020*/  LDCU UR55, c[0x0][0x3b0] ;  /* 0x00007600ff3777ac */ /* 0x000e680008000800 */
[----:B------:R1:W-:Y:S02]  /*27030*/  STL [R1+0x900], R3 ;  /* 0x0009000301007387 */ /* 0x0003e40000100800 */
[----:B-1----:R-:W-:Y:S01]  /*27040*/  IMAD R3, R15, UR54, RZ ;  /* 0x000000360f037c24 */ /* 0x002fe2000f8e02ff */
[----:B------:R-:W1:Y:S04]  /*27050*/  LDCU UR54, c[0x0][0x3b0] ;  /* 0x00007600ff3677ac */ /* 0x000e680008000800 */
[----:B------:R1:W-:Y:S04]  /*27060*/  STL [R1+0x8fc], R3 ;  /* 0x0008fc0301007387 */ /* 0x0003e80000100800 */
[----:B------:R-:W3:Y:S01]  /*27070*/  LDL.LU R13, [R1+0x518] ;  /* 0x00051800010d7983 */ /* 0x000ee20000300800 */
[----:B-1----:R-:W-:Y:S01]  /*27080*/  IMAD R3, R16, UR53, RZ ;  /* 0x0000003510037c24 */ /* 0x002fe2000f8e02ff */
[----:B------:R-:W-:Y:S01]  /*27090*/  SEL R81, R7, R81, !P2 ;  /* 0x0000005107517207 */ /* 0x000fe20005000000 */
[----:B------:R-:W-:Y:S01]  /*270a0*/  @!P1 IMAD.MOV R246, RZ, RZ, -R246 ;  /* 0x000000fffff69224 */ /* 0x000fe200078e0af6 */
[----:B------:R-:W1:Y:S02]  /*270b0*/  LDCU UR53, c[0x0][0x3b0] ;  /* 0x00007600ff3577ac */ /* 0x000e640008000800 */
[----:B------:R1:W-:Y:S02]  /*270c0*/  STL [R1+0x8f8], R3 ;  /* 0x0008f80301007387 */ /* 0x0003e40000100800 */
[----:B-1----:R-:W-:Y:S01]  /*270d0*/  IMAD R3, R17, UR52, RZ ;  /* 0x0000003411037c24 */ /* 0x002fe2000f8e02ff */
[----:B------:R-:W1:Y:S04]  /*270e0*/  LDCU UR52, c[0x0][0x3b0] ;  /* 0x00007600ff3477ac */ /* 0x000e680008000800 */
[----:B------:R1:W-:Y:S02]  /*270f0*/  STL [R1+0x860], R3 ;  /* 0x0008600301007387 */ /* 0x0003e40000100800 */
[----:B-1----:R-:W-:Y:S01]  /*27100*/  IMAD R3, R18, UR51, RZ ;  /* 0x0000003312037c24 */ /* 0x002fe2000f8e02ff */
[C---:B------:R-:W-:Y:S01]  /*27110*/  SEL R82, R7.reuse, R82, !P2 ;  /* 0x0000005207527207 */ /* 0x040fe20005000000 */
[----:B------:R-:W-:Y:S01]  /*27120*/  @!P4 IMAD.MOV R247, RZ, RZ, -R247 ;  /* 0x000000fffff7c224 */ /* 0x000fe200078e0af7 */
[----:B------:R-:W-:Y:S01]  /*27130*/  SEL R83, R7, R83, !P2 ;  /* 0x0000005307537207 */ /* 0x000fe20005000000 */
[----:B------:R-:W-:Y:S01]  /*27140*/  IMAD R8, R29, UR39, RZ ;  /* 0x000000271d087c24 */ /* 0x000fe2000f8e02ff */
[----:B------:R-:W-:Y:S01]  /*27150*/  SEL R84, R7, R84, !P2 ;  /* 0x0000005407547207 */ /* 0x000fe20005000000 */
[----:B------:R-:W-:Y:S01]  /*27160*/  IMAD R12, R33, UR35, RZ ;  /* 0x00000023210c7c24 */ /* 0x000fe2000f8e02ff */
[----:B------:R-:W-:Y:S01]  /*27170*/  SEL R85, R7, R85, !P2 ;  /* 0x0000005507557207 */ /* 0x000fe20005000000 */
[----:B----4-:R-:W-:Y:S01]  /*27180*/  @!P0 IMAD.MOV R244, RZ, RZ, -R244 ;  /* 0x000000fffff48224 */ /* 0x010fe200078e0af4 */
[----:B--2---:R-:W-:Y:S01]  /*27190*/  ISETP.GE.AND P0, PT, R9, RZ, PT ;  /* 0x000000ff0900720c */ /* 0x004fe20003f06270 */
[----:B------:R-:W-:Y:S01]  /*271a0*/  @!P5 IMAD.MOV R248, RZ, RZ, -R248 ;  /* 0x000000fffff8d224 */ /* 0x000fe200078e0af8 */
[----:B------:R-:W2:Y:S01]  /*271b0*/  LDL.LU R9, [R1+0x514] ;  /* 0x0005140001097983 */ /* 0x000ea20000300800 */
[----:B---3--:R-:W-:Y:S01]  /*271c0*/  ISETP.GE.AND P3, PT, R252, RZ, PT ;  /* 0x000000fffc00720c */ /* 0x008fe20003f66270 */
[----:B------:R-:W-:Y:S01]  /*271d0*/  @!P6 IMAD.MOV R242, RZ, RZ, -R242 ;  /* 0x000000fffff2e224 */ /* 0x000fe200078e0af2 */
[----:B------:R-:W1:Y:S01]  /*271e0*/  LDCU UR51, c[0x0][0x3b0] ;  /* 0x00007600ff3377ac */ /* 0x000e620008000800 */
[----:B------:R3:W-:Y:S01]  /*271f0*/  STL [R1+0x854], R3 ;  /* 0x0008540301007387 */ /* 0x0007e20000100800 */
[----:B------:R-:W-:-:S02]  /*27200*/  SEL R86, R7, R86, !P2 ;  /* 0x0000005607567207 */ /* 0x000fc40005000000 */
[C---:B------:R-:W-:Y:S01]  /*27210*/  SEL R79, R7.reuse, R79, !P2 ;  /* 0x0000004f074f7207 */ /* 0x040fe20005000000 */
[----:B------:R-:W4:Y:S01]  /*27220*/  LDCU UR39, c[0x0][0x3b0] ;  /* 0x00007600ff2777ac */ /* 0x000f220008000800 */
[C---:B------:R-:W-:Y:S02]  /*27230*/  SEL R87, R7.reuse, R87, !P2 ;  /* 0x0000005707577207 */ /* 0x040fe40005000000 */
[----:B------:R-:W-:Y:S01]  /*27240*/  SEL R88, R7, R88, !P2 ;  /* 0x0000005807587207 */ /* 0x000fe20005000000 */
[----:B------:R-:W1:Y:S01]  /*27250*/  LDCU UR35, c[0x0][0x3b0] ;  /* 0x00007600ff2377ac */ /* 0x000e620008000800 */
[----:B---3--:R-:W-:Y:S01]  /*27260*/  IMAD R3, R19, UR50, RZ ;  /* 0x0000003213037c24 */ /* 0x008fe2000f8e02ff */
[----:B------:R-:W-:-:S04]  /*27270*/  ISETP.GE.AND P1, PT, R10, RZ, PT ;  /* 0x000000ff0a00720c */ /* 0x000fc80003f26270 */
[----:B------:R3:W-:Y:S01]  /*27280*/  STL [R1+0x810], R3 ;  /* 0x0008100301007387 */ /* 0x0007e20000100800 */
[----:B------:R-:W-:Y:S01]  /*27290*/  ISETP.GE.AND P4, PT, R13, RZ, PT ;  /* 0x000000ff0d00720c */ /* 0x000fe20003f86270 */
[----:B---3--:R-:W-:Y:S02]  /*272a0*/  IMAD R3, R20, UR49, RZ ;  /* 0x0000003114037c24 */ /* 0x008fe4000f8e02ff */
[----:B------:R-:W3:Y:S01]  /*272b0*/  LDL.LU R252, [R1+0x508] ;  /* 0x0005080001fc7983 */ /* 0x000ee20000300800 */
[----:B------:R-:W-:Y:S01]  /*272c0*/  @!P0 IMAD.MOV R249, RZ, RZ, -R249 ;  /* 0x000000fffff98224 */ /* 0x000fe200078e0af9 */
[----:B------:R-:W1:Y:S02]  /*272d0*/  LDCU UR50, c[0x0][0x3b0] ;  /* 0x00007600ff3277ac */ /* 0x000e640008000800 */
[----:B------:R4:W-:Y:S01]  /*272e0*/  STL [R1+0x7e4], R3 ;  /* 0x0007e40301007387 */ /* 0x0009e20000100800 */
[----:B------:R-:W-:Y:S01]  /*272f0*/  @!P1 IMAD.MOV R251, RZ, RZ, -R251 ;  /* 0x000000fffffb9224 */ /* 0x000fe200078e0afb */
[----:B------:R-:W1:Y:S01]  /*27300*/  LDCU UR49, c[0x0][0x3b0] ;  /* 0x00007600ff3177ac */ /* 0x000e620008000800 */
[----:B----4-:R-:W-:Y:S01]  /*27310*/  IMAD R3, R21, UR48, RZ ;  /* 0x0000003015037c24 */ /* 0x010fe2000f8e02ff */
[----:B------:R-:W4:Y:S04]  /*27320*/  LDCU UR48, c[0x0][0x3b0] ;  /* 0x00007600ff3077ac */ /* 0x000f280008000800 */
[----:B------:R1:W-:Y:S04]  /*27330*/  STL [R1+0x7bc], R3 ;  /* 0x0007bc0301007387 */ /* 0x0003e80000100800 */
[----:B------:R-:W4:Y:S01]  /*27340*/  LDL.LU R10, [R1+0x4f8] ;  /* 0x0004f800010a7983 */ /* 0x000f220000300800 */
[----:B-1----:R-:W-:Y:S01]  /*27350*/  IMAD R3, R22, UR47, RZ ;  /* 0x0000002f16037c24 */ /* 0x002fe2000f8e02ff */
[C---:B------:R-:W-:Y:S01]  /*27360*/  SEL R89, R7.reuse, R89, !P2 ;  /* 0x0000005907597207 */ /* 0x040fe20005000000 */
[----:B------:R-:W-:Y:S01]  /*27370*/  @!P3 IMAD.MOV R250, RZ, RZ, -R250 ;  /* 0x000000fffffab224 */ /* 0x000fe200078e0afa */
[----:B------:R-:W-:Y:S01]  /*27380*/  SEL R90, R7, R90, !P2 ;  /* 0x0000005a075a7207 */ /* 0x000fe20005000000 */
[----:B------:R-:W1:Y:S01]  /*27390*/  LDCU UR47, c[0x0][0x3b0] ;  /* 0x00007600ff2f77ac */ /* 0x000e620008000800 */
[----:B------:R1:W-:Y:S02]  /*273a0*/  STL [R1+0x7b8], R3 ;  /* 0x0007b80301007387 */ /* 0x0003e40000100800 */
[----:B-1----:R-:W-:Y:S01]  /*273b0*/  IMAD R3, R23, UR46, RZ ;  /* 0x0000002e17037c24 */ /* 0x002fe2000f8e02ff */
[----:B------:R-:W-:-:S02]  /*273c0*/  SEL R91, R7, R91, !P2 ;  /* 0x0000005b075b7207 */ /* 0x000fc40005000000 */
[C---:B------:R-:W-:Y:S02]  /*273d0*/  SEL R92, R7.reuse, R92, !P2 ;  /* 0x0000005c075c7207 */ /* 0x040fe40005000000 */
[C---:B------:R-:W-:Y:S01]  /*273e0*/  SEL R93, R7.reuse, R93, !P2 ;  /* 0x0000005d075d7207 */ /* 0x040fe20005000000 */
[----:B------:R1:W-:Y:S01]  /*273f0*/  STL [R1+0x788], R3 ;  /* 0x0007880301007387 */ /* 0x0003e20000100800 */
[C---:B------:R-:W-:Y:S02]  /*27400*/  SEL R94, R7.reuse, R94, !P2 ;  /* 0x0000005e075e7207 */ /* 0x040fe40005000000 */
[C---:B------:R-:W-:Y:S01]  /*27410*/  SEL R95, R7.reuse, R95, !P2 ;  /* 0x0000005f075f7207 */ /* 0x040fe20005000000 */
[----:B------:R-:W4:Y:S01]  /*27420*/  LDL.LU R13, [R1+0x4f4] ;  /* 0x0004f400010d7983 */ /* 0x000f220000300800 */
[C---:B------:R-:W-:Y:S02]  /*27430*/  SEL R96, R7.reuse, R96, !P2 ;  /* 0x0000006007607207 */ /* 0x040fe40005000000 */
[----:B------:R-:W-:-:S02]  /*27440*/  SEL R97, R7, R97, !P2 ;  /* 0x0000006107617207 */ /* 0x000fc40005000000 */
[C---:B------:R-:W-:Y:S01]  /*27450*/  SEL R98, R7.reuse, R98, !P2 ;  /* 0x0000006207627207 */ /* 0x040fe20005000000 */
[----:B-1----:R-:W-:Y:S01]  /*27460*/  IMAD R3, R24, UR45, RZ ;  /* 0x0000002d18037c24 */ /* 0x002fe2000f8e02ff */
[C---:B------:R-:W-:Y:S02]  /*27470*/  SEL R99, R7.reuse, R99, !P2 ;  /* 0x0000006307637207 */ /* 0x040fe40005000000 */
[C---:B------:R-:W-:Y:S02]  /*27480*/  SEL R100, R7.reuse, R100, !P2 ;  /* 0x0000006407647207 */ /* 0x040fe40005000000 */
[C---:B------:R-:W-:Y:S01]  /*27490*/  SEL R101, R7.reuse, R101, !P2 ;  /* 0x0000006507657207 */ /* 0x040fe20005000000 */
[----:B------:R1:W-:Y:S01]  /*274a0*/  STL [R1+0x76c], R3 ;  /* 0x00076c0301007387 */ /* 0x0003e20000100800 */
[C---:B------:R-:W-:Y:S02]  /*274b0*/  SEL R102, R7.reuse, R102, !P2 ;  /* 0x0000006607667207 */ /* 0x040fe40005000000 */
[----:B------:R-:W-:-:S02]  /*274c0*/  SEL R103, R7, R103, !P2 ;  /* 0x0000006707677207 */ /* 0x000fc40005000000 */
[C---:B------:R-:W-:Y:S02]  /*274d0*/  SEL R104, R7.reuse, R104, !P2 ;  /* 0x0000006807687207 */ /* 0x040fe40005000000 */
[C---:B------:R-:W-:Y:S02]  /*274e0*/  SEL R105, R7.reuse, R105, !P2 ;  /* 0x0000006907697207 */ /* 0x040fe40005000000 */
[----:B------:R-:W-:Y:S01]  /*274f0*/  SEL R106, R7, R106, !P2 ;  /* 0x0000006a076a7207 */ /* 0x000fe20005000000 */
[----:B-1----:R-:W-:Y:S01]  /*27500*/  IMAD R3, R25, UR44, RZ ;  /* 0x0000002c19037c24 */ /* 0x002fe2000f8e02ff */
[C---:B------:R-:W-:Y:S02]  /*27510*/  SEL R107, R7.reuse, R107, !P2 ;  /* 0x0000006b076b7207 */ /* 0x040fe40005000000 */
[C---:B------:R-:W-:Y:S02]  /*27520*/  SEL R108, R7.reuse, R108, !P2 ;  /* 0x0000006c076c7207 */ /* 0x040fe40005000000 */
[C---:B------:R-:W-:Y:S01]  /*27530*/  SEL R109, R7.reuse, R109, !P2 ;  /* 0x0000006d076d7207 */ /* 0x040fe20005000000 */
[----:B------:R1:W-:Y:S01]  /*27540*/  STL [R1+0x750], R3 ;  /* 0x0007500301007387 */ /* 0x0003e20000100800 */
[----:B------:R-:W-:-:S02]  /*27550*/  SEL R110, R7, R110, !P2 ;  /* 0x0000006e076e7207 */ /* 0x000fc40005000000 */
[C---:B------:R-:W-:Y:S02]  /*27560*/  SEL R111, R7.reuse, R111, !P2 ;  /* 0x0000006f076f7207 */ /* 0x040fe40005000000 */
[C---:B------:R-:W-:Y:S02]  /*27570*/  SEL R112, R7.reuse, R112, !P2 ;  /* 0x0000007007707207 */ /* 0x040fe40005000000 */
[C---:B------:R-:W-:Y:S02]  /*27580*/  SEL R113, R7.reuse, R113, !P2 ;  /* 0x0000007107717207 */ /* 0x040fe40005000000 */
[C---:B------:R-:W-:Y:S01]  /*27590*/  SEL R114, R7.reuse, R114, !P2 ;  /* 0x0000007207727207 */ /* 0x040fe20005000000 */
[----:B-1----:R-:W-:Y:S01]  /*275a0*/  IMAD R3, R26, UR43, RZ ;  /* 0x0000002b1a037c24 */ /* 0x002fe2000f8e02ff */
[C---:B------:R-:W-:Y:S02]  /*275b0*/  SEL R115, R7.reuse, R115, !P2 ;  /* 0x0000007307737207 */ /* 0x040fe40005000000 */
[----:B------:R-:W-:-:S02]  /*275c0*/  SEL R116, R7, R116, !P2 ;  /* 0x0000007407747207 */ /* 0x000fc40005000000 */
[C---:B------:R-:W-:Y:S01]  /*275d0*/  SEL R117, R7.reuse, R117, !P2 ;  /* 0x0000007507757207 */ /* 0x040fe20005000000 */
[----:B------:R1:W-:Y:S01]  /*275e0*/  STL [R1+0x74c], R3 ;  /* 0x00074c0301007387 */ /* 0x0003e20000100800 */
[C---:B------:R-:W-:Y:S02]  /*275f0*/  SEL R118, R7.reuse, R118, !P2 ;  /* 0x0000007607767207 */ /* 0x040fe40005000000 */
[----:B------:R-:W-:Y:S02]  /*27600*/  SEL R119, R7, R119, !P2 ;  /* 0x0000007707777207 */ /* 0x000fe40005000000 */
[----:B--2---:R-:W-:Y:S01]  /*27610*/  ISETP.GE.AND P5, PT, R9, RZ, PT ;  /* 0x000000ff0900720c */ /* 0x004fe20003fa6270 */
[----:B-1----:R-:W-:Y:S01]  /*27620*/  IMAD R3, R27, UR42, RZ ;  /* 0x0000002a1b037c24 */ /* 0x002fe2000f8e02ff */
[C---:B------:R-:W-:Y:S02]  /*27630*/  SEL R120, R7.reuse, R120, !P2 ;  /* 0x0000007807787207 */ /* 0x040fe40005000000 */
[----:B------:R-:W-:-:S02]  /*27640*/  SEL R121, R7, R121, !P2 ;  /* 0x0000007907797207 */ /* 0x000fc40005000000 */
[C---:B------:R-:W-:Y:S01]  /*27650*/  SEL R122, R7.reuse, R122, !P2 ;  /* 0x0000007a077a7207 */ /* 0x040fe20005000000 */
[----:B------:R1:W-:Y:S01]  /*27660*/  STL [R1+0x730], R3 ;  /* 0x0007300301007387 */ /* 0x0003e20000100800 */
[C---:B------:R-:W-:Y:S02]  /*27670*/  SEL R123, R7.reuse, R123, !P2 ;  /* 0x0000007b077b7207 */ /* 0x040fe40005000000 */
[C---:B------:R-:W-:Y:S02]  /*27680*/  SEL R124, R7.reuse, R124, !P2 ;  /* 0x0000007c077c7207 */ /* 0x040fe40005000000 */
[C---:B------:R-:W-:Y:S02]  /*27690*/  SEL R125, R7.reuse, R125, !P2 ;  /* 0x0000007d077d7207 */ /* 0x040fe40005000000 */
[C---:B------:R-:W-:Y:S02]  /*276a0*/  SEL R126, R7.reuse, R126, !P2 ;  /* 0x0000007e077e7207 */ /* 0x040fe40005000000 */
[C---:B------:R-:W-:Y:S01]  /*276b0*/  SEL R127, R7.reuse, R127, !P2 ;  /* 0x0000007f077f7207 */ /* 0x040fe20005000000 */
[----:B-1----:R-:W-:Y:S01]  /*276c0*/  IMAD R3, R28, UR41, RZ ;  /* 0x000000291c037c24 */ /* 0x002fe2000f8e02ff */
[----:B------:R-:W-:-:S02]  /*276d0*/  SEL R128, R7, R128, !P2 ;  /* 0x0000008007807207 */ /* 0x000fc40005000000 */
[C---:B------:R-:W-:Y:S02]  /*276e0*/  SEL R129, R7.reuse, R129, !P2 ;  /* 0x0000008107817207 */ /* 0x040fe40005000000 */
[C---:B------:R-:W-:Y:S01]  /*276f0*/  SEL R130, R7.reuse, R130, !P2 ;  /* 0x0000008207827207 */ /* 0x040fe20005000000 */
[----:B------:R-:W-:Y:S01]  /*27700*/  STL [R1+0x5f4], R3 ;  /* 0x0005f40301007387 */ /* 0x000fe20000100800 */
[C---:B------:R-:W-:Y:S02]  /*27710*/  SEL R131, R7.reuse, R131, !P2 ;  /* 0x0000008307837207 */ /* 0x040fe40005000000 */
[C---:B------:R-:W-:Y:S01]  /*27720*/  SEL R132, R7.reuse, R132, !P2 ;  /* 0x0000008407847207 */ /* 0x040fe20005000000 */
[----:B------:R1:W-:Y:S01]  /*27730*/  STL [R1+0x5c8], R8 ;  /* 0x0005c80801007387 */ /* 0x0003e20000100800 */
[C---:B------:R-:W-:Y:S02]  /*27740*/  SEL R133, R7.reuse, R133, !P2 ;  /* 0x0000008507857207 */ /* 0x040fe40005000000 */
[----:B------:R-:W-:-:S02]  /*27750*/  SEL R134, R7, R134, !P2 ;  /* 0x0000008607867207 */ /* 0x000fc40005000000 */
[C---:B------:R-:W-:Y:S02]  /*27760*/  SEL R135, R7.reuse, R135, !P2 ;  /* 0x0000008707877207 */ /* 0x040fe40005000000 */
[C---:B------:R-:W-:Y:S02]  /*27770*/  SEL R137, R7.reuse, R137, !P2 ;  /* 0x0000008907897207 */ /* 0x040fe40005000000 */
[C---:B------:R-:W-:Y:S01]  /*27780*/  SEL R138, R7.reuse, R138, !P2 ;  /* 0x0000008a078a7207 */ /* 0x040fe20005000000 */
        /* <DEDUP_REMOVED lines=9> */
[----:B------:R-:W-:Y:S01]  /*27820*/  SEL R146, R7, R146, !P2 ;  /* 0x0000009207927207 */ /* 0x000fe20005000000 */
[----:B-1----:R-:W-:Y:S01]  /*27830*/  IMAD R8, R31, UR37, RZ ;  /* 0x000000251f087c24 */ /* 0x002fe2000f8e02ff */
[C---:B------:R-:W-:Y:S02]  /*27840*/  SEL R147, R7.reuse, R147, !P2 ;  /* 0x0000009307937207 */ /* 0x040fe40005000000 */
[----:B------:R-:W-:-:S02]  /*27850*/  SEL R148, R7, R148, !P2 ;  /* 0x0000009407947207 */ /* 0x000fc40005000000 */
[C---:B------:R-:W-:Y:S01]  /*27860*/  SEL R149, R7.reuse, R149, !P2 ;  /* 0x0000009507957207 */ /* 0x040fe20005000000 */
[----:B------:R-:W-:Y:S01]  /*27870*/  STL [R1+0x5a4], R8 ;  /* 0x0005a40801007387 */ /* 0x000fe20000100800 */
[----:B---3--:R-:W-:Y:S02]  /*27880*/  ISETP.GE.AND P0, PT, R252, RZ, PT ;  /* 0x000000fffc00720c */ /* 0x008fe40003f06270 */
[C---:B------:R-:W-:Y:S01]  /*27890*/  SEL R150, R7.reuse, R150, !P2 ;  /* 0x0000009607967207 */ /* 0x040fe20005000000 */
[----:B------:R-:W-:Y:S01]  /*278a0*/  STL [R1+0x59c], R11 ;  /* 0x00059c0b01007387 */ /* 0x000fe20000100800 */
        /* <DEDUP_REMOVED lines=13> */
[----:B----4-:R-:W-:Y:S02]  /*27980*/  ISETP.GE.AND P3, PT, R10, RZ, PT ;  /* 0x000000ff0a00720c */ /* 0x010fe40003f66270 */
[C---:B------:R-:W-:Y:S02]  /*27990*/  SEL R161, R7.reuse, R161, !P2 ;  /* 0x000000a107a17207 */ /* 0x040fe40005000000 */
[C---:B------:R-:W-:Y:S02]  /*279a0*/  SEL R162, R7.reuse, R162, !P2 ;  /* 0x000000a207a27207 */ /* 0x040fe40005000000 */
[----:B------:R-:W-:Y:S01]  /*279b0*/  SEL R163, R7, R163, !P2 ;  /* 0x000000a307a37207 */ /* 0x000fe20005000000 */
[----:B------:R-:W-:Y:S01]  /*279c0*/  IMAD R79, R79, UR58, RZ ;  /* 0x0000003a4f4f7c24 */ /* 0x000fe2000f8e02ff */
[----:B------:R-:W2:Y:S01]  /*279d0*/  LDCU UR45, c[0x0][0x3b0] ;  /* 0x00007600ff2d77ac */ /* 0x000ea20008000800 */
[----:B-1----:R-:W-:Y:S01]  /*279e0*/  IMAD R12, R35, UR33, RZ ;  /* 0x00000021230c7c24 */ /* 0x002fe2000f8e02ff */
[----:B------:R-:W1:Y:S04]  /*279f0*/  LDCU UR46, c[0x0][0x3b0] ;  /* 0x00007600ff2e77ac */ /* 0x000e680008000800 */
[----:B------:R3:W-:Y:S01]  /*27a00*/  STL [R1+0x5bc], R12 ;  /* 0x0005bc0c01007387 */ /* 0x0007e20000100800 */
[----:B------:R-:W-:Y:S01]  /*27a10*/  ISETP.GE.AND P1, PT, R13, RZ, PT ;  /* 0x000000ff0d00720c */ /* 0x000fe20003f26270 */
[----:B---3--:R-:W-:Y:S01]  /*27a20*/  IMAD R12, R36, UR32, RZ ;  /* 0x00000020240c7c24 */ /* 0x008fe2000f8e02ff */
[----:B------:R-:W3:Y:S01]  /*27a30*/  S2R R10, SR_TID.X ;  /* 0x00000000000a7919 */ /* 0x000ee20000002100 */
[----:B------:R-:W-:Y:S01]  /*27a40*/  IMAD.U32 R8, RZ, RZ, UR14 ;  /* 0x0000000eff087e24 */ /* 0x000fe2000f8e00ff */
[----:B------:R-:W4:Y:S02]  /*27a50*/  LDCU UR33, c[0x0][0x3b0] ;  /* 0x00007600ff2177ac */ /* 0x000f240008000800 */
[----:B------:R1:W-:Y:S01]  /*27a60*/  STL [R1+0x5b8], R12 ;  /* 0x0005b80c01007387 */ /* 0x0003e20000100800 */
[----:B------:R-:W2:Y:S01]  /*27a70*/  LDCU UR32, c[0x0][0x3b0] ;  /* 0x00007600ff2077ac */ /* 0x000ea20008000800 */
[----:B------:R-:W2:Y:S01]  /*27a80*/  LDCU UR58, c[0x0][0x3b0] ;  /* 0x00007600ff3a77ac */ /* 0x000ea20008000800 */
[----:B-1----:R-:W-:Y:S01]  /*27a90*/  IMAD R12, R37, UR31, RZ ;  /* 0x0000001f250c7c24 */ /* 0x002fe2000f8e02ff */
[----:B------:R-:W1:Y:S04]  /*27aa0*/  LDCU UR31, c[0x0][0x3b0] ;  /* 0x00007600ff1f77ac */ /* 0x000e680008000800 */
[----:B------:R2:W-:Y:S01]  /*27ab0*/  STL [R1+0x5b4], R12 ;  /* 0x0005b40c01007387 */ /* 0x0005e20000100800 */
[----:B------:R-:W1:Y:S01]  /*27ac0*/  LDCU UR43, c[0x0][0x3b0] ;  /* 0x00007600ff2b77ac */ /* 0x000e620008000800 */
[----:B------:R-:W1:Y:S01]  /*27ad0*/  LDCU UR44, c[0x0][0x3b0] ;  /* 0x00007600ff2c77ac */ /* 0x000e620008000800 */
[----:B------:R-:W1:Y:S01]  /*27ae0*/  LDCU UR41, c[0x0][0x3b0] ;  /* 0x00007600ff2977ac */ /* 0x000e620008000800 */
[----:B--2---:R-:W-:Y:S01]  /*27af0*/  IMAD R12, R38, UR30, RZ ;  /* 0x0000001e260c7c24 */ /* 0x004fe2000f8e02ff */
[----:B---3--:R-:W-:Y:S01]  /*27b00*/  SHF.R.U32.HI R3, RZ, 0x6, R10 ;  /* 0x00000006ff037819 */ /* 0x008fe2000001160a */
[----:B------:R-:W2:Y:S03]  /*27b10*/  LDCU UR30, c[0x0][0x3b0] ;  /* 0x00007600ff1e77ac */ /* 0x000ea60008000800 */
[----:B------:R3:W-:Y:S01]  /*27b20*/  STL [R1+0x5e8], R12 ;  /* 0x0005e80c01007387 */ /* 0x0007e20000100800 */
[----:B------:R-:W1:Y:S01]  /*27b30*/  LDCU UR42, c[0x0][0x3b0] ;  /* 0x00007600ff2a77ac */ /* 0x000e620008000800 */
[----:B------:R-:W1:Y:S01]  /*27b40*/  LDCU UR38, c[0x0][0x3b0] ;  /* 0x00007600ff2677ac */ /* 0x000e620008000800 */
[----:B---3--:R-:W-:Y:S01]  /*27b50*/  IMAD R12, R39, UR29, RZ ;  /* 0x0000001d270c7c24 */ /* 0x008fe2000f8e02ff */
[----:B------:R-:W-:Y:S01]  /*27b60*/  SGXT.U32 R3, R3, 0x1 ;  /* 0x000000010303781a */ /* 0x000fe20000000000 */
[----:B------:R-:W3:Y:S03]  /*27b70*/  LDCU UR29, c[0x0][0x3b0] ;  /* 0x00007600ff1d77ac */ /* 0x000ee60008000800 */
[----:B------:R1:W-:Y:S01]  /*27b80*/  STL [R1+0x5dc], R12 ;  /* 0x0005dc0c01007387 */ /* 0x0003e20000100800 */
[----:B------:R-:W2:Y:S01]  /*27b90*/  LDCU UR37, c[0x0][0x3b0] ;  /* 0x00007600ff2577ac */ /* 0x000ea20008000800 */
[----:B------:R-:W2:Y:S01]  /*27ba0*/  LDCU UR34, c[0x0][0x3b0] ;  /* 0x00007600ff2277ac */ /* 0x000ea20008000800 */
[----:B-1----:R-:W-:Y:S01]  /*27bb0*/  IMAD R12, R40, UR28, RZ ;  /* 0x0000001c280c7c24 */ /* 0x002fe2000f8e02ff */
[----:B------:R-:W1:Y:S04]  /*27bc0*/  LDCU UR28, c[0x0][0x3b0] ;  /* 0x00007600ff1c77ac */ /* 0x000e680008000800 */
[----:B------:R2:W-:Y:S02]  /*27bd0*/  STL [R1+0x5d4], R12 ;  /* 0x0005d40c01007387 */ /* 0x0005e40000100800 */
[----:B--2---:R-:W-:Y:S01]  /*27be0*/  IMAD R12, R41, UR27, RZ ;  /* 0x0000001b290c7c24 */ /* 0x004fe2000f8e02ff */
[----:B------:R-:W2:Y:S04]  /*27bf0*/  LDCU UR27, c[0x0][0x3b0] ;  /* 0x00007600ff1b77ac */ /* 0x000ea80008000800 */
[----:B------:R1:W-:Y:S02]  /*27c00*/  STL [R1+0x5cc], R12 ;  /* 0x0005cc0c01007387 */ /* 0x0003e40000100800 */
        /* <DEDUP_REMOVED lines=90> */
[----:B-1----:R-:W-:-:S02]  /*281b0*/  IMAD R12, R72, UR65, RZ ;  /* 0x00000041480c7c24 */ /* 0x002fc4000f8e02ff */
[----:B------:R-:W-:Y:S02]  /*281c0*/  IMAD R65, R85, UR52, RZ ;  /* 0x0000003455417c24 */ /* 0x000fe4000f8e02ff */
[----:B------:R-:W-:Y:S01]  /*281d0*/  IMAD.MOV.U32 R67, RZ, RZ, R2 ;  /* 0x000000ffff437224 */ /* 0x000fe200078e0002 */
[----:B------:R1:W-:Y:S01]  /*281e0*/  STL [R1+0x828], R12 ;  /* 0x0008280c01007387 */ /* 0x0003e20000100800 */
[----:B------:R-:W-:Y:S02]  /*281f0*/  IMAD.MOV.U32 R68, RZ, RZ, R6 ;  /* 0x000000ffff447224 */ /* 0x000fe400078e0006 */
[----:B------:R-:W-:Y:S01]  /*28200*/  IMAD.MOV.U32 R71, RZ, RZ, R5 ;  /* 0x000000ffff477224 */ /* 0x000fe200078e0005 */
[----:B------:R-:W-:Y:S01]  /*28210*/  SEL R72, R7, R0, !P2 ;  /* 0x0000000007487207 */ /* 0x000fe20005000000 */
[----:B------:R-:W-:Y:S01]  /*28220*/  IMAD R9, R3, UR14, RZ ;  /* 0x0000000e03097c24 */ /* 0x000fe2000f8e02ff */
[----:B------:R-:W2:Y:S01]  /*28230*/  LDCU UR65, c[0x0][0x3b0] ;  /* 0x00007600ff4177ac */ /* 0x000ea20008000800 */
[----:B-1----:R-:W-:Y:S01]  /*28240*/  IMAD R12, R73, UR64, RZ ;  /* 0x00000040490c7c24 */ /* 0x002fe2000f8e02ff */
[C---:B------:R-:W-:Y:S01]  /*28250*/  SEL R0, R7.reuse, R136, !P2 ;  /* 0x0000008807007207 */ /* 0x040fe20005000000 */
[----:B------:R-:W-:Y:S01]  /*28260*/  IMAD.MOV.U32 R73, RZ, RZ, R4 ;  /* 0x000000ffff497224 */ /* 0x000fe200078e0004 */
[----:B------:R-:W1:Y:S02]  /*28270*/  LDCU UR64, c[0x0][0x3b0] ;  /* 0x00007600ff4077ac */ /* 0x000e640008000800 */
[----:B------:R2:W-:Y:S01]  /*28280*/  STL [R1+0x820], R12 ;  /* 0x0008200c01007387 */ /* 0x0005e20000100800 */
[----:B------:R-:W1:Y:S01]  /*28290*/  LDCU UR52, c[0x0][0x3b0] ;  /* 0x00007600ff3477ac */ /* 0x000e620008000800 */
[----:B--2---:R-:W-:Y:S01]  /*282a0*/  IMAD R12, R74, UR63, RZ ;  /* 0x0000003f4a0c7c24 */ /* 0x004fe2000f8e02ff */
[----:B------:R-:W-:Y:S01]  /*282b0*/  SEL R74, R7, R167, !P2 ;  /* 0x000000a7074a7207 */ /* 0x000fe20005000000 */
[C---:B------:R-:W-:Y:S01]  /*282c0*/  IMAD R10, R8.reuse, 0x2, R9 ;  /* 0x00000002080a7824 */ /* 0x040fe200078e0209 */
[----:B------:R-:W2:Y:S02]  /*282d0*/  LDCU UR63, c[0x0][0x3b0] ;  /* 0x00007600ff3f77ac */ /* 0x000ea40008000800 */
[----:B------:R1:W-:Y:S02]  /*282e0*/  STL [R1+0x96c], R12 ;  /* 0x00096c0c01007387 */ /* 0x0003e40000100800 */
[----:B-1----:R-:W-:Y:S01]  /*282f0*/  IMAD R12, R75, UR62, RZ ;  /* 0x0000003e4b0c7c24 */ /* 0x002fe2000f8e02ff */
[----:B------:R-:W-:Y:S01]  /*28300*/  SEL R75, R7, R165, !P2 ;  /* 0x000000a5074b7207 */ /* 0x000fe20005000000 */
[----:B------:R-:W-:Y:S01]  /*28310*/  IMAD R11, R8, 0x2, R10 ;  /* 0x00000002080b7824 */ /* 0x000fe200078e020a */
[----:B------:R-:W1:Y:S02]  /*28320*/  LDCU UR62, c[0x0][0x3b0] ;  /* 0x00007600ff3e77ac */ /* 0x000e640008000800 */
[----:B------:R2:W-:Y:S02]  /*28330*/  STL [R1+0x968], R12 ;  /* 0x0009680c01007387 */ /* 0x0005e40000100800 */
[----:B--2---:R-:W-:Y:S01]  /*28340*/  IMAD R12, R76, UR61, RZ ;  /* 0x0000003d4c0c7c24 */ /* 0x004fe2000f8e02ff */
[----:B------:R-:W2:Y:S04]  /*28350*/  LDCU UR61, c[0x0][0x3b0] ;  /* 0x00007600ff3d77ac */ /* 0x000ea80008000800 */
[----:B------:R1:W-:Y:S04]  /*28360*/  STL [R1+0x964], R12 ;  /* 0x0009640c01007387 */ /* 0x0003e80000100800 */
[----:B------:R-:W2:Y:S01]  /*28370*/  LDL.LU R252, [R1+0x5ac] ;  /* 0x0005ac0001fc7983 */ /* 0x000ea20000300800 */
[----:B-1----:R-:W-:Y:S01]  /*28380*/  IMAD R12, R77, UR60, RZ ;  /* 0x0000003c4d0c7c24 */ /* 0x002fe2000f8e02ff */
[----:B------:R-:W1:Y:S04]  /*28390*/  LDCU UR60, c[0x0][0x3b0] ;  /* 0x00007600ff3c77ac */ /* 0x000e680008000800 */
[----:B------:R3:W-:Y:S02]  /*283a0*/  STL [R1+0x92c], R12 ;  /* 0x00092c0c01007387 */ /* 0x0007e40000100800 */
[----:B---3--:R-:W-:Y:S01]  /*283b0*/  IMAD R12, R78, UR59, RZ ;  /* 0x0000003b4e0c7c24 */ /* 0x008fe2000f8e02ff */
[----:B------:R-:W3:Y:S04]  /*283c0*/  LDCU UR59, c[0x0][0x3b0] ;  /* 0x00007600ff3b77ac */ /* 0x000ee80008000800 */
[----:B------:R1:W-:Y:S02]  /*283d0*/  STL [R1+0x98c], R12 ;  /* 0x00098c0c01007387 */ /* 0x0003e40000100800 */
        /* <DEDUP_REMOVED lines=11> */
[----:B------:R1:W-:Y:S04]  /*28490*/  STL [R1+0x990], R12 ;  /* 0x0009900c01007387 */ /* 0x0003e80000100800 */
[----:B------:R-:W2:Y:S01]  /*284a0*/  LDL.LU R13, [R1+0x38] ;  /* 0x00003800010d7983 */ /* 0x000ea20000300800 */
[----:B-1----:R-:W-:Y:S01]  /*284b0*/  IMAD R12, R84, UR53, RZ ;  /* 0x00000035540c7c24 */ /* 0x002fe2000f8e02ff */
[----:B------:R-:W1:Y:S04]  /*284c0*/  LDCU UR53, c[0x0][0x3b0] ;  /* 0x00007600ff3577ac */ /* 0x000e680008000800 */
[----:B------:R3:W-:Y:S04]  /*284d0*/  STL [R1+0x974], R12 ;  /* 0x0009740c01007387 */ /* 0x0007e80000100800 */
[----:B------:R-:W-:Y:S04]  /*284e0*/  STL [R1+0x970], R65 ;  /* 0x0009704101007387 */ /* 0x000fe80000100800 */
[----:B------:R-:W2:Y:S01]  /*284f0*/  LDL.LU R66, [R1+0x34] ;  /* 0x0000340001427983 */ /* 0x000ea20000300800 */
[----:B------:R-:W-:Y:S01]  /*28500*/  IMAD R14, R8, 0x2, R11 ;  /* 0x00000002080e7824 */ /* 0x000fe200078e020b */
[----:B---3--:R-:W3:Y:S02]  /*28510*/  LDC R12, c[0x0][0x3a0] ;  /* 0x0000e800ff0c7b82 */ /* 0x008ee40000000800 */
[----:B------:R-:W2:Y:S04]  /*28520*/  LDL.LU R2, [R1+0x1a1c] ;  /* 0x001a1c0001027983 */ /* 0x000ea80000300800 */
[----:B------:R-:W2:Y:S04]  /*28530*/  LDL.LU R6, [R1+0x1a18] ;  /* 0x001a180001067983 */ /* 0x000ea80000300800 */
[----:B------:R-:W2:Y:S04]  /*28540*/  LDL.LU R5, [R1+0x1a14] ;  /* 0x001a140001057983 */ /* 0x000ea80000300800 */
[----:B------:R-:W2:Y:S04]  /*28550*/  LDL.LU R4, [R1+0x1a10] ;  /* 0x001a100001047983 */ /* 0x000ea80000300800 */
[----:B------:R1:W-:Y:S04]  /*28560*/  STL [R1+0x9ac], R0 ;  /* 0x0009ac0001007387 */ /* 0x0003e80000100800 */
[----:B------:R4:W-:Y:S01]  /*28570*/  STL [R1+0x570], R75 ;  /* 0x0005704b01007387 */ /* 0x0009e20000100800 */
[----:B-1----:R-:W-:-:S02]  /*28580*/  SEL R0, R7, R166, !P2 ;  /* 0x000000a607007207 */ /* 0x002fc40005000000 */
[----:B----4-:R-:W-:-:S03]  /*28590*/  SEL R75, R7, R168, !P2 ;  /* 0x000000a8074b7207 */ /* 0x010fc60005000000 */
[----:B------:R1:W-:Y:S04]  /*285a0*/  STL [R1+0x574], R0 ;  /* 0x0005740001007387 */ /* 0x0003e80000100800 */
[----:B------:R4:W-:Y:S01]  /*285b0*/  STL [R1+0x578], R74 ;  /* 0x0005784a01007387 */ /* 0x0009e20000100800 */
[----:B-1----:R-:W-:-:S03]  /*285c0*/  SEL R0, R7, R169, !P2 ;  /* 0x000000a907007207 */ /* 0x002fc60005000000 */
[----:B------:R1:W-:Y:S01]  /*285d0*/  STL [R1+0x57c], R75 ;  /* 0x00057c4b01007387 */ /* 0x0003e20000100800 */
[----:B----4-:R-:W-:-:S03]  /*285e0*/  SEL R74, R7, R170, !P2 ;  /* 0x000000aa074a7207 */ /* 0x010fc60005000000 */
[----:B------:R4:W-:Y:S01]  /*285f0*/  STL [R1+0x580], R0 ;  /* 0x0005800001007387 */ /* 0x0009e20000100800 */
[----:B-1----:R-:W-:-:S03]  /*28600*/  SEL R75, R7, R171, !P2 ;  /* 0x000000ab074b7207 */ /* 0x002fc60005000000 */
[----:B------:R1:W-:Y:S01]  /*28610*/  STL [R1+0x584], R74 ;  /* 0x0005844a01007387 */ /* 0x0003e20000100800 */
[----:B----4-:R-:W-:-:S03]  /*28620*/  SEL R0, R7, R172, !P2 ;  /* 0x000000ac07007207 */ /* 0x010fc60005000000 */
[----:B------:R4:W-:Y:S04]  /*28630*/  STL [R1+0x588], R75 ;  /* 0x0005884b01007387 */ /* 0x0009e80000100800 */
[----:B------:R3:W-:Y:S01]  /*28640*/  STL [R1+0x58c], R0 ;  /* 0x00058c0001007387 */ /* 0x0007e20000100800 */
[C---:B-1----:R-:W-:Y:S02]  /*28650*/  SEL R74, R7.reuse, R173, !P2 ;  /* 0x000000ad074a7207 */ /* 0x042fe40005000000 */
[----:B----4-:R-:W-:-:S03]  /*28660*/  SEL R75, R7, R174, !P2 ;  /* 0x000000ae074b7207 */ /* 0x010fc60005000000 */
[----:B------:R1:W-:Y:S01]  /*28670*/  STL [R1+0x5b0], R74 ;  /* 0x0005b04a01007387 */ /* 0x0003e20000100800 */
[----:B---3--:R-:W-:-:S03]  /*28680*/  SEL R0, R7, R175, !P2 ;  /* 0x000000af07007207 */ /* 0x008fc60005000000 */
[----:B------:R3:W-:Y:S04]  /*28690*/  STL [R1+0x5c0], R75 ;  /* 0x0005c04b01007387 */ /* 0x0007e80000100800 */
[----:B------:R4:W-:Y:S01]  /*286a0*/  STL [R1+0x5c4], R0 ;  /* 0x0005c40001007387 */ /* 0x0009e20000100800 */
[C---:B-1----:R-:W-:Y:S02]  /*286b0*/  SEL R74, R7.reuse, R176, !P2 ;  /* 0x000000b0074a7207 */ /* 0x042fe40005000000 */
[----:B---3--:R-:W-:-:S03]  /*286c0*/  SEL R75, R7, R177, !P2 ;  /* 0x000000b1074b7207 */ /* 0x008fc60005000000 */
[----:B------:R1:W-:Y:S01]  /*286d0*/  STL [R1+0x604], R74 ;  /* 0x0006044a01007387 */ /* 0x0003e20000100800 */
[----:B----4-:R-:W-:-:S03]  /*286e0*/  SEL R0, R7, R178, !P2 ;  /* 0x000000b207007207 */ /* 0x010fc60005000000 */
        /* <DEDUP_REMOVED lines=30> */
[----:B------:R3:W-:Y:S01]  /*288d0*/  STL [R1+0x80c], R75 ;  /* 0x00080c4b01007387 */ /* 0x0007e20000100800 */
[----:B------:R-:W-:-:S03]  /*288e0*/  IMAD R15, R8, 0x2, R14 ;  /* 0x00000002080f7824 */ /* 0x000fc600078e020e */
        /* <DEDUP_REMOVED lines=9> */
[C---:B---3--:R-:W-:Y:S01]  /*28980*/  SEL R75, R7.reuse, R198, !P2 ;  /* 0x000000c6074b7207 */ /* 0x048fe20005000000 */
[C---:B------:R-:W-:Y:S01]  /*28990*/  IMAD R17, R8.reuse, 0x2, R16 ;  /* 0x0000000208117824 */ /* 0x040fe200078e0210 */
[C---:B----4-:R-:W-:Y:S01]  /*289a0*/  SEL R0, R7.reuse, R199, !P2 ;  /* 0x000000c707007207 */ /* 0x050fe20005000000 */
[----:B------:R1:W-:Y:S02]  /*289b0*/  STL [R1+0x924], R74 ;  /* 0x0009244a01007387 */ /* 0x0003e40000100800 */
[----:B------:R-:W-:Y:S02]  /*289c0*/  IMAD R18, R8, 0x2, R17 ;  /* 0x0000000208127824 */ /* 0x000fe400078e0211 */
[----:B------:R3:W-:Y:S04]  /*289d0*/  STL [R1+0x930], R75 ;  /* 0x0009304b01007387 */ /* 0x0007e80000100800 */
[----:B------:R4:W-:Y:S01]  /*289e0*/  STL [R1+0x934], R0 ;  /* 0x0009340001007387 */ /* 0x0009e20000100800 */
[----:B-1----:R-:W-:-:S02]  /*289f0*/  SEL R74, R7, R200, !P2 ;  /* 0x000000c8074a7207 */ /* 0x002fc40005000000 */
        /* <DEDUP_REMOVED lines=113> */
[----:B------:R-:W-:Y:S01]  /*29110*/  IMAD R41, R8, 0x2, R40 ;  /* 0x0000000208297824 */ /* 0x000fe200078e0228 */
[----:B----4-:R-:W-:Y:S01]  /*29120*/  SEL R0, R7, R247, !P2 ;  /* 0x000000f707007207 */ /* 0x010fe20005000000 */
[----:B--2---:R-:W-:Y:S01]  /*29130*/  @!P4 IMAD.MOV R13, RZ, RZ, -R13 ;  /* 0x000000ffff0dc224 */ /* 0x004fe200078e0a0d */
[----:B------:R1:W-:Y:S01]  /*29140*/  STL [R1+0xb3c], R74 ;  /* 0x000b3c4a01007387 */ /* 0x0003e20000100800 */
[----:B------:R-:W-:-:S03]  /*29150*/  ISETP.GE.AND P4, PT, R252, RZ, PT ;  /* 0x000000fffc00720c */ /* 0x000fc60003f86270 */
[----:B------:R2:W-:Y:S01]  /*29160*/  STL [R1+0xb40], R75 ;  /* 0x000b404b01007387 */ /* 0x0005e20000100800 */
[----:B------:R-:W-:-:S03]  /*29170*/  IMAD R42, R8, 0x2, R41 ;  /* 0x00000002082a7824 */ /* 0x000fc600078e0229 */
[----:B------:R3:W-:Y:S01]  /*29180*/  STL [R1+0xb44], R0 ;  /* 0x000b440001007387 */ /* 0x0007e20000100800 */
[C---:B-1----:R-:W-:Y:S01]  /*29190*/  SEL R74, R7.reuse, R248, !P2 ;  /* 0x000000f8074a7207 */ /* 0x042fe20005000000 */
[----:B------:R-:W-:Y:S01]  /*291a0*/  @!P5 IMAD.MOV R66, RZ, RZ, -R66 ;  /* 0x000000ffff42d224 */ /* 0x000fe200078e0a42 */
[----:B--2---:R-:W-:-:S03]  /*291b0*/  SEL R75, R7, R249, !P2 ;  /* 0x000000f9074b7207 */ /* 0x004fc60005000000 */
[----:B------:R1:W-:Y:S01]  /*291c0*/  STL [R1+0xb48], R74 ;  /* 0x000b484a01007387 */ /* 0x0003e20000100800 */
[----:B---3--:R-:W-:-:S03]  /*291d0*/  SEL R0, R7, R250, !P2 ;  /* 0x000000fa07007207 */ /* 0x008fc60005000000 */
[----:B------:R-:W-:Y:S01]  /*291e0*/  STL [R1+0xb4c], R75 ;  /* 0x000b4c4b01007387 */ /* 0x000fe20000100800 */
[C---:B------:R-:W-:Y:S01]  /*291f0*/  IMAD R43, R8.reuse, 0x2, R42 ;  /* 0x00000002082b7824 */ /* 0x040fe200078e022a */
[C---:B------:R-:W-:Y:S01]  /*29200*/  SEL R13, R7.reuse, R13, !P2 ;  /* 0x0000000d070d7207 */ /* 0x040fe20005000000 */
[----:B------:R-:W-:Y:S01]  /*29210*/  @!P0 IMAD.MOV R67, RZ, RZ, -R67 ;  /* 0x000000ffff438224 */ /* 0x000fe200078e0a43 */
[----:B------:R2:W-:Y:S01]  /*29220*/  STL [R1+0xb60], R0 ;  /* 0x000b600001007387 */ /* 0x0005e20000100800 */
[C---:B-1----:R-:W-:Y:S01]  /*29230*/  SEL R74, R7.reuse, R251, !P2 ;  /* 0x000000fb074a7207 */ /* 0x042fe20005000000 */
[----:B------:R-:W-:Y:S02]  /*29240*/  @!P1 IMAD.MOV R71, RZ, RZ, -R71 ;  /* 0x000000ffff479224 */ /* 0x000fe400078e0a47 */
[----:B------:R-:W-:Y:S02]  /*29250*/  IMAD R44, R8, 0x2, R43 ;  /* 0x00000002082c7824 */ /* 0x000fe400078e022b */
[----:B------:R-:W-:Y:S01]  /*29260*/  STL [R1+0xb64], R74 ;  /* 0x000b644a01007387 */ /* 0x000fe20000100800 */
[----:B--2---:R-:W-:-:S03]  /*29270*/  SEL R0, R7, R66, !P2 ;  /* 0x0000004207007207 */ /* 0x004fc60005000000 */
[----:B------:R-:W-:Y:S01]  /*29280*/  STL [R1+0xb70], R13 ;  /* 0x000b700d01007387 */ /* 0x000fe20000100800 */
[----:B------:R-:W-:Y:S01]  /*29290*/  @!P3 IMAD.MOV R68, RZ, RZ, -R68 ;  /* 0x000000ffff44b224 */ /* 0x000fe200078e0a44 */
[C---:B------:R-:W-:Y:S01]  /*292a0*/  SEL R66, R7.reuse, R67, !P2 ;  /* 0x0000004307427207 */ /* 0x040fe20005000000 */
[----:B------:R-:W-:Y:S01]  /*292b0*/  @!P4 IMAD.MOV R73, RZ, RZ, -R73 ;  /* 0x000000ffff49c224 */ /* 0x000fe200078e0a49 */
[----:B------:R1:W-:Y:S01]  /*292c0*/  STL [R1+0xb74], R0 ;  /* 0x000b740001007387 */ /* 0x0003e20000100800 */
[C---:B------:R-:W-:Y:S01]  /*292d0*/  IMAD R45, R8.reuse, 0x2, R44 ;  /* 0x00000002082d7824 */ /* 0x040fe200078e022c */
[C---:B------:R-:W-:Y:S02]  /*292e0*/  SEL R252, R7.reuse, R164, !P2 ;  /* 0x000000a407fc7207 */ /* 0x040fe40005000000 */
[----:B------:R-:W-:Y:S01]  /*292f0*/  STL [R1+0xb78], R66 ;  /* 0x000b784201007387 */ /* 0x000fe20000100800 */
[C---:B------:R-:W-:Y:S02]  /*29300*/  SEL R206, R7.reuse, R73, !P2 ;  /* 0x0000004907ce7207 */ /* 0x040fe40005000000 */
[C---:B-1----:R-:W-:Y:S01]  /*29310*/  SEL R0, R7.reuse, R71, !P2 ;  /* 0x0000004707007207 */ /* 0x042fe20005000000 */
[----:B------:R-:W-:Y:S01]  /*29320*/  IMAD R46, R8, 0x2, R45 ;  /* 0x00000002082e7824 */ /* 0x000fe200078e022d */
[----:B------:R-:W-:Y:S01]  /*29330*/  SEL R13, R7, R68, !P2 ;  /* 0x00000044070d7207 */ /* 0x000fe20005000000 */
[----:B------:R-:W-:-:S02]  /*29340*/  IMAD R7, R86, UR51, RZ ;  /* 0x0000003356077c24 */ /* 0x000fc4000f8e02ff */
[----:B------:R1:W-:Y:S01]  /*29350*/  STL [R1+0x1940], R0 ;  /* 0x0019400001007387 */ /* 0x0003e20000100800 */
[----:B------:R-:W-:Y:S01]  /*29360*/  IMAD R47, R8, 0x2, R46 ;  /* 0x00000002082f7824 */ /* 0x000fe200078e022e */
[-C--:B------:R-:W-:Y:S01]  /*29370*/  LEA R80, P2, R9, R5.reuse, 0x2 ;  /* 0x0000000509507211 */ /* 0x080fe200078410ff */
[----:B------:R-:W-:Y:S01]  /*29380*/  IMAD R72, R72, UR40, RZ ;  /* 0x0000002848487c24 */ /* 0x000fe2000f8e02ff */
[----:B------:R-:W-:Y:S01]  /*29390*/  STL [R1+0xb7c], R13 ;  /* 0x000b7c0d01007387 */ /* 0x000fe20000100800 */
[-C--:B------:R-:W-:Y:S01]  /*293a0*/  LEA R76, P3, R10, R5.reuse, 0x2 ;  /* 0x000000050a4c7211 */ /* 0x080fe200078610ff */
[----:B------:R-:W-:Y:S01]  /*293b0*/  IMAD.MOV.U32 R166, RZ, RZ, R79 ;  /* 0x000000ffffa67224 */ /* 0x000fe200078e004f */
[-C--:B------:R-:W-:Y:S01]  /*293c0*/  LEA R74, P4, R11, R5.reuse, 0x2 ;  /* 0x000000050b4a7211 */ /* 0x080fe200078810ff */
[----:B------:R-:W-:Y:S01]  /*293d0*/  IMAD R236, R96, UR41, RZ ;  /* 0x0000002960ec7c24 */ /* 0x000fe2000f8e02ff */
[----:B------:R-:W-:Y:S01]  /*293e0*/  ISETP.GE.AND P1, PT, R3, R12, PT ;  /* 0x0000000c0300720c */ /* 0x000fe20003f26270 */
[----:B-1----:R-:W-:Y:S01]  /*293f0*/  VIADD R0, R12, 0x7f ;  /* 0x0000007f0c007836 */ /* 0x002fe20000000000 */
[----:B------:R1:W-:Y:S01]  /*29400*/  STL [R1+0x704], R7 ;  /* 0x0007040701007387 */ /* 0x0003e20000100800 */
[----:B------:R-:W-:Y:S01]  /*29410*/  IMAD R48, R8, 0x2, R47 ;  /* 0x0000000208307824 */ /* 0x000fe200078e022f */
[-C--:B------:R-:W-:Y:S01]  /*29420*/  LEA.HI.X.SX32 R81, R9, R6.reuse, 0x2, P2 ;  /* 0x0000000609517211 */ /* 0x080fe200010f16ff */
[----:B------:R-:W-:Y:S01]  /*29430*/  IMAD R237, R98, UR38, RZ ;  /* 0x0000002662ed7c24 */ /* 0x000fe2000f8e02ff */
[----:B------:R-:W-:Y:S01]  /*29440*/  ISETP.GT.AND P0, PT, R0, 0x7f, PT ;  /* 0x0000007f0000780c */ /* 0x000fe20003f04270 */
[----:B------:R-:W-:Y:S01]  /*29450*/  IMAD R0, R88, UR49, RZ ;  /* 0x0000003158007c24 */ /* 0x000fe2000f8e02ff */
[----:B------:R-:W-:Y:S01]  /*29460*/  LEA R84, P5, R14, R5, 0x2 ;  /* 0x000000050e547211 */ /* 0x000fe200078a10ff */
[----:B------:R-:W-:Y:S01]  /*29470*/  IMAD R239, R100, UR36, RZ ;  /* 0x0000002464ef7c24 */ /* 0x000fe2000f8e02ff */
[-C--:B------:R-:W-:Y:S01]  /*29480*/  LEA.HI.X.SX32 R77, R10, R6.reuse, 0x2, P3 ;  /* 0x000000060a4d7211 */ /* 0x080fe200018f16ff */
[----:B------:R-:W-:Y:S01]  /*29490*/  IMAD R238, R99, UR37, RZ ;  /* 0x0000002563ee7c24 */ /* 0x000fe2000f8e02ff */
[----:B------:R-:W-:Y:S01]  /*294a0*/  LEA.HI.X.SX32 R75, R11, R6, 0x2, P4 ;  /* 0x000000060b4b7211 */ /* 0x000fe200020f16ff */
[----:B-1----:R-:W-:Y:S01]  /*294b0*/  IMAD R7, R87, UR50, RZ ;  /* 0x0000003257077c24 */ /* 0x002fe2000f8e02ff */
[----:B------:R-:W1:Y:S01]  /*294c0*/  LDCU UR51, c[0x0][0x3b0] ;  /* 0x00007600ff3377ac */ /* 0x000e620008000800 */
[----:B------:R-:W-:-:S03]  /*294d0*/  IMAD R49, R8, 0x2, R48 ;  /* 0x0000000208317824 */ /* 0x000fc600078e0230 */
[----:B------:R-:W-:Y:S01]  /*294e0*/  STL [R1+0x70c], R7 ;  /* 0x00070c0701007387 */ /* 0x000fe20000100800 */
[----:B------:R-:W-:Y:S01]  /*294f0*/  SEL R13, RZ, 0x4, !P0 ;  /* 0x00000004ff0d7807 */ /* 0x000fe20004000000 */
[----:B------:R-:W-:Y:S01]  /*29500*/  IMAD R241, R102, UR34, RZ ;  /* 0x0000002266f17c24 */ /* 0x000fe2000f8e02ff */
[-C--:B------:R-:W-:Y:S01]  /*29510*/  LEA.HI.X.SX32 R85, R14, R6.reuse, 0x2, P5 ;  /* 0x000000060e557211 */ /* 0x080fe200028f16ff */
[----:B------:R2:W-:Y:S01]  /*29520*/  STL [R1+0x714], R0 ;  /* 0x0007140001007387 */ /* 0x0005e20000100800 */
[----:B------:R-:W-:Y:S01]  /*29530*/  IMAD R50, R8, 0x2, R49 ;  /* 0x0000000208327824 */ /* 0x000fe200078e0231 */
[-C--:B------:R-:W-:Y:S01]  /*29540*/  LEA R82, P0, R15, R5.reuse, 0x2 ;  /* 0x000000050f527211 */ /* 0x080fe200078010ff */
[----:B------:R-:W-:Y:S01]  /*29550*/  IMAD R240, R101, UR35, RZ ;  /* 0x0000002365f07c24 */ /* 0x000fe2000f8e02ff */
[----:B------:R-:W-:Y:S01]  /*29560*/  SEL R66, R13, RZ, !P1 ;  /* 0x000000ff0d427207 */ /* 0x000fe20004800000 */
[----:B------:R-:W3:Y:S01]  /*29570*/  LDCU UR50, c[0x0][0x3b0] ;  /* 0x00007600ff3277ac */ /* 0x000ee20008000800 */
[----:B------:R-:W4:Y:S01]  /*29580*/  LDCU UR49, c[0x0][0x3b0] ;  /* 0x00007600ff3177ac */ /* 0x000f220008000800 */
[----:B--2---:R-:W-:Y:S01]  /*29590*/  IMAD R0, R89, UR48, RZ ;  /* 0x0000003059007c24 */ /* 0x004fe2000f8e02ff */
[-C--:B------:R-:W-:Y:S01]  /*295a0*/  LEA R86, P1, R16, R5.reuse, 0x2 ;  /* 0x0000000510567211 */ /* 0x080fe200078210ff */
[C---:B------:R-:W-:Y:S01]  /*295b0*/  IMAD R51, R8.reuse, 0x2, R50 ;  /* 0x0000000208337824 */ /* 0x040fe200078e0232 */
[-C--:B------:R-:W-:Y:S01]  /*295c0*/  LEA.HI.X.SX32 R83, R15, R6.reuse, 0x2, P0 ;  /* 0x000000060f537211 */ /* 0x080fe200000f16ff */
[----:B------:R-:W2:Y:S01]  /*295d0*/  LDCU UR48, c[0x0][0x3b0] ;  /* 0x00007600ff3077ac */ /* 0x000ea20008000800 */
[----:B------:R-:W-:Y:S01]  /*295e0*/  STL [R1+0x71c], R0 ;  /* 0x00071c0001007387 */ /* 0x000fe20000100800 */
[----:B------:R-:W1:Y:S03]  /*295f0*/  LDCU UR41, c[0x0][0x3b0] ;  /* 0x00007600ff2977ac */ /* 0x000e660008000800 */
[----:B------:R3:W-:Y:S01]  /*29600*/  STL.64 [R1+0x1198], R80 ;  /* 0x0011985001007387 */ /* 0x0007e20000100a00 */
[----:B------:R-:W-:Y:S01]  /*29610*/  IMAD R52, R8, 0x2, R51 ;  /* 0x0000000208347824 */ /* 0x000fe200078e0233 */
[----:B------:R-:W1:Y:S02]  /*29620*/  LDCU UR38, c[0x0][0x3b0] ;  /* 0x00007600ff2677ac */ /* 0x000e640008000800 */
[----:B------:R2:W-:Y:S01]  /*29630*/  STL.64 [R1+0x11c0], R76 ;  /* 0x0011c04c01007387 */ /* 0x0005e20000100a00 */
[----:B------:R-:W-:Y:S01]  /*29640*/  LEA.HI.X.SX32 R87, R16, R6, 0x2, P1 ;  /* 0x0000000610577211 */ /* 0x000fe200008f16ff */
[----:B------:R-:W1:Y:S02]  /*29650*/  LDCU UR37, c[0x0][0x3b0] ;  /* 0x00007600ff2577ac */ /* 0x000e640008000800 */
[----:B------:R4:W-:Y:S01]  /*29660*/  STL.64 [R1+0x1208], R74 ;  /* 0x0012084a01007387 */ /* 0x0009e20000100a00 */
[----:B------:R-:W1:Y:S01]  /*29670*/  LDCU UR36, c[0x0][0x3b0] ;  /* 0x00007600ff2477ac */ /* 0x000e620008000800 */
[----:B---3--:R-:W-:-:S02]  /*29680*/  LEA R80, P2, R17, R5, 0x2 ;  /* 0x0000000511507211 */ /* 0x008fc400078410ff */
[----:B------:R3:W-:Y:S01]  /*29690*/  STL.64 [R1+0x1220], R84 ;  /* 0x0012205401007387 */ /* 0x0007e20000100a00 */
[----:B------:R-:W1:Y:S01]  /*296a0*/  LDCU UR35, c[0x0][0x3b0] ;  /* 0x00007600ff2377ac */ /* 0x000e620008000800 */
[CC--:B--2---:R-:W-:Y:S02]  /*296b0*/  LEA R76, P3, R18.reuse, R5.reuse, 0x2 ;  /* 0x00000005124c7211 */ /* 0x0c4fe400078610ff */
[-C--:B------:R-:W-:Y:S01]  /*296c0*/  LEA.HI.X.SX32 R81, R17, R6.reuse, 0x2, P2 ;  /* 0x0000000611517211 */ /* 0x080fe200010f16ff */
[----:B------:R-:W2:Y:S01]  /*296d0*/  LDCU UR34, c[0x0][0x3b0] ;  /* 0x00007600ff2277ac */ /* 0x000ea20008000800 */
[CC--:B----4-:R-:W-:Y:S02]  /*296e0*/  LEA R74, P4, R19.reuse, R5.reuse, 0x2 ;  /* 0x00000005134a7211 */ /* 0x0d0fe400078810ff */
[-C--:B------:R-:W-:Y:S01]  /*296f0*/  LEA.HI.X.SX32 R77, R18, R6.reuse, 0x2, P3 ;  /* 0x00000006124d7211 */ /* 0x080fe200018f16ff */
[----:B------:R-:W-:Y:S01]  /*29700*/  IMAD R53, R8, 0x2, R52 ;  /* 0x0000000208357824 */ /* 0x000fe200078e0234 */
[-C--:B------:R-:W-:Y:S01]  /*29710*/  LEA R10, P1, R22, R5.reuse, 0x2 ;  /* 0x00000005160a7211 */ /* 0x080fe200078210ff */
[----:B------:R-:W-:Y:S01]  /*29720*/  IMAD R108, R108, UR28, RZ ;  /* 0x0000001c6c6c7c24 */ /* 0x000fe2000f8e02ff */
[-C--:B---3--:R-:W-:Y:S01]  /*29730*/  LEA R84, P5, R20, R5.reuse, 0x2 ;  /* 0x0000000514547211 */ /* 0x088fe200078a10ff */
[----:B------:R3:W-:Y:S01]  /*29740*/  STL.64 [R1+0x1278], R82 ;  /* 0x0012785201007387 */ /* 0x0007e20000100a00 */
[-C--:B------:R-:W-:Y:S01]  /*29750*/  LEA.HI.X.SX32 R75, R19, R6.reuse, 0x2, P4 ;  /* 0x00000006134b7211 */ /* 0x080fe200020f16ff */
[----:B------:R-:W-:Y:S01]  /*29760*/  IMAD R54, R8, 0x2, R53 ;  /* 0x0000000208367824 */ /* 0x000fe200078e0235 */
[-C--:B------:R-:W-:Y:S01]  /*29770*/  LEA.HI.X.SX32 R85, R20, R6.reuse, 0x2, P5 ;  /* 0x0000000614557211 */ /* 0x080fe200028f16ff */
[----:B------:R4:W-:Y:S01]  /*29780*/  STL.64 [R1+0x12d8], R80 ;  /* 0x0012d85001007387 */ /* 0x0009e20000100a00 */
[-C--:B------:R-:W-:Y:S01]  /*29790*/  LEA.HI.X.SX32 R11, R22, R6.reuse, 0x2, P1 ;  /* 0x00000006160b7211 */ /* 0x080fe200008f16ff */
[----:B------:R-:W1:Y:S02]  /*297a0*/  LDCU UR28, c[0x0][0x3b0] ;  /* 0x00007600ff1c77ac */ /* 0x000e640008000800 */
[----:B------:R-:W-:Y:S01]  /*297b0*/  STL.64 [R1+0x1280], R86 ;  /* 0x0012805601007387 */ /* 0x000fe20000100a00 */
[-C--:B------:R-:W-:Y:S01]  /*297c0*/  LEA R16, P5, R26, R5.reuse, 0x2 ;  /* 0x000000051a107211 */ /* 0x080fe200078a10ff */
[----:B------:R-:W-:Y:S01]  /*297d0*/  IMAD R109, R109, UR27, RZ ;  /* 0x0000001b6d6d7c24 */ /* 0x000fe2000f8e02ff */
[----:B------:R-:W-:Y:S01]  /*297e0*/  LOP3.LUT R0, R3, 0x20, RZ, 0xfc, !PT ;  /* 0x0000002003007812 */ /* 0x000fe200078efcff */
[----:B------:R1:W-:Y:S01]  /*297f0*/  STL.64 [R1+0x12d0], R76 ;  /* 0x0012d04c01007387 */ /* 0x0003e20000100a00 */
[-C--:B---3--:R-:W-:Y:S01]  /*29800*/  LEA R82, P0, R21, R5.reuse, 0x2 ;  /* 0x0000000515527211 */ /* 0x088fe200078010ff */
[----:B------:R-:W-:Y:S01]  /*29810*/  IMAD R55, R8, 0x2, R54 ;  /* 0x0000000208377824 */ /* 0x000fe200078e0236 */
[----:B------:R-:W3:Y:S01]  /*29820*/  LDCU UR40, c[0x0][0x3b0] ;  /* 0x00007600ff2877ac */ /* 0x000ee20008000800 */
[-C--:B----4-:R-:W-:Y:S01]  /*29830*/  LEA R80, P2, R23, R5.reuse, 0x2 ;  /* 0x0000000517507211 */ /* 0x090fe200078410ff */
[----:B------:R4:W-:Y:S01]  /*29840*/  STL.64 [R1+0x1310], R74 ;  /* 0x0013104a01007387 */ /* 0x0009e20000100a00 */
[----:B------:R-:W-:Y:S01]  /*29850*/  LEA.HI.X.SX32 R83, R21, R6, 0x2, P0 ;  /* 0x0000000615537211 */ /* 0x000fe200000f16ff */
[----:B------:R-:W2:Y:S01]  /*29860*/  LDCU UR27, c[0x0][0x3b0] ;  /* 0x00007600ff1b77ac */ /* 0x000ea20008000800 */
[-C--:B------:R-:W-:Y:S01]  /*29870*/  LEA R14, P0, R27, R5.reuse, 0x2 ;  /* 0x000000051b0e7211 */ /* 0x080fe200078010ff */
[----:B------:R-:W-:Y:S01]  /*29880*/  STL.64 [R1+0x1308], R84 ;  /* 0x0013085401007387 */ /* 0x000fe20000100a00 */
[----:B-1----:R-:W-:-:S03]  /*29890*/  LEA R76, P3, R24, R5, 0x2 ;  /* 0x00000005184c7211 */ /* 0x002fc600078610ff */
[----:B------:R1:W-:Y:S01]  /*298a0*/  STL.64 [R1+0x1340], R10 ;  /* 0x0013400a01007387 */ /* 0x0003e20000100a00 */
[-C--:B------:R-:W-:Y:S02]  /*298b0*/  LEA.HI.X.SX32 R81, R23, R6.reuse, 0x2, P2 ;  /* 0x0000000617517211 */ /* 0x080fe400010f16ff */
[CC--:B----4-:R-:W-:Y:S02]  /*298c0*/  LEA R74, P4, R25.reuse, R5.reuse, 0x2 ;  /* 0x00000005194a7211 */ /* 0x0d0fe400078810ff */
[-C--:B------:R-:W-:Y:S02]  /*298d0*/  LEA.HI.X.SX32 R77, R24, R6.reuse, 0x2, P3 ;  /* 0x00000006184d7211 */ /* 0x080fe400018f16ff */
[-C--:B------:R-:W-:Y:S01]  /*298e0*/  LEA.HI.X.SX32 R17, R26, R6.reuse, 0x2, P5 ;  /* 0x000000061a117211 */ /* 0x080fe200028f16ff */
[----:B------:R-:W-:Y:S01]  /*298f0*/  STL.64 [R1+0x1348], R82 ;  /* 0x0013485201007387 */ /* 0x000fe20000100a00 */
[-C--:B------:R-:W-:Y:S02]  /*29900*/  LEA.HI.X.SX32 R75, R25, R6.reuse, 0x2, P4 ;  /* 0x00000006194b7211 */ /* 0x080fe400020f16ff */
[-C--:B-1----:R-:W-:Y:S01]  /*29910*/  LEA R10, P1, R28, R5.reuse, 0x2 ;  /* 0x000000051c0a7211 */ /* 0x082fe200078210ff */
[----:B------:R-:W-:Y:S01]  /*29920*/  IMAD R56, R8, 0x2, R55 ;  /* 0x0000000208387824 */ /* 0x000fe200078e0237 */
[----:B------:R-:W-:Y:S01]  /*29930*/  LEA.HI.X.SX32 R15, R27, R6, 0x2, P0 ;  /* 0x000000061b0f7211 */ /* 0x000fe200000f16ff */
[----:B------:R-:W-:Y:S01]  /*29940*/  STL.64 [R1+0x1388], R80 ;  /* 0x0013885001007387 */ /* 0x000fe20000100a00 */
[----:B------:R-:W-:-:S02]  /*29950*/  LEA R18, P2, R29, R5, 0x2 ;  /* 0x000000051d127211 */ /* 0x000fc400078410ff */
[-C--:B------:R-:W-:Y:S01]  /*29960*/  LEA.HI.X.SX32 R11, R28, R6.reuse, 0x2, P1 ;  /* 0x000000061c0b7211 */ /* 0x080fe200008f16ff */
[----:B------:R-:W-:Y:S01]  /*29970*/  STL.64 [R1+0x1380], R76 ;  /* 0x0013804c01007387 */ /* 0x000fe20000100a00 */
[-C--:B------:R-:W-:Y:S01]  /*29980*/  LEA R22, P3, R30, R5.reuse, 0x2 ;  /* 0x000000051e167211 */ /* 0x080fe200078610ff */
[----:B------:R-:W-:Y:S01]  /*29990*/  IMAD R57, R8, 0x2, R56 ;  /* 0x0000000208397824 */ /* 0x000fe200078e0238 */
[----:B------:R-:W-:Y:S01]  /*299a0*/  LEA R20, P4, R31, R5, 0x2 ;  /* 0x000000051f147211 */ /* 0x000fe200078810ff */
[----:B------:R1:W-:Y:S01]  /*299b0*/  STL.64 [R1+0x13a8], R16 ;  /* 0x0013a81001007387 */ /* 0x0003e20000100a00 */
[----:B------:R-:W-:-:S03]  /*299c0*/  LEA.HI.X.SX32 R19, R29, R6, 0x2, P2 ;  /* 0x000000061d137211 */ /* 0x000fc600010f16ff */
[----:B------:R-:W-:Y:S01]  /*299d0*/  STL.64 [R1+0x13b0], R74 ;  /* 0x0013b04a01007387 */ /* 0x000fe20000100a00 */
[----:B------:R-:W-:-:S03]  /*299e0*/  LEA.HI.X.SX32 R23, R30, R6, 0x2, P3 ;  /* 0x000000061e177211 */ /* 0x000fc600018f16ff */
[----:B------:R4:W-:Y:S01]  /*299f0*/  STL.64 [R1+0x1128], R14 ;  /* 0x0011280e01007387 */ /* 0x0009e20000100a00 */
[-C--:B------:R-:W-:Y:S02]  /*29a00*/  LEA.HI.X.SX32 R21, R31, R6.reuse, 0x2, P4 ;  /* 0x000000061f157211 */ /* 0x080fe400020f16ff */
[-C--:B-1----:R-:W-:Y:S01]  /*29a10*/  LEA R16, P5, R32, R5.reuse, 0x2 ;  /* 0x0000000520107211 */ /* 0x082fe200078a10ff */
[----:B------:R1:W-:Y:S01]  /*29a20*/  STL.64 [R1+0x1120], R10 ;  /* 0x0011200a01007387 */ /* 0x0003e20000100a00 */
[----:B------:R-:W-:Y:S02]  /*29a30*/  IMAD R58, R8, 0x2, R57 ;  /* 0x00000002083a7824 */ /* 0x000fe400078e0239 */
[----:B------:R-:W-:Y:S02]  /*29a40*/  LEA.HI.X.SX32 R17, R32, R6, 0x2, P5 ;  /* 0x0000000620117211 */ /* 0x000fe400028f16ff */
[-C--:B----4-:R-:W-:Y:S01]  /*29a50*/  LEA R14, P0, R33, R5.reuse, 0x2 ;  /* 0x00000005210e7211 */ /* 0x090fe200078010ff */
[----:B------:R4:W-:Y:S01]  /*29a60*/  STL.64 [R1+0x1178], R18 ;  /* 0x0011781201007387 */ /* 0x0009e20000100a00 */
[----:B-1----:R-:W-:-:S02]  /*29a70*/  LEA R10, P1, R34, R5, 0x2 ;  /* 0x00000005220a7211 */ /* 0x002fc400078210ff */
[-C--:B------:R-:W-:Y:S01]  /*29a80*/  LEA.HI.X.SX32 R15, R33, R6.reuse, 0x2, P0 ;  /* 0x00000006210f7211 */ /* 0x080fe200000f16ff */
[----:B------:R1:W-:Y:S01]  /*29a90*/  STL.64 [R1+0x1170], R22 ;  /* 0x0011701601007387 */ /* 0x0003e20000100a00 */
[----:B------:R-:W-:Y:S01]  /*29aa0*/  LEA.HI.X.SX32 R11, R34, R6, 0x2, P1 ;  /* 0x00000006220b7211 */ /* 0x000fe200008f16ff */
[----:B------:R-:W-:Y:S02]  /*29ab0*/  IMAD R59, R8, 0x2, R58 ;  /* 0x00000002083b7824 */ /* 0x000fe400078e023a */
[----:B------:R2:W-:Y:S01]  /*29ac0*/  STL.64 [R1+0x11d8], R20 ;  /* 0x0011d81401007387 */ /* 0x0005e20000100a00 */
[----:B----4-:R-:W-:-:S03]  /*29ad0*/  LEA R18, P2, R35, R5, 0x2 ;  /* 0x0000000523127211 */ /* 0x010fc600078410ff */
[----:B------:R4:W-:Y:S01]  /*29ae0*/  STL.64 [R1+0x11d0], R16 ;  /* 0x0011d01001007387 */ /* 0x0009e20000100a00 */
[-C--:B------:R-:W-:Y:S02]  /*29af0*/  LEA.HI.X.SX32 R19, R35, R6.reuse, 0x2, P2 ;  /* 0x0000000623137211 */ /* 0x080fe400010f16ff */
[-C--:B-1----:R-:W-:Y:S01]  /*29b00*/  LEA R22, P3, R36, R5.reuse, 0x2 ;  /* 0x0000000524167211 */ /* 0x082fe200078610ff */
[----:B------:R1:W-:Y:S01]  /*29b10*/  STL.64 [R1+0x1218], R14 ;  /* 0x0012180e01007387 */ /* 0x0003e20000100a00 */
[-C--:B--2---:R-:W-:Y:S01]  /*29b20*/  LEA R20, P4, R37, R5.reuse, 0x2 ;  /* 0x0000000525147211 */ /* 0x084fe200078810ff */
[----:B------:R-:W-:Y:S02]  /*29b30*/  IMAD R60, R8, 0x2, R59 ;  /* 0x00000002083c7824 */ /* 0x000fe400078e023b */
[----:B------:R2:W-:Y:S01]  /*29b40*/  STL.64 [R1+0x1210], R10 ;  /* 0x0012100a01007387 */ /* 0x0005e20000100a00 */
[----:B----4-:R-:W-:Y:S02]  /*29b50*/  LEA R16, P5, R38, R5, 0x2 ;  /* 0x0000000526107211 */ /* 0x010fe400078a10ff */
[----:B------:R-:W-:-:S02]  /*29b60*/  LEA.HI.X.SX32 R23, R36, R6, 0x2, P3 ;  /* 0x0000000624177211 */ /* 0x000fc400018f16ff */
[-C--:B-1----:R-:W-:Y:S02]  /*29b70*/  LEA R14, P0, R39, R5.reuse, 0x2 ;  /* 0x00000005270e7211 */ /* 0x082fe400078010ff */
[-C--:B------:R-:W-:Y:S02]  /*29b80*/  LEA.HI.X.SX32 R21, R37, R6.reuse, 0x2, P4 ;  /* 0x0000000625157211 */ /* 0x080fe400020f16ff */
[-C--:B------:R-:W-:Y:S02]  /*29b90*/  LEA.HI.X.SX32 R17, R38, R6.reuse, 0x2, P5 ;  /* 0x0000000626117211 */ /* 0x080fe400028f16ff */
[----:B--2---:R-:W-:Y:S01]  /*29ba0*/  LEA R10, P1, R40, R5, 0x2 ;  /* 0x00000005280a7211 */ /* 0x004fe200078210ff */
[----:B------:R-:W-:Y:S01]  /*29bb0*/  IMAD R61, R8, 0x2, R60 ;  /* 0x00000002083d7824 */ /* 0x000fe200078e023c */
[-C--:B------:R-:W-:Y:S01]  /*29bc0*/  LEA.HI.X.SX32 R15, R39, R6.reuse, 0x2, P0 ;  /* 0x00000006270f7211 */ /* 0x080fe200000f16ff */
[----:B------:R1:W-:Y:S01]  /*29bd0*/  STL.64 [R1+0x1270], R18 ;  /* 0x0012701201007387 */ /* 0x0003e20000100a00 */
[----:B------:R-:W-:-:S03]  /*29be0*/  LEA.HI.X.SX32 R11, R40, R6, 0x2, P1 ;  /* 0x00000006280b7211 */ /* 0x000fc600008f16ff */
[----:B------:R2:W-:Y:S01]  /*29bf0*/  STL.64 [R1+0x1268], R22 ;  /* 0x0012681601007387 */ /* 0x0005e20000100a00 */
[----:B------:R-:W-:-:S03]  /*29c00*/  IMAD R62, R8, 0x2, R61 ;  /* 0x00000002083e7824 */ /* 0x000fc600078e023d */
[----:B------:R4:W-:Y:S01]  /*29c10*/  STL.64 [R1+0x12b0], R20 ;  /* 0x0012b01401007387 */ /* 0x0009e20000100a00 */
[----:B-1----:R-:W-:-:S03]  /*29c20*/  LEA R18, P2, R41, R5, 0x2 ;  /* 0x0000000529127211 */ /* 0x002fc600078410ff */
[----:B------:R1:W-:Y:S01]  /*29c30*/  STL.64 [R1+0x12a8], R16 ;  /* 0x0012a81001007387 */ /* 0x0003e20000100a00 */
[----:B--2---:R-:W-:-:S03]  /*29c40*/  LEA R22, P3, R42, R5, 0x2 ;  /* 0x000000052a167211 */ /* 0x004fc600078610ff */
[----:B------:R2:W-:Y:S01]  /*29c50*/  STL.64 [R1+0x12e8], R14 ;  /* 0x0012e80e01007387 */ /* 0x0005e20000100a00 */
[-C--:B------:R-:W-:Y:S02]  /*29c60*/  LEA.HI.X.SX32 R19, R41, R6.reuse, 0x2, P2 ;  /* 0x0000000629137211 */ /* 0x080fe400010f16ff */
[CC--:B----4-:R-:W-:Y:S01]  /*29c70*/  LEA R20, P4, R43.reuse, R5.reuse, 0x2 ;  /* 0x000000052b147211 */ /* 0x0d0fe200078810ff */
[----:B------:R4:W-:Y:S01]  /*29c80*/  STL.64 [R1+0x12e0], R10 ;  /* 0x0012e00a01007387 */ /* 0x0009e20000100a00 */
[-C--:B------:R-:W-:Y:S02]  /*29c90*/  LEA.HI.X.SX32 R23, R42, R6.reuse, 0x2, P3 ;  /* 0x000000062a177211 */ /* 0x080fe400018f16ff */
[-C--:B-1----:R-:W-:Y:S01]  /*29ca0*/  LEA R16, P5, R44, R5.reuse, 0x2 ;  /* 0x000000052c107211 */ /* 0x082fe200078a10ff */
[----:B------:R-:W-:Y:S01]  /*29cb0*/  IMAD R63, R8, 0x2, R62 ;  /* 0x00000002083f7824 */ /* 0x000fe200078e023e */
[----:B------:R-:W-:Y:S02]  /*29cc0*/  LEA.HI.X.SX32 R21, R43, R6, 0x2, P4 ;  /* 0x000000062b157211 */ /* 0x000fe400020f16ff */
[----:B--2---:R-:W-:-:S02]  /*29cd0*/  LEA R14, P0, R45, R5, 0x2 ;  /* 0x000000052d0e7211 */ /* 0x004fc400078010ff */
[-C--:B------:R-:W-:Y:S02]  /*29ce0*/  LEA.HI.X.SX32 R17, R44, R6.reuse, 0x2, P5 ;  /* 0x000000062c117211 */ /* 0x080fe400028f16ff */
[-C--:B----4-:R-:W-:Y:S01]  /*29cf0*/  LEA R10, P1, R46, R5.reuse, 0x2 ;  /* 0x000000052e0a7211 */ /* 0x090fe200078210ff */
[----:B------:R1:W-:Y:S01]  /*29d00*/  STL.64 [R1+0x1338], R18 ;  /* 0x0013381201007387 */ /* 0x0003e20000100a00 */
[-C--:B------:R-:W-:Y:S01]  /*29d10*/  LEA.HI.X.SX32 R15, R45, R6.reuse, 0x2, P0 ;  /* 0x000000062d0f7211 */ /* 0x080fe200000f16ff */
[----:B------:R-:W-:Y:S01]  /*29d20*/  IMAD R64, R8, 0x2, R63 ;  /* 0x0000000208407824 */ /* 0x000fe200078e023f */
[----:B------:R-:W-:Y:S01]  /*29d30*/  LEA.HI.X.SX32 R11, R46, R6, 0x2, P1 ;  /* 0x000000062e0b7211 */ /* 0x000fe200008f16ff */
[----:B------:R2:W-:Y:S04]  /*29d40*/  STL.64 [R1+0x1330], R22 ;  /* 0x0013301601007387 */ /* 0x0005e80000100a00 */
[----:B------:R4:W-:Y:S01]  /*29d50*/  STL.64 [R1+0x1098], R20 ;  /* 0x0010981401007387 */ /* 0x0009e20000100a00 */
[----:B-1----:R-:W-:-:S03]  /*29d60*/  LEA R18, P2, R47, R5, 0x2 ;  /* 0x000000052f127211 */ /* 0x002fc600078410ff */
[----:B------:R1:W-:Y:S01]  /*29d70*/  STL.64 [R1+0x1090], R16 ;  /* 0x0010901001007387 */ /* 0x0003e20000100a00 */
[----:B--2---:R-:W-:-:S03]  /*29d80*/  LEA R22, P3, R48, R5, 0x2 ;  /* 0x0000000530167211 */ /* 0x004fc600078610ff */
[----:B------:R2:W-:Y:S01]  /*29d90*/  STL.64 [R1+0x10d0], R14 ;  /* 0x0010d00e01007387 */ /* 0x0005e20000100a00 */
[-C--:B------:R-:W-:Y:S02]  /*29da0*/  LEA.HI.X.SX32 R19, R47, R6.reuse, 0x2, P2 ;  /* 0x000000062f137211 */ /* 0x080fe400010f16ff */
[CC--:B----4-:R-:W-:Y:S01]  /*29db0*/  LEA R20, P4, R49.reuse, R5.reuse, 0x2 ;  /* 0x0000000531147211 */ /* 0x0d0fe200078810ff */
[----:B------:R-:W-:Y:S01]  /*29dc0*/  IMAD R65, R8, 0x2, R64 ;  /* 0x0000000208417824 */ /* 0x000fe200078e0240 */
[----:B------:R4:W-:Y:S01]  /*29dd0*/  STL.64 [R1+0x10c8], R10 ;  /* 0x0010c80a01007387 */ /* 0x0009e20000100a00 */
[-C--:B------:R-:W-:Y:S02]  /*29de0*/  LEA.HI.X.SX32 R23, R48, R6.reuse, 0x2, P3 ;  /* 0x0000000630177211 */ /* 0x080fe400018f16ff */
[----:B-1----:R-:W-:Y:S02]  /*29df0*/  LEA R16, P5, R50, R5, 0x2 ;  /* 0x0000000532107211 */ /* 0x002fe400078a10ff */
[----:B------:R-:W-:-:S02]  /*29e00*/  LEA.HI.X.SX32 R21, R49, R6, 0x2, P4 ;  /* 0x0000000631157211 */ /* 0x000fc400020f16ff */
[CC--:B--2---:R-:W-:Y:S02]  /*29e10*/  LEA R14, P0, R51.reuse, R5.reuse, 0x2 ;  /* 0x00000005330e7211 */ /* 0x0c4fe400078010ff */
[-C--:B------:R-:W-:Y:S02]  /*29e20*/  LEA.HI.X.SX32 R17, R50, R6.reuse, 0x2, P5 ;  /* 0x0000000632117211 */ /* 0x080fe400028f16ff */
[----:B----4-:R-:W-:Y:S01]  /*29e30*/  LEA R10, P1, R52, R5, 0x2 ;  /* 0x00000005340a7211 */ /* 0x010fe200078210ff */
        /* <DEDUP_REMOVED lines=53> */
[-C--:B----4-:R-:W-:Y:S01]  /*2a190*/  LEA R20, P4, R70, R5.reuse, 0x2 ;  /* 0x0000000546147211 */ /* 0x090fe200078810ff */
        /* <DEDUP_REMOVED lines=12> */
[----:B------:R-:W-:Y:S04]  /*2a260*/  STL.64 [R1+0x10a8], R22 ;  /* 0x0010a81601007387 */ /* 0x000fe80000100a00 */
[----:B------:R-:W-:Y:S01]  /*2a270*/  STL.64 [R1+0x10f0], R20 ;  /* 0x0010f01401007387 */ /* 0x000fe20000100a00 */
[----:B-1----:R-:W-:-:S03]  /*2a280*/  LEA R18, P1, R7, R5, 0x2 ;  /* 0x0000000507127211 */ /* 0x002fc600078210ff */
[----:B------:R1:W-:Y:S04]  /*2a290*/  STL.64 [R1+0x10e8], R16 ;  /* 0x0010e81001007387 */ /* 0x0003e80000100a00 */
[----:B------:R2:W-:Y:S01]  /*2a2a0*/  STL.64 [R1+0x1148], R14 ;  /* 0x0011480e01007387 */ /* 0x0005e20000100a00 */
[----:B------:R-:W-:-:S03]  /*2a2b0*/  LEA.HI.X.SX32 R19, R7, R6, 0x2, P1 ;  /* 0x0000000607137211 */ /* 0x000fc600008f16ff */
[----:B------:R4:W-:Y:S01]  /*2a2c0*/  STL.64 [R1+0x1140], R10 ;  /* 0x0011400a01007387 */ /* 0x0009e20000100a00 */
[-C--:B-1----:R-:W-:Y:S02]  /*2a2d0*/  LEA R16, P0, R67, R5.reuse, 0x2 ;  /* 0x0000000543107211 */ /* 0x082fe400078010ff */
[-C--:B--2---:R-:W-:Y:S02]  /*2a2e0*/  LEA R14, P2, R9, R5.reuse, 0x2 ;  /* 0x00000005090e7211 */ /* 0x084fe400078410ff */
[-C--:B------:R-:W-:Y:S02]  /*2a2f0*/  LEA.HI.X.SX32 R17, R67, R6.reuse, 0x2, P0 ;  /* 0x0000000643117211 */ /* 0x080fe400000f16ff */
[----:B----4-:R-:W-:Y:S01]  /*2a300*/  LEA R10, P3, R8, R5, 0x2 ;  /* 0x00000005080a7211 */ /* 0x010fe200078610ff */
[----:B------:R-:W-:Y:S01]  /*2a310*/  IMAD R5, R90, UR47, RZ ;  /* 0x0000002f5a057c24 */ /* 0x000fe2000f8e02ff */
[-C--:B------:R-:W-:Y:S01]  /*2a320*/  LEA.HI.X.SX32 R15, R9, R6.reuse, 0x2, P2 ;  /* 0x00000006090f7211 */ /* 0x080fe200010f16ff */
[----:B------:R-:W-:Y:S01]  /*2a330*/  STL.64 [R1+0x1190], R18 ;  /* 0x0011901201007387 */ /* 0x000fe20000100a00 */
[----:B------:R-:W-:Y:S01]  /*2a340*/  LEA.HI.X.SX32 R11, R8, R6, 0x2, P3 ;  /* 0x00000006080b7211 */ /* 0x000fe200018f16ff */
[----:B------:R-:W1:Y:S02]  /*2a350*/  LDCU UR47, c[0x0][0x3b0] ;  /* 0x00007600ff2f77ac */ /* 0x000e640008000800 */
[----:B------:R-:W-:Y:S04]  /*2a360*/  STL.64 [R1+0x1168], R16 ;  /* 0x0011681001007387 */ /* 0x000fe80000100a00 */
[----:B------:R-:W-:Y:S04]  /*2a370*/  STL.64 [R1+0x11e8], R14 ;  /* 0x0011e80e01007387 */ /* 0x000fe80000100a00 */
[----:B------:R2:W-:Y:S04]  /*2a380*/  STL [R1+0x1a0c], R5 ;  /* 0x001a0c0501007387 */ /* 0x0005e80000100800 */
[----:B------:R-:W-:Y:S04]  /*2a390*/  STL.64 [R1+0x11e0], R10 ;  /* 0x0011e00a01007387 */ /* 0x000fe80000100a00 */
[----:B------:R-:W4:Y:S04]  /*2a3a0*/  LDL.LU R78, [R1+0xe8] ;  /* 0x0000e800014e7983 */ /* 0x000f280000300800 */
[----:B------:R-:W3:Y:S04]  /*2a3b0*/  LDL.LU R77, [R1+0xec] ;  /* 0x0000ec00014d7983 */ /* 0x000ee80000300800 */
[----:B------:R-:W3:Y:S04]  /*2a3c0*/  LDL.LU R76, [R1+0xf0] ;  /* 0x0000f000014c7983 */ /* 0x000ee80000300800 */
[----:B------:R-:W3:Y:S04]  /*2a3d0*/  LDL.LU R75, [R1+0xf4] ;  /* 0x0000f400014b7983 */ /* 0x000ee80000300800 */
[----:B------:R-:W3:Y:S04]  /*2a3e0*/  LDL.LU R74, [R1+0xf8] ;  /* 0x0000f800014a7983 */ /* 0x000ee80000300800 */
[----:B------:R-:W3:Y:S04]  /*2a3f0*/  LDL.LU R82, [R1+0x424] ;  /* 0x0004240001527983 */ /* 0x000ee80000300800 */
[----:B------:R-:W3:Y:S01]  /*2a400*/  LDL.LU R81, [R1+0x420] ;  /* 0x0004200001517983 */ /* 0x000ee20000300800 */
[----:B--2---:R-:W-:-:S02]  /*2a410*/  LOP3.LUT R5, R3, 0x22, RZ, 0xfc, !PT ;  /* 0x0000002203057812 */ /* 0x004fc400078efcff */
[-C--:B------:R-:W-:Y:S02]  /*2a420*/  ISETP.GE.AND P2, PT, R0, R12.reuse, PT ;  /* 0x0000000c0000720c */ /* 0x080fe40003f46270 */
[----:B------:R-:W-:Y:S02]  /*2a430*/  LOP3.LUT R0, R3, 0x40, RZ, 0xfc, !PT ;  /* 0x0000004003007812 */ /* 0x000fe400078efcff */
[-C--:B------:R-:W-:Y:S02]  /*2a440*/  ISETP.GE.AND P3, PT, R5, R12.reuse, PT ;  /* 0x0000000c0500720c */ /* 0x080fe40003f66270 */
[----:B------:R-:W-:Y:S02]  /*2a450*/  ISETP.GE.AND P4, PT, R0, R12, PT ;  /* 0x0000000c0000720c */ /* 0x000fe40003f86270 */
[C---:B------:R-:W-:Y:S02]  /*2a460*/  SEL R14, R13.reuse, RZ, !P3 ;  /* 0x000000ff0d0e7207 */ /* 0x040fe40005800000 */
[----:B------:R-:W-:-:S02]  /*2a470*/  SEL R15, R13, RZ, !P4 ;  /* 0x000000ff0d0f7207 */ /* 0x000fc40006000000 */
[----:B------:R-:W-:Y:S02]  /*2a480*/  ISETP.NE.U32.AND P3, PT, R14, RZ, PT ;  /* 0x000000ff0e00720c */ /* 0x000fe40003f65070 */
[C---:B------:R-:W-:Y:S01]  /*2a490*/  LEA R16, P6, R72.reuse, R4, 0x2 ;  /* 0x0000000448107211 */ /* 0x040fe200078c10ff */
[----:B------:R-:W-:Y:S01]  /*2a4a0*/  STL.64 [R1+0x1918], R12 ;  /* 0x0019180c01007387 */ /* 0x000fe20000100a00 */
[----:B------:R-:W-:Y:S02]  /*2a4b0*/  ISETP.NE.U32.AND P4, PT, R15, RZ, PT ;  /* 0x000000ff0f00720c */ /* 0x000fe40003f85070 */
[----:B------:R-:W-:Y:S01]  /*2a4c0*/  LEA.HI.X.SX32 R17, R72, R2, 0x2, P6 ;  /* 0x0000000248117211 */ /* 0x000fe200030f16ff */
[----:B------:R-:W-:Y:S04]  /*2a4d0*/  STL [R1+0x1930], R13 ;  /* 0x0019300d01007387 */ /* 0x000fe80000100800 */
[----:B------:R-:W2:Y:S04]  /*2a4e0*/  LDL.LU R80, [R1+0x41c] ;  /* 0x00041c0001507983 */ /* 0x000ea80000300800 */
[----:B------:R-:W-:Y:S01]  /*2a4f0*/  STL.64 [R1+0xf20], R16 ;  /* 0x000f201001007387 */ /* 0x000fe20000100a00 */
[----:B----4-:R-:W-:-:S04]  /*2a500*/  LEA R14, P5, R78, R4, 0x2 ;  /* 0x000000044e0e7211 */ /* 0x010fc800078a10ff */
[----:B------:R-:W-:Y:S02]  /*2a510*/  LEA.HI.X.SX32 R15, R78, R2, 0x2, P5 ;  /* 0x000000024e0f7211 */ /* 0x000fe400028f16ff */
[----:B---3--:R-:W-:-:S03]  /*2a520*/  LEA R232, P6, R77, R4, 0x2 ;  /* 0x000000044de87211 */ /* 0x008fc600078c10ff */
[----:B------:R2:W-:Y:S01]  /*2a530*/  STL.64 [R1+0x1928], R14 ;  /* 0x0019280e01007387 */ /* 0x0005e20000100a00 */
[----:B------:R-:W-:-:S03]  /*2a540*/  LEA.HI.X.SX32 R233, R77, R2, 0x2, P6 ;  /* 0x000000024de97211 */ /* 0x000fc600030f16ff */
[----:B------:R-:W3:Y:S01]  /*2a550*/  LDL.LU R77, [R1+0x418] ;  /* 0x00041800014d7983 */ /* 0x000ee20000300800 */
[----:B------:R-:W-:-:S03]  /*2a560*/  LEA R230, P5, R76, R4, 0x2 ;  /* 0x000000044ce67211 */ /* 0x000fc600078a10ff */
[----:B------:R-:W-:Y:S04]  /*2a570*/  STL.64 [R1+0x1938], R232 ;  /* 0x001938e801007387 */ /* 0x000fe80000100a00 */
[----:B------:R-:W4:Y:S01]  /*2a580*/  LDL.LU R84, [R1+0x414] ;  /* 0x0004140001547983 */ /* 0x000f220000300800 */
[----:B------:R-:W-:Y:S02]  /*2a590*/  LEA.HI.X.SX32 R231, R76, R2, 0x2, P5 ;  /* 0x000000024ce77211 */ /* 0x000fe400028f16ff */
[C---:B------:R-:W-:Y:S01]  /*2a5a0*/  LEA R228, P6, R75.reuse, R4, 0x2 ;  /* 0x000000044be47211 */ /* 0x040fe200078c10ff */
[----:B------:R-:W4:Y:S03]  /*2a5b0*/  LDL.LU R78, [R1+0x40c] ;  /* 0x00040c00014e7983 */ /* 0x000f260000300800 */
[----:B------:R-:W-:Y:S01]  /*2a5c0*/  LEA.HI.X.SX32 R229, R75, R2, 0x2, P6 ;  /* 0x000000024be57211 */ /* 0x000fe200030f16ff */
[----:B------:R-:W-:Y:S04]  /*2a5d0*/  STL [R1+0x1948], R230 ;  /* 0x001948e601007387 */ /* 0x000fe80000100800 */
[----:B------:R-:W-:Y:S04]  /*2a5e0*/  STL [R1+0x1944], R231 ;  /* 0x001944e701007387 */ /* 0x000fe80000100800 */
[----:B------:R-:W4:Y:S01]  /*2a5f0*/  LDL.LU R75, [R1+0x408] ;  /* 0x00040800014b7983 */ /* 0x000f220000300800 */
[----:B------:R-:W-:-:S03]  /*2a600*/  LEA R226, P5, R74, R4, 0x2 ;  /* 0x000000044ae27211 */ /* 0x000fc600078a10ff */
[----:B------:R-:W4:Y:S01]  /*2a610*/  LDL.LU R83, [R1+0x404] ;  /* 0x0004040001537983 */ /* 0x000f220000300800 */
[----:B------:R-:W-:-:S03]  /*2a620*/  LEA.HI.X.SX32 R227, R74, R2, 0x2, P5 ;  /* 0x000000024ae37211 */ /* 0x000fc600028f16ff */
[----:B------:R-:W-:Y:S04]  /*2a630*/  STL [R1+0x1950], R228 ;  /* 0x001950e401007387 */ /* 0x000fe80000100800 */
[----:B------:R-:W-:Y:S04]  /*2a640*/  STL [R1+0x194c], R229 ;  /* 0x00194ce501007387 */ /* 0x000fe80000100800 */
[----:B------:R-:W4:Y:S04]  /*2a650*/  LDL.LU R74, [R1+0x400] ;  /* 0x00040000014a7983 */ /* 0x000f280000300800 */
[----:B------:R-:W4:Y:S01]  /*2a660*/  LDL.LU R76, [R1+0x3fc] ;  /* 0x0003fc00014c7983 */ /* 0x000f220000300800 */
[----:B------:R-:W-:-:S03]  /*2a670*/  LEA R224, P6, R82, R4, 0x2 ;  /* 0x0000000452e07211 */ /* 0x000fc600078c10ff */
[----:B------:R-:W-:Y:S04]  /*2a680*/  STL [R1+0x1958], R226 ;  /* 0x001958e201007387 */ /* 0x000fe80000100800 */
[----:B------:R-:W-:Y:S04]  /*2a690*/  STL [R1+0x1954], R227 ;  /* 0x001954e301007387 */ /* 0x000fe80000100800 */
[----:B------:R-:W4:Y:S01]  /*2a6a0*/  LDL.LU R85, [R1+0x3f8] ;  /* 0x0003f80001557983 */ /* 0x000f220000300800 */
[----:B------:R-:W-:-:S03]  /*2a6b0*/  LEA.HI.X.SX32 R225, R82, R2, 0x2, P6 ;  /* 0x0000000252e17211 */ /* 0x000fc600030f16ff */
[----:B------:R-:W-:Y:S01]  /*2a6c0*/  STL [R1+0x1960], R224 ;  /* 0x001960e001007387 */ /* 0x000fe20000100800 */
[----:B------:R-:W-:-:S03]  /*2a6d0*/  LEA R222, P5, R81, R4, 0x2 ;  /* 0x0000000451de7211 */ /* 0x000fc600078a10ff */
[----:B------:R-:W-:Y:S04]  /*2a6e0*/  STL [R1+0x195c], R225 ;  /* 0x00195ce101007387 */ /* 0x000fe80000100800 */
[----:B------:R-:W4:Y:S01]  /*2a6f0*/  LDL.LU R82, [R1+0x3f4] ;  /* 0x0003f40001527983 */ /* 0x000f220000300800 */
[----:B------:R-:W-:-:S03]  /*2a700*/  LEA.HI.X.SX32 R223, R81, R2, 0x2, P5 ;  /* 0x0000000251df7211 */ /* 0x000fc600028f16ff */
[----:B------:R-:W4:Y:S01]  /*2a710*/  LDL.LU R81, [R1+0x3f0] ;  /* 0x0003f00001517983 */ /* 0x000f220000300800 */
[C---:B--2---:R-:W-:Y:S02]  /*2a720*/  LEA R14, P6, R80.reuse, R4, 0x2 ;  /* 0x00000004500e7211 */ /* 0x044fe400078c10ff */
[----:B------:R-:W-:Y:S01]  /*2a730*/  LOP3.LUT R7, R3, 0x2, RZ, 0xfc, !PT ;  /* 0x0000000203077812 */ /* 0x000fe200078efcff */
[----:B------:R-:W-:Y:S01]  /*2a740*/  STL.64 [R1+0x1968], R222 ;  /* 0x001968de01007387 */ /* 0x000fe20000100a00 */
[----:B------:R-:W-:Y:S02]  /*2a750*/  LEA.HI.X.SX32 R15, R80, R2, 0x2, P6 ;  /* 0x00000002500f7211 */ /* 0x000fe400030f16ff */
[----:B------:R-:W-:Y:S01]  /*2a760*/  ISETP.GE.AND P1, PT, R7, R12, PT ;  /* 0x0000000c0700720c */ /* 0x000fe20003f26270 */
[----:B------:R-:W2:Y:S01]  /*2a770*/  LDL.LU R80, [R1+0x3ec] ;  /* 0x0003ec0001507983 */ /* 0x000ea20000300800 */
[C---:B------:R-:W-:Y:S02]  /*2a780*/  SEL R10, R13.reuse, RZ, !P2 ;  /* 0x000000ff0d0a7207 */ /* 0x040fe40005000000 */
[----:B------:R-:W-:Y:S01]  /*2a790*/  SEL R9, R13, RZ, !P1 ;  /* 0x000000ff0d097207 */ /* 0x000fe20004800000 */
[----:B------:R4:W-:Y:S01]  /*2a7a0*/  STL.64 [R1+0x568], R14 ;  /* 0x0005680e01007387 */ /* 0x0009e20000100a00 */
[----:B---3--:R-:W-:-:S04]  /*2a7b0*/  LEA R12, P5, R77, R4, 0x2 ;  /* 0x000000044d0c7211 */ /* 0x008fc800078a10ff */
[----:B------:R-:W-:Y:S02]  /*2a7c0*/  LEA.HI.X.SX32 R13, R77, R2, 0x2, P5 ;  /* 0x000000024d0d7211 */ /* 0x000fe400028f16ff */
[----:B------:R-:W3:Y:S01]  /*2a7d0*/  LDL.LU R77, [R1+0x3e8] ;  /* 0x0003e800014d7983 */ /* 0x000ee20000300800 */
[----:B----4-:R-:W-:-:S03]  /*2a7e0*/  LEA R14, P6, R84, R4, 0x2 ;  /* 0x00000004540e7211 */ /* 0x010fc600078c10ff */
[----:B------:R4:W-:Y:S01]  /*2a7f0*/  STL.64 [R1+0x560], R12 ;  /* 0x0005600c01007387 */ /* 0x0009e20000100a00 */
[----:B------:R-:W-:-:S03]  /*2a800*/  LEA.HI.X.SX32 R15, R84, R2, 0x2, P6 ;  /* 0x00000002540f7211 */ /* 0x000fc600030f16ff */
[----:B------:R-:W3:Y:S04]  /*2a810*/  LDL.LU R84, [R1+0x3e4] ;  /* 0x0003e40001547983 */ /* 0x000ee80000300800 */
[----:B------:R1:W-:Y:S01]  /*2a820*/  STL.64 [R1+0x558], R14 ;  /* 0x0005580e01007387 */ /* 0x0003e20000100a00 */
[----:B----4-:R-:W-:-:S04]  /*2a830*/  LEA R12, P5, R78, R4, 0x2 ;  /* 0x000000044e0c7211 */ /* 0x010fc800078a10ff */
[----:B------:R-:W-:Y:S02]  /*2a840*/  LEA.HI.X.SX32 R13, R78, R2, 0x2, P5 ;  /* 0x000000024e0d7211 */ /* 0x000fe400028f16ff */
[----:B------:R-:W4:Y:S01]  /*2a850*/  LDL.LU R78, [R1+0x3e0] ;  /* 0x0003e000014e7983 */ /* 0x000f220000300800 */
[----:B-1----:R-:W-:-:S03]  /*2a860*/  LEA R14, P6, R75, R4, 0x2 ;  /* 0x000000044b0e7211 */ /* 0x002fc600078c10ff */
[----:B------:R1:W-:Y:S01]  /*2a870*/  STL.64 [R1+0x550], R12 ;  /* 0x0005500c01007387 */ /* 0x0003e20000100a00 */
[----:B------:R-:W-:-:S03]  /*2a880*/  LEA.HI.X.SX32 R15, R75, R2, 0x2, P6 ;  /* 0x000000024b0f7211 */ /* 0x000fc600030f16ff */
[----:B------:R-:W4:Y:S04]  /*2a890*/  LDL.LU R75, [R1+0x3dc] ;  /* 0x0003dc00014b7983 */ /* 0x000f280000300800 */
[----:B------:R1:W-:Y:S02]  /*2a8a0*/  STL.64 [R1+0x548], R14 ;  /* 0x0005480e01007387 */ /* 0x0003e40000100a00 */
[----:B-1----:R-:W-:-:S04]  /*2a8b0*/  LEA R12, P5, R83, R4, 0x2 ;  /* 0x00000004530c7211 */ /* 0x002fc800078a10ff */
[----:B------:R-:W-:Y:S02]  /*2a8c0*/  LEA.HI.X.SX32 R13, R83, R2, 0x2, P5 ;  /* 0x00000002530d7211 */ /* 0x000fe400028f16ff */
[----:B------:R-:W4:Y:S01]  /*2a8d0*/  LDL.LU R83, [R1+0x3d8] ;  /* 0x0003d80001537983 */ /* 0x000f220000300800 */
[----:B------:R-:W-:-:S03]  /*2a8e0*/  LEA R14, P6, R74, R4, 0x2 ;  /* 0x000000044a0e7211 */ /* 0x000fc600078c10ff */
[----:B------:R1:W-:Y:S01]  /*2a8f0*/  STL.64 [R1+0x540], R12 ;  /* 0x0005400c01007387 */ /* 0x0003e20000100a00 */
[----:B------:R-:W-:-:S03]  /*2a900*/  LEA.HI.X.SX32 R15, R74, R2, 0x2, P6 ;  /* 0x000000024a0f7211 */ /* 0x000fc600030f16ff */
[----:B------:R-:W4:Y:S04]  /*2a910*/  LDL.LU R74, [R1+0x3d4] ;  /* 0x0003d400014a7983 */ /* 0x000f280000300800 */
[----:B------:R2:W-:Y:S01]  /*2a920*/  STL.64 [R1+0x538], R14 ;  /* 0x0005380e01007387 */ /* 0x0005e20000100a00 */
[----:B-1----:R-:W-:-:S04]  /*2a930*/  LEA R12, P5, R76, R4, 0x2 ;  /* 0x000000044c0c7211 */ /* 0x002fc800078a10ff */
[----:B------:R-:W-:Y:S02]  /*2a940*/  LEA.HI.X.SX32 R13, R76, R2, 0x2, P5 ;  /* 0x000000024c0d7211 */ /* 0x000fe400028f16ff */
[----:B------:R-:W4:Y:S01]  /*2a950*/  LDL.LU R76, [R1+0x3d0] ;  /* 0x0003d000014c7983 */ /* 0x000f220000300800 */
[----:B--2---:R-:W-:-:S03]  /*2a960*/  LEA R14, P6, R85, R4, 0x2 ;  /* 0x00000004550e7211 */ /* 0x004fc600078c10ff */
[----:B------:R1:W-:Y:S01]  /*2a970*/  STL.64 [R1+0x530], R12 ;  /* 0x0005300c01007387 */ /* 0x0003e20000100a00 */
[----:B------:R-:W-:-:S03]  /*2a980*/  LEA.HI.X.SX32 R15, R85, R2, 0x2, P6 ;  /* 0x00000002550f7211 */ /* 0x000fc600030f16ff */
[----:B------:R-:W2:Y:S04]  /*2a990*/  LDL.LU R85, [R1+0x3cc] ;  /* 0x0003cc0001557983 */ /* 0x000ea80000300800 */
[----:B------:R1:W-:Y:S02]  /*2a9a0*/  STL.64 [R1+0x528], R14 ;  /* 0x0005280e01007387 */ /* 0x0003e40000100a00 */
[----:B-1----:R-:W-:-:S04]  /*2a9b0*/  LEA R12, P5, R82, R4, 0x2 ;  /* 0x00000004520c7211 */ /* 0x002fc800078a10ff */
[----:B------:R-:W-:Y:S02]  /*2a9c0*/  LEA.HI.X.SX32 R13, R82, R2, 0x2, P5 ;  /* 0x00000002520d7211 */ /* 0x000fe400028f16ff */
[----:B------:R-:W2:Y:S01]  /*2a9d0*/  LDL.LU R82, [R1+0x3c8] ;  /* 0x0003c80001527983 */ /* 0x000ea20000300800 */
[----:B------:R-:W-:-:S03]  /*2a9e0*/  LEA R14, P6, R81, R4, 0x2 ;  /* 0x00000004510e7211 */ /* 0x000fc600078c10ff */
[----:B------:R1:W-:Y:S01]  /*2a9f0*/  STL.64 [R1+0x520], R12 ;  /* 0x0005200c01007387 */ /* 0x0003e20000100a00 */
[----:B------:R-:W-:-:S03]  /*2aa00*/  LEA.HI.X.SX32 R15, R81, R2, 0x2, P6 ;  /* 0x00000002510f7211 */ /* 0x000fc600030f16ff */
[----:B------:R-:W2:Y:S01]  /*2aa10*/  LDL.LU R81, [R1+0x3c4] ;  /* 0x0003c40001517983 */ /* 0x000ea20000300800 */
[----:B------:R-:W-:Y:S02]  /*2aa20*/  IMAD R0, R103, UR33, RZ ;  /* 0x0000002167007c24 */ /* 0x000fe4000f8e02ff */
[----:B------:R-:W-:Y:S01]  /*2aa30*/  IMAD R232, R141, UR63, RZ ;  /* 0x0000003f8de87c24 */ /* 0x000fe2000f8e02ff */
[----:B-1----:R-:W-:Y:S01]  /*2aa40*/  LEA R12, P5, R80, R4, 0x2 ;  /* 0x00000004500c7211 */ /* 0x002fe200078a10ff */
[----:B------:R-:W-:Y:S01]  /*2aa50*/  STL.64 [R1+0x518], R14 ;  /* 0x0005180e01007387 */ /* 0x000fe20000100a00 */
[----:B------:R-:W-:Y:S01]  /*2aa60*/  IMAD R225, R148, UR56, RZ ;  /* 0x0000003894e17c24 */ /* 0x000fe2000f8e02ff */
[----:B------:R-:W-:Y:S01]  /*2aa70*/  ISETP.NE.U32.AND P0, PT, R66, RZ, PT ;  /* 0x000000ff4200720c */ /* 0x000fe20003f05070 */
[----:B------:R-:W-:Y:S01]  /*2aa80*/  IMAD R7, R92, UR45, RZ ;  /* 0x0000002d5c077c24 */ /* 0x000fe2000f8e02ff */
[----:B------:R-:W-:Y:S01]  /*2aa90*/  LEA.HI.X.SX32 R13, R80, R2, 0x2, P5 ;  /* 0x00000002500d7211 */ /* 0x000fe200028f16ff */
[----:B------:R-:W-:Y:S01]  /*2aaa0*/  IMAD R6, R91, UR46, RZ ;  /* 0x0000002e5b067c24 */ /* 0x000fe2000f8e02ff */
[----:B------:R-:W-:Y:S01]  /*2aab0*/  ISETP.NE.U32.AND P1, PT, R9, RZ, PT ;  /* 0x000000ff0900720c */ /* 0x000fe20003f25070 */
[----:B------:R-:W-:Y:S01]  /*2aac0*/  IMAD R8, R93, UR44, RZ ;  /* 0x0000002c5d087c24 */ /* 0x000fe2000f8e02ff */
[----:B------:R-:W-:Y:S01]  /*2aad0*/  ISETP.NE.U32.AND P2, PT, R10, RZ, PT ;  /* 0x000000ff0a00720c */ /* 0x000fe20003f45070 */
[----:B------:R-:W-:Y:S01]  /*2aae0*/  STL.64 [R1+0x510], R12 ;  /* 0x0005100c01007387 */ /* 0x000fe20000100a00 */
[----:B------:R-:W-:Y:S01]  /*2aaf0*/  IMAD R11, R97, UR39, RZ ;  /* 0x00000027610b7c24 */ /* 0x000fe2000f8e02ff */
[----:B------:R-:W1:Y:S02]  /*2ab00*/  LDCU UR46, c[0x0][0x3b0] ;  /* 0x00007600ff2e77ac */ /* 0x000e640008000800 */
[----:B------:R-:W2:Y:S01]  /*2ab10*/  LDL.LU R80, [R1+0x3c0] ;  /* 0x0003c00001507983 */ /* 0x000ea20000300800 */
[----:B------:R-:W-:Y:S01]  /*2ab20*/  IMAD R230, R131, UR72, RZ ;  /* 0x0000004883e67c24 */ /* 0x000fe2000f8e02ff */
[----:B------:R-:W1:Y:S02]  /*2ab30*/  LDCU UR44, c[0x0][0x3b0] ;  /* 0x00007600ff2c77ac */ /* 0x000e640008000800 */
[----:B------:R1:W-:Y:S01]  /*2ab40*/  STL [R1+0x78c], R0 ;  /* 0x00078c0001007387 */ /* 0x0003e20000100800 */
[----:B------:R-:W-:Y:S01]  /*2ab50*/  IMAD R233, R142, UR62, RZ ;  /* 0x0000003e8ee97c24 */ /* 0x000fe2000f8e02ff */
[----:B------:R-:W2:Y:S01]  /*2ab60*/  LDCU UR45, c[0x0][0x3b0] ;  /* 0x00007600ff2d77ac */ /* 0x000ea20008000800 */
[----:B------:R-:W-:-:S02]  /*2ab70*/  IMAD R223, R153, UR51, RZ ;  /* 0x0000003399df7c24 */ /* 0x000fc4000f8e02ff */
[----:B------:R-:W-:Y:S01]  /*2ab80*/  IMAD.MOV.U32 R5, RZ, RZ, R206 ;  /* 0x000000ffff057224 */ /* 0x000fe200078e00ce */
[----:B------:R-:W2:Y:S01]  /*2ab90*/  LDCU UR39, c[0x0][0x3b0] ;  /* 0x00007600ff2777ac */ /* 0x000ea20008000800 */
[----:B-1----:R-:W-:Y:S01]  /*2aba0*/  IMAD R0, R104, UR32, RZ ;  /* 0x0000002068007c24 */ /* 0x002fe2000f8e02ff */
[----:B------:R-:W1:Y:S01]  /*2abb0*/  LDCU UR33, c[0x0][0x3b0] ;  /* 0x00007600ff2177ac */ /* 0x000e620008000800 */
[----:B------:R-:W-:Y:S01]  /*2abc0*/  IMAD R252, R252, UR40, RZ ;  /* 0x00000028fcfc7c24 */ /* 0x000fe2000f8e02ff */
[----:B------:R-:W1:Y:S01]  /*2abd0*/  LDCU UR63, c[0x0][0x3b0] ;  /* 0x00007600ff3f77ac */ /* 0x000e620008000800 */
[C---:B---3--:R-:W-:Y:S01]  /*2abe0*/  LEA R14, P6, R77.reuse, R4, 0x2 ;  /* 0x000000044d0e7211 */ /* 0x048fe200078c10ff */
[----:B------:R-:W-:Y:S01]  /*2abf0*/  IMAD R9, R94, UR43, RZ ;  /* 0x0000002b5e097c24 */ /* 0x000fe2000f8e02ff */
[----:B------:R-:W3:Y:S02]  /*2ac00*/  LDCU UR43, c[0x0][0x3b0] ;  /* 0x00007600ff2b77ac */ /* 0x000ee40008000800 */
[----:B------:R-:W-:-:S02]  /*2ac10*/  LEA.HI.X.SX32 R15, R77, R2, 0x2, P6 ;  /* 0x000000024d0f7211 */ /* 0x000fc400030f16ff */
[----:B------:R-:W3:Y:S01]  /*2ac20*/  LDL.LU R77, [R1+0x3bc] ;  /* 0x0003bc00014d7983 */ /* 0x000ee20000300800 */
[----:B------:R-:W-:Y:S01]  /*2ac30*/  IMAD R10, R95, UR42, RZ ;  /* 0x0000002a5f0a7c24 */ /* 0x000fe2000f8e02ff */
[C---:B------:R-:W-:Y:S01]  /*2ac40*/  LEA R12, P5, R84.reuse, R4, 0x2 ;  /* 0x00000004540c7211 */ /* 0x040fe200078a10ff */
[----:B------:R-:W1:Y:S03]  /*2ac50*/  LDCU UR42, c[0x0][0x3b0] ;  /* 0x00007600ff2a77ac */ /* 0x000e660008000800 */
[----:B------:R-:W-:Y:S01]  /*2ac60*/  LEA.HI.X.SX32 R13, R84, R2, 0x2, P5 ;  /* 0x00000002540d7211 */ /* 0x000fe200028f16ff */
[----:B------:R4:W-:Y:S01]  /*2ac70*/  STL.64 [R1+0x508], R14 ;  /* 0x0005080e01007387 */ /* 0x0009e20000100a00 */
[----:B------:R-:W1:Y:S03]  /*2ac80*/  LDCU UR32, c[0x0][0x3b0] ;  /* 0x00007600ff2077ac */ /* 0x000e660008000800 */
[----:B------:R-:W3:Y:S01]  /*2ac90*/  LDL.LU R84, [R1+0x3b8] ;  /* 0x0003b80001547983 */ /* 0x000ee20000300800 */
[----:B------:R-:W1:Y:S03]  /*2aca0*/  LDCU UR62, c[0x0][0x3b0] ;  /* 0x00007600ff3e77ac */ /* 0x000e660008000800 */
[----:B------:R4:W-:Y:S01]  /*2acb0*/  STL.64 [R1+0x500], R12 ;  /* 0x0005000c01007387 */ /* 0x0009e20000100a00 */
[----:B------:R-:W1:Y:S01]  /*2acc0*/  LDCU UR56, c[0x0][0x3b0] ;  /* 0x00007600ff3877ac */ /* 0x000e620008000800 */
[C---:B----4-:R-:W-:Y:S01]  /*2acd0*/  LEA R14, P6, R78.reuse, R4, 0x2 ;  /* 0x000000044e0e7211 */ /* 0x050fe200078c10ff */
[----:B------:R-:W4:Y:S03]  /*2ace0*/  LDCU UR72, c[0x0][0x3b0] ;  /* 0x00007600ff4877ac */ /* 0x000f260008000800 */
[----:B------:R-:W-:Y:S01]  /*2acf0*/  LEA.HI.X.SX32 R15, R78, R2, 0x2, P6 ;  /* 0x000000024e0f7211 */ /* 0x000fe200030f16ff */
[----:B------:R-:W1:Y:S01]  /*2ad00*/  LDCU UR40, c[0x0][0x3b0] ;  /* 0x00007600ff2877ac */ /* 0x000e620008000800 */
[----:B------:R-:W4:Y:S01]  /*2ad10*/  LDL.LU R78, [R1+0x3b4] ;  /* 0x0003b400014e7983 */ /* 0x000f220000300800 */
[C---:B------:R-:W-:Y:S01]  /*2ad20*/  LEA R12, P5, R75.reuse, R4, 0x2 ;  /* 0x000000044b0c7211 */ /* 0x040fe200078a10ff */
[----:B------:R-:W1:Y:S03]  /*2ad30*/  LDCU UR51, c[0x0][0x3b0] ;  /* 0x00007600ff3377ac */ /* 0x000e660008000800 */
[----:B------:R-:W-:Y:S01]  /*2ad40*/  LEA.HI.X.SX32 R13, R75, R2, 0x2, P5 ;  /* 0x000000024b0d7211 */ /* 0x000fe200028f16ff */
[----:B------:R1:W-:Y:S04]  /*2ad50*/  STL.64 [R1+0x4f8], R14 ;  /* 0x0004f80e01007387 */ /* 0x0003e80000100a00 */
[----:B------:R1:W-:Y:S04]  /*2ad60*/  STL.64 [R1+0x4f0], R12 ;  /* 0x0004f00c01007387 */ /* 0x0003e80000100a00 */
[----:B------:R-:W4:Y:S01]  /*2ad70*/  LDL.LU R75, [R1+0x3b0] ;  /* 0x0003b000014b7983 */ /* 0x000f220000300800 */
[----:B-1----:R-:W-:-:S03]  /*2ad80*/  LEA R14, P6, R83, R4, 0x2 ;  /* 0x00000004530e7211 */ /* 0x002fc600078c10ff */
[----:B------:R-:W-:Y:S01]  /*2ad90*/  STL [R1+0x794], R0 ;  /* 0x0007940001007387 */ /* 0x000fe20000100800 */
[----:B------:R-:W-:-:S03]  /*2ada0*/  LEA.HI.X.SX32 R15, R83, R2, 0x2, P6 ;  /* 0x00000002530f7211 */ /* 0x000fc600030f16ff */
        /* <DEDUP_REMOVED lines=9> */
[----:B--2---:R-:W-:-:S04]  /*2ae40*/  LEA R12, P5, R85, R4, 0x2 ;  /* 0x00000004550c7211 */ /* 0x004fc800078a10ff */
[----:B------:R-:W-:Y:S01]  /*2ae50*/  LEA.HI.X.SX32 R13, R85, R2, 0x2, P5 ;  /* 0x00000002550d7211 */ /* 0x000fe200028f16ff */
[----:B------:R1:W-:Y:S01]  /*2ae60*/  STL.64 [R1+0x4d8], R14 ;  /* 0x0004d80e01007387 */ /* 0x0003e20000100a00 */
[----:B------:R-:W-:Y:S01]  /*2ae70*/  IMAD R0, R105, UR31, RZ ;  /* 0x0000001f69007c24 */ /* 0x000fe2000f8e02ff */
[----:B------:R-:W2:Y:S02]  /*2ae80*/  LDCU UR31, c[0x0][0x3b0] ;  /* 0x00007600ff1f77ac */ /* 0x000ea40008000800 */
[----:B------:R1:W-:Y:S04]  /*2ae90*/  STL.64 [R1+0x4d0], R12 ;  /* 0x0004d00c01007387 */ /* 0x0003e80000100a00 */
[----:B------:R-:W2:Y:S01]  /*2aea0*/  LDL.LU R85, [R1+0x3a0] ;  /* 0x0003a00001557983 */ /* 0x000ea20000300800 */
[----:B-1----:R-:W-:-:S03]  /*2aeb0*/  LEA R14, P6, R82, R4, 0x2 ;  /* 0x00000004520e7211 */ /* 0x002fc600078c10ff */
[----:B------:R-:W-:Y:S01]  /*2aec0*/  STL [R1+0x79c], R0 ;  /* 0x00079c0001007387 */ /* 0x000fe20000100800 */
[----:B------:R-:W-:Y:S02]  /*2aed0*/  LEA.HI.X.SX32 R15, R82, R2, 0x2, P6 ;  /* 0x00000002520f7211 */ /* 0x000fe400030f16ff */
[C---:B------:R-:W-:Y:S01]  /*2aee0*/  LEA R12, P5, R81.reuse, R4, 0x2 ;  /* 0x00000004510c7211 */ /* 0x040fe200078a10ff */
[----:B------:R-:W2:Y:S03]  /*2aef0*/  LDL.LU R82, [R1+0x39c] ;  /* 0x00039c0001527983 */ /* 0x000ea60000300800 */
[----:B------:R-:W-:Y:S01]  /*2af00*/  LEA.HI.X.SX32 R13, R81, R2, 0x2, P5 ;  /* 0x00000002510d7211 */ /* 0x000fe200028f16ff */
[----:B------:R1:W-:Y:S04]  /*2af10*/  STL.64 [R1+0x4c8], R14 ;  /* 0x0004c80e01007387 */ /* 0x0003e80000100a00 */
[----:B------:R-:W2:Y:S04]  /*2af20*/  LDL.LU R81, [R1+0x398] ;  /* 0x0003980001517983 */ /* 0x000ea80000300800 */
[----:B------:R3:W-:Y:S01]  /*2af30*/  STL.64 [R1+0x4c0], R12 ;  /* 0x0004c00c01007387 */ /* 0x0007e20000100a00 */
[----:B-1----:R-:W-:-:S04]  /*2af40*/  LEA R14, P6, R80, R4, 0x2 ;  /* 0x00000004500e7211 */ /* 0x002fc800078c10ff */
[----:B------:R-:W-:Y:S02]  /*2af50*/  LEA.HI.X.SX32 R15, R80, R2, 0x2, P6 ;  /* 0x00000002500f7211 */ /* 0x000fe400030f16ff */
[----:B------:R-:W2:Y:S01]  /*2af60*/  LDL.LU R80, [R1+0x394] ;  /* 0x0003940001507983 */ /* 0x000ea20000300800 */
[----:B------:R-:W-:Y:S01]  /*2af70*/  IMAD R0, R106, UR30, RZ ;  /* 0x0000001e6a007c24 */ /* 0x000fe2000f8e02ff */
[----:B------:R-:W1:Y:S02]  /*2af80*/  LDCU UR30, c[0x0][0x3b0] ;  /* 0x00007600ff1e77ac */ /* 0x000e640008000800 */
[----:B------:R1:W-:Y:S01]  /*2af90*/  STL.64 [R1+0x4b8], R14 ;  /* 0x0004b80e01007387 */ /* 0x0003e20000100a00 */
[----:B---3--:R-:W-:-:S04]  /*2afa0*/  LEA R12, P5, R77, R4, 0x2 ;  /* 0x000000044d0c7211 */ /* 0x008fc800078a10ff */
[----:B------:R-:W-:-:S05]  /*2afb0*/  LEA.HI.X.SX32 R13, R77, R2, 0x2, P5 ;  /* 0x000000024d0d7211 */ /* 0x000fca00028f16ff */
[----:B------:R4:W-:Y:S01]  /*2afc0*/  STL.64 [R1+0x4b0], R12 ;  /* 0x0004b00c01007387 */ /* 0x0009e20000100a00 */
[----:B-1----:R-:W-:-:S03]  /*2afd0*/  LEA R14, P6, R84, R4, 0x2 ;  /* 0x00000004540e7211 */ /* 0x002fc600078c10ff */
[----:B------:R-:W3:Y:S01]  /*2afe0*/  LDL.LU R77, [R1+0x390] ;  /* 0x00039000014d7983 */ /* 0x000ee20000300800 */
[----:B------:R-:W-:-:S03]  /*2aff0*/  LEA.HI.X.SX32 R15, R84, R2, 0x2, P6 ;  /* 0x00000002540f7211 */ /* 0x000fc600030f16ff */
[----:B------:R-:W-:Y:S04]  /*2b000*/  STL [R1+0x7a0], R0 ;  /* 0x0007a00001007387 */ /* 0x000fe80000100800 */
[----:B------:R-:W3:Y:S01]  /*2b010*/  LDL.LU R84, [R1+0x38c] ;  /* 0x00038c0001547983 */ /* 0x000ee20000300800 */
[----:B----4-:R-:W-:-:S03]  /*2b020*/  LEA R12, P5, R78, R4, 0x2 ;  /* 0x000000044e0c7211 */ /* 0x010fc600078a10ff */
        /* <DEDUP_REMOVED lines=9> */
[----:B------:R-:W-:Y:S01]  /*2b0c0*/  IMAD R0, R107, UR29, RZ ;  /* 0x0000001d6b007c24 */ /* 0x000fe2000f8e02ff */
[----:B------:R-:W2:Y:S01]  /*2b0d0*/  LDCU UR29, c[0x0][0x3b0] ;  /* 0x00007600ff1d77ac */ /* 0x000ea20008000800 */
[----:B------:R-:W-:-:S05]  /*2b0e0*/  LEA.HI.X.SX32 R13, R83, R2, 0x2, P5 ;  /* 0x00000002530d7211 */ /* 0x000fca00028f16ff */
[----:B------:R1:W-:Y:S02]  /*2b0f0*/  STL.64 [R1+0x490], R12 ;  /* 0x0004900c01007387 */ /* 0x0003e40000100a00 */
[C---:B-1----:R-:W-:Y:S02]  /*2b100*/  LEA R14, P6, R74.reuse, R4, 0x2 ;  /* 0x000000044a0e7211 */ /* 0x042fe400078c10ff */
[----:B------:R-:W4:Y:S02]  /*2b110*/  LDL.LU R83, [R1+0x380] ;  /* 0x0003800001537983 */ /* 0x000f240000300800 */
[----:B------:R-:W-:Y:S02]  /*2b120*/  LEA.HI.X.SX32 R15, R74, R2, 0x2, P6 ;  /* 0x000000024a0f7211 */ /* 0x000fe400030f16ff */
[----:B------:R-:W-:Y:S04]  /*2b130*/  STL [R1+0x7a4], R0 ;  /* 0x0007a40001007387 */ /* 0x000fe80000100800 */
[----:B------:R-:W4:Y:S01]  /*2b140*/  LDL.LU R74, [R1+0x37c] ;  /* 0x00037c00014a7983 */ /* 0x000f220000300800 */
[----:B------:R-:W-:-:S03]  /*2b150*/  LEA R12, P5, R76, R4, 0x2 ;  /* 0x000000044c0c7211 */ /* 0x000fc600078a10ff */
[----:B------:R2:W-:Y:S01]  /*2b160*/  STL.64 [R1+0x488], R14 ;  /* 0x0004880e01007387 */ /* 0x0005e20000100a00 */
[----:B------:R-:W-:-:S03]  /*2b170*/  LEA.HI.X.SX32 R13, R76, R2, 0x2, P5 ;  /* 0x000000024c0d7211 */ /* 0x000fc600028f16ff */
[----:B------:R-:W4:Y:S04]  /*2b180*/  LDL.LU R76, [R1+0x378] ;  /* 0x00037800014c7983 */ /* 0x000f280000300800 */
[----:B------:R1:W-:Y:S01]  /*2b190*/  STL.64 [R1+0x480], R12 ;  /* 0x0004800c01007387 */ /* 0x0003e20000100a00 */
[----:B--2---:R-:W-:-:S04]  /*2b1a0*/  LEA R14, P6, R85, R4, 0x2 ;  /* 0x00000004550e7211 */ /* 0x004fc800078c10ff */
[----:B------:R-:W-:Y:S02]  /*2b1b0*/  LEA.HI.X.SX32 R15, R85, R2, 0x2, P6 ;  /* 0x00000002550f7211 */ /* 0x000fe400030f16ff */
[----:B------:R-:W2:Y:S01]  /*2b1c0*/  LDL.LU R85, [R1+0x374] ;  /* 0x0003740001557983 */ /* 0x000ea20000300800 */
[----:B-1----:R-:W-:-:S03]  /*2b1d0*/  LEA R12, P5, R82, R4, 0x2 ;  /* 0x00000004520c7211 */ /* 0x002fc600078a10ff */
[----:B------:R1:W-:Y:S01]  /*2b1e0*/  STL.64 [R1+0x478], R14 ;  /* 0x0004780e01007387 */ /* 0x0003e20000100a00 */
[----:B------:R-:W-:-:S03]  /*2b1f0*/  LEA.HI.X.SX32 R13, R82, R2, 0x2, P5 ;  /* 0x00000002520d7211 */ /* 0x000fc600028f16ff */
        /* <DEDUP_REMOVED lines=8> */
[----:B------:R-:W2:Y:S04]  /*2b280*/  LDL.LU R80, [R1+0x368] ;  /* 0x0003680001507983 */ /* 0x000ea80000300800 */
[----:B------:R1:W-:Y:S01]  /*2b290*/  STL.64 [R1+0x460], R12 ;  /* 0x0004600c01007387 */ /* 0x0003e20000100a00 */
[----:B------:R-:W-:Y:S01]  /*2b2a0*/  IMAD R0, R110, UR26, RZ ;  /* 0x0000001a6e007c24 */ /* 0x000fe2000f8e02ff */
[----:B------:R-:W1:Y:S01]  /*2b2b0*/  LDCU UR26, c[0x0][0x3b0] ;  /* 0x00007600ff1a77ac */ /* 0x000e620008000800 */
[----:B---3--:R-:W-:-:S04]  /*2b2c0*/  LEA R14, P6, R77, R4, 0x2 ;  /* 0x000000044d0e7211 */ /* 0x008fc800078c10ff */
[----:B------:R-:W-:Y:S02]  /*2b2d0*/  LEA.HI.X.SX32 R15, R77, R2, 0x2, P6 ;  /* 0x000000024d0f7211 */ /* 0x000fe400030f16ff */
[----:B------:R-:W3:Y:S01]  /*2b2e0*/  LDL.LU R77, [R1+0x364] ;  /* 0x00036400014d7983 */ /* 0x000ee20000300800 */
[----:B-1----:R-:W-:-:S03]  /*2b2f0*/  LEA R12, P5, R84, R4, 0x2 ;  /* 0x00000004540c7211 */ /* 0x002fc600078a10ff */
        /* <DEDUP_REMOVED lines=15> */
[----:B------:R-:W-:-:S04]  /*2b3f0*/  LEA R12, P5, R74, R4, 0x2 ;  /* 0x000000044a0c7211 */ /* 0x000fc800078a10ff */
        /* <DEDUP_REMOVED lines=16> */
[----:B------:R-:W-:-:S04]  /*2b500*/  LEA R12, P5, R81, R4, 0x2 ;  /* 0x00000004510c7211 */ /* 0x000fc800078a10ff */
[----:B------:R-:W-:Y:S01]  /*2b510*/  LEA.HI.X.SX32 R13, R81, R2, 0x2, P5 ;  /* 0x00000002510d7211 */ /* 0x000fe200028f16ff */
[----:B------:R1:W-:Y:S04]  /*2b520*/  STL.64 [R1+0x418], R14 ;  /* 0x0004180e01007387 */ /* 0x0003e80000100a00 */
[----:B------:R-:W-:Y:S04]  /*2b530*/  STL.64 [R1+0x410], R12 ;  /* 0x0004100c01007387 */ /* 0x000fe80000100a00 */
[----:B------:R-:W2:Y:S01]  /*2b540*/  LDL.LU R81, [R1+0x340] ;  /* 0x0003400001517983 */ /* 0x000ea20000300800 */
[----:B------:R-:W-:Y:S01]  /*2b550*/  IMAD R0, R111, UR25, RZ ;  /* 0x000000196f007c24 */ /* 0x000fe2000f8e02ff */
[----:B------:R-:W2:Y:S01]  /*2b560*/  LDCU UR25, c[0x0][0x3b0] ;  /* 0x00007600ff1977ac */ /* 0x000ea20008000800 */
[----:B-1----:R-:W-:-:S03]  /*2b570*/  LEA R14, P6, R80, R4, 0x2 ;  /* 0x00000004500e7211 */ /* 0x002fc600078c10ff */
[----:B------:R1:W-:Y:S01]  /*2b580*/  STL [R1+0x7d4], R0 ;  /* 0x0007d40001007387 */ /* 0x0003e20000100800 */
[----:B------:R-:W-:-:S03]  /*2b590*/  LEA.HI.X.SX32 R15, R80, R2, 0x2, P6 ;  /* 0x00000002500f7211 */ /* 0x000fc600030f16ff */
[----:B------:R-:W2:Y:S04]  /*2b5a0*/  LDL.LU R80, [R1+0x33c] ;  /* 0x00033c0001507983 */ /* 0x000ea80000300800 */
[----:B------:R3:W-:Y:S01]  /*2b5b0*/  STL.64 [R1+0x408], R14 ;  /* 0x0004080e01007387 */ /* 0x0007e20000100a00 */
[----:B-1----:R-:W-:Y:S01]  /*2b5c0*/  IMAD R0, R112, UR24, RZ ;  /* 0x0000001870007c24 */ /* 0x002fe2000f8e02ff */
[----:B------:R-:W1:Y:S01]  /*2b5d0*/  LDCU UR24, c[0x0][0x3b0] ;  /* 0x00007600ff1877ac */ /* 0x000e620008000800 */
[----:B---3--:R-:W-:-:S04]  /*2b5e0*/  LEA R12, P5, R77, R4, 0x2 ;  /* 0x000000044d0c7211 */ /* 0x008fc800078a10ff */
[----:B------:R-:W-:Y:S02]  /*2b5f0*/  LEA.HI.X.SX32 R13, R77, R2, 0x2, P5 ;  /* 0x000000024d0d7211 */ /* 0x000fe400028f16ff */
[----:B------:R-:W3:Y:S01]  /*2b600*/  LDL.LU R77, [R1+0x338] ;  /* 0x00033800014d7983 */ /* 0x000ee20000300800 */
[----:B------:R-:W-:-:S03]  /*2b610*/  LEA R14, P6, R84, R4, 0x2 ;  /* 0x00000004540e7211 */ /* 0x000fc600078c10ff */
[----:B------:R4:W-:Y:S01]  /*2b620*/  STL.64 [R1+0x400], R12 ;  /* 0x0004000c01007387 */ /* 0x0009e20000100a00 */
[----:B------:R-:W-:-:S03]  /*2b630*/  LEA.HI.X.SX32 R15, R84, R2, 0x2, P6 ;  /* 0x00000002540f7211 */ /* 0x000fc600030f16ff */
[----:B------:R-:W3:Y:S01]  /*2b640*/  LDL.LU R84, [R1+0x334] ;  /* 0x0003340001547983 */ /* 0x000ee20000300800 */
[----:B----4-:R-:W-:-:S03]  /*2b650*/  LEA R12, P5, R78, R4, 0x2 ;  /* 0x000000044e0c7211 */ /* 0x010fc600078a10ff */
[----:B------:R4:W-:Y:S01]  /*2b660*/  STL.64 [R1+0x3f8], R14 ;  /* 0x0003f80e01007387 */ /* 0x0009e20000100a00 */
[----:B------:R-:W-:-:S05]  /*2b670*/  LEA.HI.X.SX32 R13, R78, R2, 0x2, P5 ;  /* 0x000000024e0d7211 */ /* 0x000fca00028f16ff */
[----:B------:R1:W-:Y:S01]  /*2b680*/  STL.64 [R1+0x3f0], R12 ;  /* 0x0003f00c01007387 */ /* 0x0003e20000100a00 */
[----:B----4-:R-:W-:-:S03]  /*2b690*/  LEA R14, P6, R75, R4, 0x2 ;  /* 0x000000044b0e7211 */ /* 0x010fc600078c10ff */
[----:B------:R-:W4:Y:S01]  /*2b6a0*/  LDL.LU R78, [R1+0x330] ;  /* 0x00033000014e7983 */ /* 0x000f220000300800 */
[----:B------:R-:W-:-:S03]  /*2b6b0*/  LEA.HI.X.SX32 R15, R75, R2, 0x2, P6 ;  /* 0x000000024b0f7211 */ /* 0x000fc600030f16ff */
[----:B------:R-:W-:Y:S04]  /*2b6c0*/  STL [R1+0x7d8], R0 ;  /* 0x0007d80001007387 */ /* 0x000fe80000100800 */
        /* <DEDUP_REMOVED lines=12> */
[----:B------:R-:W1:Y:S01]  /*2b790*/  LDCU UR21, c[0x0][0x3b0] ;  /* 0x00007600ff1577ac */ /* 0x000e620008000800 */
[----:B------:R-:W-:-:S05]  /*2b7a0*/  LEA.HI.X.SX32 R13, R76, R2, 0x2, P5 ;  /* 0x000000024c0d7211 */ /* 0x000fca00028f16ff */
[----:B------:R1:W-:Y:S01]  /*2b7b0*/  STL.64 [R1+0x3d0], R12 ;  /* 0x0003d00c01007387 */ /* 0x0003e20000100a00 */
[----:B--2---:R-:W-:-:S03]  /*2b7c0*/  LEA R14, P6, R85, R4, 0x2 ;  /* 0x00000004550e7211 */ /* 0x004fc600078c10ff */
[----:B------:R-:W2:Y:S01]  /*2b7d0*/  LDL.LU R76, [R1+0x320] ;  /* 0x00032000014c7983 */ /* 0x000ea20000300800 */
[----:B------:R-:W-:-:S03]  /*2b7e0*/  LEA.HI.X.SX32 R15, R85, R2, 0x2, P6 ;  /* 0x00000002550f7211 */ /* 0x000fc600030f16ff */
[----:B------:R-:W-:Y:S04]  /*2b7f0*/  STL [R1+0x7dc], R0 ;  /* 0x0007dc0001007387 */ /* 0x000fe80000100800 */
[----:B------:R-:W2:Y:S01]  /*2b800*/  LDL.LU R85, [R1+0x31c] ;  /* 0x00031c0001557983 */ /* 0x000ea20000300800 */
[----:B-1----:R-:W-:-:S03]  /*2b810*/  LEA R12, P5, R82, R4, 0x2 ;  /* 0x00000004520c7211 */ /* 0x002fc600078a10ff */
        /* <DEDUP_REMOVED lines=8> */
[----:B------:R-:W-:Y:S01]  /*2b8a0*/  STL.64 [R1+0x3b8], R14 ;  /* 0x0003b80e01007387 */ /* 0x000fe20000100a00 */
[----:B------:R-:W-:Y:S01]  /*2b8b0*/  IMAD R0, R114, UR20, RZ ;  /* 0x0000001472007c24 */ /* 0x000fe2000f8e02ff */
[----:B------:R-:W1:Y:S01]  /*2b8c0*/  LDCU UR20, c[0x0][0x3b0] ;  /* 0x00007600ff1477ac */ /* 0x000e620008000800 */
[----:B------:R-:W-:-:S05]  /*2b8d0*/  LEA.HI.X.SX32 R13, R80, R2, 0x2, P5 ;  /* 0x00000002500d7211 */ /* 0x000fca00028f16ff */
[----:B------:R-:W-:Y:S04]  /*2b8e0*/  STL.64 [R1+0x3b0], R12 ;  /* 0x0003b00c01007387 */ /* 0x000fe80000100a00 */
[----:B------:R-:W2:Y:S04]  /*2b8f0*/  LDL.LU R80, [R1+0x310] ;  /* 0x0003100001507983 */ /* 0x000ea80000300800 */
[----:B------:R1:W-:Y:S02]  /*2b900*/  STL [R1+0x7f4], R0 ;  /* 0x0007f40001007387 */ /* 0x0003e40000100800 */
[----:B-1----:R-:W-:Y:S01]  /*2b910*/  IMAD R0, R115, UR19, RZ ;  /* 0x0000001373007c24 */ /* 0x002fe2000f8e02ff */
[----:B------:R-:W1:Y:S01]  /*2b920*/  LDCU UR19, c[0x0][0x3b0] ;  /* 0x00007600ff1377ac */ /* 0x000e620008000800 */
[----:B---3--:R-:W-:-:S04]  /*2b930*/  LEA R14, P6, R77, R4, 0x2 ;  /* 0x000000044d0e7211 */ /* 0x008fc800078c10ff */
[----:B------:R-:W-:Y:S02]  /*2b940*/  LEA.HI.X.SX32 R15, R77, R2, 0x2, P6 ;  /* 0x000000024d0f7211 */ /* 0x000fe400030f16ff */
[----:B------:R-:W3:Y:S01]  /*2b950*/  LDL.LU R77, [R1+0x30c] ;  /* 0x00030c00014d7983 */ /* 0x000ee20000300800 */
[----:B------:R-:W-:-:S04]  /*2b960*/  LEA R12, P5, R84, R4, 0x2 ;  /* 0x00000004540c7211 */ /* 0x000fc800078a10ff */
[----:B------:R-:W-:Y:S01]  /*2b970*/  LEA.HI.X.SX32 R13, R84, R2, 0x2, P5 ;  /* 0x00000002540d7211 */ /* 0x000fe200028f16ff */
[----:B------:R4:W-:Y:S04]  /*2b980*/  STL.64 [R1+0x3a8], R14 ;  /* 0x0003a80e01007387 */ /* 0x0009e80000100a00 */
[----:B------:R-:W3:Y:S04]  /*2b990*/  LDL.LU R84, [R1+0x308] ;  /* 0x0003080001547983 */ /* 0x000ee80000300800 */
[----:B------:R1:W-:Y:S01]  /*2b9a0*/  STL.64 [R1+0x3a0], R12 ;  /* 0x0003a00c01007387 */ /* 0x0003e20000100a00 */
[----:B----4-:R-:W-:-:S04]  /*2b9b0*/  LEA R14, P6, R78, R4, 0x2 ;  /* 0x000000044e0e7211 */ /* 0x010fc800078c10ff */
[----:B------:R-:W-:Y:S02]  /*2b9c0*/  LEA.HI.X.SX32 R15, R78, R2, 0x2, P6 ;  /* 0x000000024e0f7211 */ /* 0x000fe400030f16ff */
[----:B------:R-:W4:Y:S01]  /*2b9d0*/  LDL.LU R78, [R1+0x304] ;  /* 0x00030400014e7983 */ /* 0x000f220000300800 */
[----:B-1----:R-:W-:-:S04]  /*2b9e0*/  LEA R12, P5, R75, R4, 0x2 ;  /* 0x000000044b0c7211 */ /* 0x002fc800078a10ff */
        /* <DEDUP_REMOVED lines=16> */
[C---:B-1----:R-:W-:Y:S01]  /*2baf0*/  LEA R12, P5, R85.reuse, R4, 0x2 ;  /* 0x00000004550c7211 */ /* 0x042fe200078a10ff */
[----:B------:R-:W-:Y:S02]  /*2bb00*/  IMAD R0, R116, UR18, RZ ;  /* 0x0000001274007c24 */ /* 0x000fe4000f8e02ff */
[----:B------:R1:W-:Y:S01]  /*2bb10*/  STL.64 [R1+0x378], R14 ;  /* 0x0003780e01007387 */ /* 0x0003e20000100a00 */
[----:B------:R-:W2:Y:S01]  /*2bb20*/  LDCU UR18, c[0x0][0x3b0] ;  /* 0x00007600ff1277ac */ /* 0x000ea20008000800 */
[----:B------:R-:W-:-:S05]  /*2bb30*/  LEA.HI.X.SX32 R13, R85, R2, 0x2, P5 ;  /* 0x00000002550d7211 */ /* 0x000fca00028f16ff */
[----:B------:R1:W-:Y:S04]  /*2bb40*/  STL.64 [R1+0x370], R12 ;  /* 0x0003700c01007387 */ /* 0x0003e80000100a00 */
[----:B------:R-:W2:Y:S01]  /*2bb50*/  LDL.LU R85, [R1+0x2f0] ;  /* 0x0002f00001557983 */ /* 0x000ea20000300800 */
[----:B-1----:R-:W-:-:S03]  /*2bb60*/  LEA R14, P6, R82, R4, 0x2 ;  /* 0x00000004520e7211 */ /* 0x002fc600078c10ff */
[----:B------:R-:W-:Y:S01]  /*2bb70*/  STL [R1+0x7fc], R0 ;  /* 0x0007fc0001007387 */ /* 0x000fe20000100800 */
[----:B------:R-:W-:-:S03]  /*2bb80*/  LEA.HI.X.SX32 R15, R82, R2, 0x2, P6 ;  /* 0x00000002520f7211 */ /* 0x000fc600030f16ff */
[----:B------:R-:W2:Y:S01]  /*2bb90*/  LDL.LU R82, [R1+0x2ec] ;  /* 0x0002ec0001527983 */ /* 0x000ea20000300800 */
[----:B------:R-:W-:-:S03]  /*2bba0*/  LEA R12, P5, R81, R4, 0x2 ;  /* 0x00000004510c7211 */ /* 0x000fc600078a10ff */
[----:B------:R1:W-:Y:S01]  /*2bbb0*/  STL.64 [R1+0x368], R14 ;  /* 0x0003680e01007387 */ /* 0x0003e20000100a00 */
[----:B------:R-:W-:-:S03]  /*2bbc0*/  LEA.HI.X.SX32 R13, R81, R2, 0x2, P5 ;  /* 0x00000002510d7211 */ /* 0x000fc600028f16ff */
        /* <DEDUP_REMOVED lines=29> */
[----:B------:R2:W-:Y:S01]  /*2bda0*/  STL.64 [R1+0x330], R12 ;  /* 0x0003300c01007387 */ /* 0x0005e20000100a00 */
[----:B-1----:R-:W-:-:S03]  /*2bdb0*/  LEA R14, P6, R74, R4, 0x2 ;  /* 0x000000044a0e7211 */ /* 0x002fc600078c10ff */
[----:B------:R-:W4:Y:S01]  /*2bdc0*/  LDL.LU R83, [R1+0x590] ;  /* 0x0005900001537983 */ /* 0x000f220000300800 */
[----:B------:R-:W-:-:S03]  /*2bdd0*/  LEA.HI.X.SX32 R15, R74, R2, 0x2, P6 ;  /* 0x000000024a0f7211 */ /* 0x000fc600030f16ff */
[----:B------:R-:W-:Y:S04]  /*2bde0*/  STL [R1+0x81c], R0 ;  /* 0x00081c0001007387 */ /* 0x000fe80000100800 */
        /* <DEDUP_REMOVED lines=9> */
[C---:B------:R-:W-:Y:S01]  /*2be80*/  LEA R12, P5, R82.reuse, R4, 0x2 ;  /* 0x00000004520c7211 */ /* 0x040fe200078a10ff */
[----:B------:R-:W-:Y:S02]  /*2be90*/  IMAD R0, R119, UR12, RZ ;  /* 0x0000000c77007c24 */ /* 0x000fe4000f8e02ff */
[----:B------:R1:W-:Y:S01]  /*2bea0*/  STL.64 [R1+0x318], R14 ;  /* 0x0003180e01007387 */ /* 0x0003e20000100a00 */
[----:B------:R-:W2:Y:S01]  /*2beb0*/  LDCU UR12, c[0x0][0x3b0] ;  /* 0x00007600ff0c77ac */ /* 0x000ea20008000800 */
[----:B------:R-:W-:-:S05]  /*2bec0*/  LEA.HI.X.SX32 R13, R82, R2, 0x2, P5 ;  /* 0x00000002520d7211 */ /* 0x000fca00028f16ff */
[----:B------:R1:W-:Y:S04]  /*2bed0*/  STL.64 [R1+0x310], R12 ;  /* 0x0003100c01007387 */ /* 0x0003e80000100a00 */
[----:B------:R-:W2:Y:S01]  /*2bee0*/  LDL.LU R82, [R1+0x5a0] ;  /* 0x0005a00001527983 */ /* 0x000ea20000300800 */
[----:B-1----:R-:W-:-:S03]  /*2bef0*/  LEA R14, P6, R81, R4, 0x2 ;  /* 0x00000004510e7211 */ /* 0x002fc600078c10ff */
[----:B------:R1:W-:Y:S01]  /*2bf00*/  STL [R1+0x824], R0 ;  /* 0x0008240001007387 */ /* 0x0003e20000100800 */
[----:B------:R-:W-:-:S03]  /*2bf10*/  LEA.HI.X.SX32 R15, R81, R2, 0x2, P6 ;  /* 0x00000002510f7211 */ /* 0x000fc600030f16ff */
[----:B------:R-:W2:Y:S01]  /*2bf20*/  LDL.LU R81, [R1+0x5d0] ;  /* 0x0005d00001517983 */ /* 0x000ea20000300800 */
[----:B------:R-:W-:-:S03]  /*2bf30*/  LEA R12, P5, R80, R4, 0x2 ;  /* 0x00000004500c7211 */ /* 0x000fc600078a10ff */
[----:B------:R3:W-:Y:S01]  /*2bf40*/  STL.64 [R1+0x308], R14 ;  /* 0x0003080e01007387 */ /* 0x0007e20000100a00 */
        /* <DEDUP_REMOVED lines=10> */
[----:B------:R-:W-:-:S05]  /*2bff0*/  LEA.HI.X.SX32 R13, R84, R2, 0x2, P5 ;  /* 0x00000002540d7211 */ /* 0x000fca00028f16ff */
[----:B------:R1:W-:Y:S04]  /*2c000*/  STL.64 [R1+0x2f0], R12 ;  /* 0x0002f00c01007387 */ /* 0x0003e80000100a00 */
[----:B------:R-:W3:Y:S01]  /*2c010*/  LDL.LU R84, [R1+0x5e4] ;  /* 0x0005e40001547983 */ /* 0x000ee20000300800 */
[----:B----4-:R-:W-:-:S03]  /*2c020*/  LEA R14, P6, R78, R4, 0x2 ;  /* 0x000000044e0e7211 */ /* 0x010fc600078c10ff */
[----:B------:R-:W-:Y:S01]  /*2c030*/  STL [R1+0x82c], R0 ;  /* 0x00082c0001007387 */ /* 0x000fe20000100800 */
[----:B------:R-:W-:-:S03]  /*2c040*/  LEA.HI.X.SX32 R15, R78, R2, 0x2, P6 ;  /* 0x000000024e0f7211 */ /* 0x000fc600030f16ff */
        /* <DEDUP_REMOVED lines=9> */
[C---:B------:R-:W-:Y:S01]  /*2c0e0*/  LEA R12, P5, R74.reuse, R4, 0x2 ;  /* 0x000000044a0c7211 */ /* 0x040fe200078a10ff */
[----:B------:R-:W-:Y:S02]  /*2c0f0*/  IMAD R0, R121, UR8, RZ ;  /* 0x0000000879007c24 */ /* 0x000fe4000f8e02ff */
[----:B------:R2:W-:Y:S01]  /*2c100*/  STL.64 [R1+0x2d8], R14 ;  /* 0x0002d80e01007387 */ /* 0x0005e20000100a00 */
[----:B------:R-:W1:Y:S01]  /*2c110*/  LDCU UR8, c[0x0][0x3b0] ;  /* 0x00007600ff0877ac */ /* 0x000e620008000800 */
[----:B------:R-:W-:-:S05]  /*2c120*/  LEA.HI.X.SX32 R13, R74, R2, 0x2, P5 ;  /* 0x000000024a0d7211 */ /* 0x000fca00028f16ff */
[----:B------:R1:W-:Y:S04]  /*2c130*/  STL.64 [R1+0x2d0], R12 ;  /* 0x0002d00c01007387 */ /* 0x0003e80000100a00 */
[----:B------:R-:W4:Y:S01]  /*2c140*/  LDL.LU R74, [R1+0x608] ;  /* 0x00060800014a7983 */ /* 0x000f220000300800 */
[----:B--2---:R-:W-:-:S03]  /*2c150*/  LEA R14, P6, R76, R4, 0x2 ;  /* 0x000000044c0e7211 */ /* 0x004fc600078c10ff */
[----:B------:R-:W-:Y:S01]  /*2c160*/  STL [R1+0x834], R0 ;  /* 0x0008340001007387 */ /* 0x000fe20000100800 */
[----:B------:R-:W-:-:S03]  /*2c170*/  LEA.HI.X.SX32 R15, R76, R2, 0x2, P6 ;  /* 0x000000024c0f7211 */ /* 0x000fc600030f16ff */
        /* <DEDUP_REMOVED lines=25> */
[----:B------:R-:W3:Y:S04]  /*2c310*/  LDL.LU R77, [R1+0x624] ;  /* 0x00062400014d7983 */ /* 0x000ee80000300800 */
[----:B------:R4:W-:Y:S01]  /*2c320*/  STL.64 [R1+0x2a0], R12 ;  /* 0x0002a00c01007387 */ /* 0x0009e20000100a00 */
[----:B------:R-:W-:-:S04]  /*2c330*/  LEA R14, P6, R84, R4, 0x2 ;  /* 0x00000004540e7211 */ /* 0x000fc800078c10ff */
[----:B------:R-:W-:Y:S02]  /*2c340*/  LEA.HI.X.SX32 R15, R84, R2, 0x2, P6 ;  /* 0x00000002540f7211 */ /* 0x000fe400030f16ff */
[----:B------:R-:W3:Y:S01]  /*2c350*/  LDL.LU R84, [R1+0x628] ;  /* 0x0006280001547983 */ /* 0x000ee20000300800 */
[----:B----4-:R-:W-:-:S04]  /*2c360*/  LEA R12, P5, R78, R4, 0x2 ;  /* 0x000000044e0c7211 */ /* 0x010fc800078a10ff */
[----:B------:R-:W-:Y:S01]  /*2c370*/  LEA.HI.X.SX32 R13, R78, R2, 0x2, P5 ;  /* 0x000000024e0d7211 */ /* 0x000fe200028f16ff */
[----:B------:R4:W-:Y:S04]  /*2c380*/  STL.64 [R1+0x298], R14 ;  /* 0x0002980e01007387 */ /* 0x0009e80000100a00 */
[----:B------:R1:W-:Y:S04]  /*2c390*/  STL.64 [R1+0x290], R12 ;  /* 0x0002900c01007387 */ /* 0x0003e80000100a00 */
[----:B------:R-:W3:Y:S01]  /*2c3a0*/  LDL.LU R78, [R1+0x62c] ;  /* 0x00062c00014e7983 */ /* 0x000ee20000300800 */
[----:B----4-:R-:W-:-:S03]  /*2c3b0*/  LEA R14, P6, R75, R4, 0x2 ;  /* 0x000000044b0e7211 */ /* 0x010fc600078c10ff */
[----:B------:R-:W-:Y:S01]  /*2c3c0*/  STL [R1+0x840], R0 ;  /* 0x0008400001007387 */ /* 0x000fe20000100800 */
[----:B------:R-:W-:-:S03]  /*2c3d0*/  LEA.HI.X.SX32 R15, R75, R2, 0x2, P6 ;  /* 0x000000024b0f7211 */ /* 0x000fc600030f16ff */
[----:B------:R-:W4:Y:S04]  /*2c3e0*/  LDL.LU R75, [R1+0x630] ;  /* 0x00063000014b7983 */ /* 0x000f280000300800 */
[----:B------:R1:W-:Y:S02]  /*2c3f0*/  STL.64 [R1+0x288], R14 ;  /* 0x0002880e01007387 */ /* 0x0003e40000100a00 */
[----:B-1----:R-:W-:-:S04]  /*2c400*/  LEA R12, P5, R83, R4, 0x2 ;  /* 0x00000004530c7211 */ /* 0x002fc800078a10ff */
[----:B------:R-:W-:Y:S02]  /*2c410*/  LEA.HI.X.SX32 R13, R83, R2, 0x2, P5 ;  /* 0x00000002530d7211 */ /* 0x000fe400028f16ff */
[----:B------:R-:W4:Y:S04]  /*2c420*/  LDL.LU R83, [R1+0x634] ;  /* 0x0006340001537983 */ /* 0x000f280000300800 */
[----:B------:R2:W-:Y:S01]  /*2c430*/  STL.64 [R1+0x280], R12 ;  /* 0x0002800c01007387 */ /* 0x0005e20000100a00 */
[----:B------:R-:W-:-:S04]  /*2c440*/  LEA R14, P6, R74, R4, 0x2 ;  /* 0x000000044a0e7211 */ /* 0x000fc800078c10ff */
[----:B------:R-:W-:Y:S02]  /*2c450*/  LEA.HI.X.SX32 R15, R74, R2, 0x2, P6 ;  /* 0x000000024a0f7211 */ /* 0x000fe400030f16ff */
[----:B------:R-:W4:Y:S01]  /*2c460*/  LDL.LU R74, [R1+0x638] ;  /* 0x00063800014a7983 */ /* 0x000f220000300800 */
[----:B--2---:R-:W-:Y:S01]  /*2c470*/  LEA R12, P5, R76, R4, 0x2 ;  /* 0x000000044c0c7211 */ /* 0x004fe200078a10ff */
        /* <DEDUP_REMOVED lines=34> */
[----:B------:R-:W3:Y:S04]  /*2c6a0*/  LDL.LU R84, [R1+0x65c] ;  /* 0x00065c0001547983 */ /* 0x000ee80000300800 */
[----:B------:R4:W-:Y:S01]  /*2c6b0*/  STL.64 [R1+0x240], R12 ;  /* 0x0002400c01007387 */ /* 0x0009e20000100a00 */
[----:B-1----:R-:W-:-:S04]  /*2c6c0*/  LEA R14, P6, R78, R4, 0x2 ;  /* 0x000000044e0e7211 */ /* 0x002fc800078c10ff */
[----:B------:R-:W-:Y:S02]  /*2c6d0*/  LEA.HI.X.SX32 R15, R78, R2, 0x2, P6 ;  /* 0x000000024e0f7211 */ /* 0x000fe400030f16ff */
[----:B------:R-:W3:Y:S01]  /*2c6e0*/  LDL.LU R78, [R1+0x660] ;  /* 0x00066000014e7983 */ /* 0x000ee20000300800 */
[----:B----4-:R-:W-:-:S03]  /*2c6f0*/  LEA R12, P5, R75, R4, 0x2 ;  /* 0x000000044b0c7211 */ /* 0x010fc600078a10ff */
[----:B------:R1:W-:Y:S01]  /*2c700*/  STL.64 [R1+0x238], R14 ;  /* 0x0002380e01007387 */ /* 0x0003e20000100a00 */
[----:B------:R-:W-:-:S05]  /*2c710*/  LEA.HI.X.SX32 R13, R75, R2, 0x2, P5 ;  /* 0x000000024b0d7211 */ /* 0x000fca00028f16ff */
[----:B------:R4:W-:Y:S04]  /*2c720*/  STL.64 [R1+0x230], R12 ;  /* 0x0002300c01007387 */ /* 0x0009e80000100a00 */
[----:B------:R-:W3:Y:S01]  /*2c730*/  LDL.LU R75, [R1+0x664] ;  /* 0x00066400014b7983 */ /* 0x000ee20000300800 */
[----:B-1----:R-:W-:-:S03]  /*2c740*/  LEA R14, P6, R83, R4, 0x2 ;  /* 0x00000004530e7211 */ /* 0x002fc600078c10ff */
[----:B------:R-:W-:Y:S01]  /*2c750*/  STL [R1+0x84c], R0 ;  /* 0x00084c0001007387 */ /* 0x000fe20000100800 */
[----:B------:R-:W-:-:S03]  /*2c760*/  LEA.HI.X.SX32 R15, R83, R2, 0x2, P6 ;  /* 0x00000002530f7211 */ /* 0x000fc600030f16ff */
[----:B------:R-:W3:Y:S01]  /*2c770*/  LDL.LU R83, [R1+0x668] ;  /* 0x0006680001537983 */ /* 0x000ee20000300800 */
[----:B----4-:R-:W-:-:S03]  /*2c780*/  LEA R12, P5, R74, R4, 0x2 ;  /* 0x000000044a0c7211 */ /* 0x010fc600078a10ff */
[----:B------:R2:W-:Y:S01]  /*2c790*/  STL.64 [R1+0x228], R14 ;  /* 0x0002280e01007387 */ /* 0x0005e20000100a00 */
[----:B------:R-:W-:-:S03]  /*2c7a0*/  LEA.HI.X.SX32 R13, R74, R2, 0x2, P5 ;  /* 0x000000024a0d7211 */ /* 0x000fc600028f16ff */
[----:B------:R-:W4:Y:S04]  /*2c7b0*/  LDL.LU R74, [R1+0x66c] ;  /* 0x00066c00014a7983 */ /* 0x000f280000300800 */
[----:B------:R1:W-:Y:S01]  /*2c7c0*/  STL.64 [R1+0x220], R12 ;  /* 0x0002200c01007387 */ /* 0x0003e20000100a00 */
[----:B--2---:R-:W-:-:S04]  /*2c7d0*/  LEA R14, P6, R76, R4, 0x2 ;  /* 0x000000044c0e7211 */ /* 0x004fc800078c10ff */
[----:B------:R-:W-:Y:S02]  /*2c7e0*/  LEA.HI.X.SX32 R15, R76, R2, 0x2, P6 ;  /* 0x000000024c0f7211 */ /* 0x000fe400030f16ff */
[----:B------:R-:W2:Y:S01]  /*2c7f0*/  LDL.LU R76, [R1+0x670] ;  /* 0x00067000014c7983 */ /* 0x000ea20000300800 */
[----:B-1----:R-:W-:Y:S01]  /*2c800*/  LEA R12, P5, R85, R4, 0x2 ;  /* 0x00000004550c7211 */ /* 0x002fe200078a10ff */
        /* <DEDUP_REMOVED lines=23> */
[----:B------:R3:W-:Y:S04]  /*2c980*/  STL.64 [R1+0x1f0], R12 ;  /* 0x0001f00c01007387 */ /* 0x0007e80000100a00 */
[----:B------:R-:W2:Y:S01]  /*2c990*/  LDL.LU R77, [R1+0x688] ;  /* 0x00068800014d7983 */ /* 0x000ea20000300800 */
[----:B-1----:R-:W-:-:S03]  /*2c9a0*/  LEA R14, P6, R84, R4, 0x2 ;  /* 0x00000004540e7211 */ /* 0x002fc600078c10ff */
[----:B------:R-:W-:Y:S01]  /*2c9b0*/  STL [R1+0x85c], R0 ;  /* 0x00085c0001007387 */ /* 0x000fe20000100800 */
[----:B------:R-:W-:-:S03]  /*2c9c0*/  LEA.HI.X.SX32 R15, R84, R2, 0x2, P6 ;  /* 0x00000002540f7211 */ /* 0x000fc600030f16ff */
[----:B------:R-:W2:Y:S01]  /*2c9d0*/  LDL.LU R84, [R1+0x68c] ;  /* 0x00068c0001547983 */ /* 0x000ea20000300800 */
[----:B---3--:R-:W-:-:S03]  /*2c9e0*/  LEA R12, P5, R78, R4, 0x2 ;  /* 0x000000044e0c7211 */ /* 0x008fc600078a10ff */
[----:B------:R1:W-:Y:S01]  /*2c9f0*/  STL.64 [R1+0x1e8], R14 ;  /* 0x0001e80e01007387 */ /* 0x0003e20000100a00 */
[----:B------:R-:W-:-:S03]  /*2ca00*/  LEA.HI.X.SX32 R13, R78, R2, 0x2, P5 ;  /* 0x000000024e0d7211 */ /* 0x000fc600028f16ff */
[----:B------:R-:W3:Y:S04]  /*2ca10*/  LDL.LU R78, [R1+0x690] ;  /* 0x00069000014e7983 */ /* 0x000ee80000300800 */
[----:B------:R1:W-:Y:S02]  /*2ca20*/  STL.64 [R1+0x1e0], R12 ;  /* 0x0001e00c01007387 */ /* 0x0003e40000100a00 */
[----:B-1----:R-:W-:-:S04]  /*2ca30*/  LEA R14, P6, R75, R4, 0x2 ;  /* 0x000000044b0e7211 */ /* 0x002fc800078c10ff */
[----:B------:R-:W-:Y:S02]  /*2ca40*/  LEA.HI.X.SX32 R15, R75, R2, 0x2, P6 ;  /* 0x000000024b0f7211 */ /* 0x000fe400030f16ff */
[----:B------:R-:W3:Y:S01]  /*2ca50*/  LDL.LU R75, [R1+0x698] ;  /* 0x00069800014b7983 */ /* 0x000ee20000300800 */
[----:B------:R-:W-:-:S03]  /*2ca60*/  LEA R12, P5, R83, R4, 0x2 ;  /* 0x00000004530c7211 */ /* 0x000fc600078a10ff */
[----:B------:R4:W-:Y:S01]  /*2ca70*/  STL.64 [R1+0x1d8], R14 ;  /* 0x0001d80e01007387 */ /* 0x0009e20000100a00 */
[----:B------:R-:W-:Y:S01]  /*2ca80*/  LEA.HI.X.SX32 R13, R83, R2, 0x2, P5 ;  /* 0x00000002530d7211 */ /* 0x000fe200028f16ff */
[----:B------:R-:W-:Y:S01]  /*2ca90*/  IMAD R0, R129, UR74, RZ ;  /* 0x0000004a81007c24 */ /* 0x000fe2000f8e02ff */
[----:B------:R-:W1:Y:S03]  /*2caa0*/  LDCU UR74, c[0x0][0x3b0] ;  /* 0x00007600ff4a77ac */ /* 0x000e660008000800 */
[----:B------:R2:W-:Y:S04]  /*2cab0*/  STL.64 [R1+0x1d0], R12 ;  /* 0x0001d00c01007387 */ /* 0x0005e80000100a00 */
[----:B------:R-:W3:Y:S01]  /*2cac0*/  LDL.LU R83, [R1+0x69c] ;  /* 0x00069c0001537983 */ /* 0x000ee20000300800 */
[----:B----4-:R-:W-:-:S03]  /*2cad0*/  LEA R14, P6, R74, R4, 0x2 ;  /* 0x000000044a0e7211 */ /* 0x010fc600078c10ff */
[----:B------:R-:W-:Y:S01]  /*2cae0*/  STL [R1+0x868], R0 ;  /* 0x0008680001007387 */ /* 0x000fe20000100800 */
[----:B------:R-:W-:-:S03]  /*2caf0*/  LEA.HI.X.SX32 R15, R74, R2, 0x2, P6 ;  /* 0x000000024a0f7211 */ /* 0x000fc600030f16ff */
[----:B------:R-:W4:Y:S01]  /*2cb00*/  LDL.LU R74, [R1+0x6a0] ;  /* 0x0006a000014a7983 */ /* 0x000f220000300800 */
[----:B--2---:R-:W-:-:S03]  /*2cb10*/  LEA R12, P5, R76, R4, 0x2 ;  /* 0x000000044c0c7211 */ /* 0x004fc600078a10ff */
        /* <DEDUP_REMOVED lines=22> */
[----:B------:R1:W-:Y:S02]  /*2cc80*/  STL.64 [R1+0x1a0], R12 ;  /* 0x0001a00c01007387 */ /* 0x0003e40000100a00 */
[----:B-1----:R-:W-:Y:S01]  /*2cc90*/  IMAD R0, R132, UR71, RZ ;  /* 0x0000004784007c24 */ /* 0x002fe2000f8e02ff */
[----:B------:R-:W1:Y:S01]  /*2cca0*/  LDCU UR71, c[0x0][0x3b0] ;  /* 0x00007600ff4777ac */ /* 0x000e620008000800 */
[----:B------:R-:W-:-:S04]  /*2ccb0*/  LEA R14, P6, R77, R4, 0x2 ;  /* 0x000000044d0e7211 */ /* 0x000fc800078c10ff */
[----:B------:R-:W-:Y:S02]  /*2ccc0*/  LEA.HI.X.SX32 R15, R77, R2, 0x2, P6 ;  /* 0x000000024d0f7211 */ /* 0x000fe400030f16ff */
[----:B------:R-:W2:Y:S01]  /*2ccd0*/  LDL.LU R77, [R1+0x6b8] ;  /* 0x0006b800014d7983 */ /* 0x000ea20000300800 */
[----:B------:R-:W-:-:S03]  /*2cce0*/  LEA R12, P5, R84, R4, 0x2 ;  /* 0x00000004540c7211 */ /* 0x000fc600078a10ff */
[----:B------:R3:W-:Y:S01]  /*2ccf0*/  STL.64 [R1+0x198], R14 ;  /* 0x0001980e01007387 */ /* 0x0007e20000100a00 */
[----:B------:R-:W-:-:S03]  /*2cd00*/  LEA.HI.X.SX32 R13, R84, R2, 0x2, P5 ;  /* 0x00000002540d7211 */ /* 0x000fc600028f16ff */
[----:B------:R-:W2:Y:S04]  /*2cd10*/  LDL.LU R84, [R1+0x6bc] ;  /* 0x0006bc0001547983 */ /* 0x000ea80000300800 */
[----:B------:R1:W-:Y:S01]  /*2cd20*/  STL.64 [R1+0x190], R12 ;  /* 0x0001900c01007387 */ /* 0x0003e20000100a00 */
[----:B---3--:R-:W-:-:S04]  /*2cd30*/  LEA R14, P6, R78, R4, 0x2 ;  /* 0x000000044e0e7211 */ /* 0x008fc800078c10ff */
[----:B------:R-:W-:Y:S02]  /*2cd40*/  LEA.HI.X.SX32 R15, R78, R2, 0x2, P6 ;  /* 0x000000024e0f7211 */ /* 0x000fe400030f16ff */
[----:B------:R-:W3:Y:S04]  /*2cd50*/  LDL.LU R78, [R1+0x6c0] ;  /* 0x0006c000014e7983 */ /* 0x000ee80000300800 */
[----:B------:R1:W-:Y:S02]  /*2cd60*/  STL.64 [R1+0x188], R14 ;  /* 0x0001880e01007387 */ /* 0x0003e40000100a00 */
[----:B-1----:R-:W-:-:S04]  /*2cd70*/  LEA R12, P5, R75, R4, 0x2 ;  /* 0x000000044b0c7211 */ /* 0x002fc800078a10ff */
[----:B------:R-:W-:Y:S02]  /*2cd80*/  LEA.HI.X.SX32 R13, R75, R2, 0x2, P5 ;  /* 0x000000024b0d7211 */ /* 0x000fe400028f16ff */
[----:B------:R-:W3:Y:S04]  /*2cd90*/  LDL.LU R75, [R1+0x6c8] ;  /* 0x0006c800014b7983 */ /* 0x000ee80000300800 */
[----:B------:R4:W-:Y:S01]  /*2cda0*/  STL.64 [R1+0x180], R12 ;  /* 0x0001800c01007387 */ /* 0x0009e20000100a00 */
[----:B------:R-:W-:-:S04]  /*2cdb0*/  LEA R14, P6, R83, R4, 0x2 ;  /* 0x00000004530e7211 */ /* 0x000fc800078c10ff */
[----:B------:R-:W-:Y:S02]  /*2cdc0*/  LEA.HI.X.SX32 R15, R83, R2, 0x2, P6 ;  /* 0x00000002530f7211 */ /* 0x000fe400030f16ff */
[----:B------:R-:W3:Y:S01]  /*2cdd0*/  LDL.LU R83, [R1+0x6cc] ;  /* 0x0006cc0001537983 */ /* 0x000ee20000300800 */
[----:B----4-:R-:W-:-:S03]  /*2cde0*/  LEA R12, P5, R74, R4, 0x2 ;  /* 0x000000044a0c7211 */ /* 0x010fc600078a10ff */
[----:B------:R1:W-:Y:S01]  /*2cdf0*/  STL.64 [R1+0x178], R14 ;  /* 0x0001780e01007387 */ /* 0x0003e20000100a00 */
[----:B------:R-:W-:-:S05]  /*2ce00*/  LEA.HI.X.SX32 R13, R74, R2, 0x2, P5 ;  /* 0x000000024a0d7211 */ /* 0x000fca00028f16ff */
        /* <DEDUP_REMOVED lines=34> */
[----:B------:R-:W2:Y:S01]  /*2d030*/  LDL.LU R84, [R1+0x6f0] ;  /* 0x0006f00001547983 */ /* 0x000ea20000300800 */
[----:B---3--:R-:W-:-:S03]  /*2d040*/  LEA R12, P5, R78, R4, 0x2 ;  /* 0x000000044e0c7211 */ /* 0x008fc600078a10ff */
[----:B------:R3:W-:Y:S01]  /*2d050*/  STL.64 [R1+0x138], R14 ;  /* 0x0001380e01007387 */ /* 0x0007e20000100a00 */
[----:B------:R-:W-:-:S05]  /*2d060*/  LEA.HI.X.SX32 R13, R78, R2, 0x2, P5 ;  /* 0x000000024e0d7211 */ /* 0x000fca00028f16ff */
[----:B------:R1:W-:Y:S04]  /*2d070*/  STL.64 [R1+0x130], R12 ;  /* 0x0001300c01007387 */ /* 0x0003e80000100a00 */
[----:B------:R-:W2:Y:S01]  /*2d080*/  LDL.LU R78, [R1+0x6f4] ;  /* 0x0006f400014e7983 */ /* 0x000ea20000300800 */
[----:B---3--:R-:W-:-:S03]  /*2d090*/  LEA R14, P6, R75, R4, 0x2 ;  /* 0x000000044b0e7211 */ /* 0x008fc600078c10ff */
[----:B------:R-:W-:Y:S01]  /*2d0a0*/  STL [R1+0x87c], R0 ;  /* 0x00087c0001007387 */ /* 0x000fe20000100800 */
[----:B------:R-:W-:-:S03]  /*2d0b0*/  LEA.HI.X.SX32 R15, R75, R2, 0x2, P6 ;  /* 0x000000024b0f7211 */ /* 0x000fc600030f16ff */
        /* <DEDUP_REMOVED lines=9> */
[----:B-1----:R-:W-:-:S04]  /*2d150*/  LEA R12, P5, R76, R4, 0x2 ;  /* 0x000000044c0c7211 */ /* 0x002fc800078a10ff */
[----:B------:R-:W-:Y:S01]  /*2d160*/  LEA.HI.X.SX32 R13, R76, R2, 0x2, P5 ;  /* 0x000000024c0d7211 */ /* 0x000fe200028f16ff */
[----:B------:R2:W-:Y:S01]  /*2d170*/  STL.64 [R1+0x118], R14 ;  /* 0x0001180e01007387 */ /* 0x0005e20000100a00 */
[----:B------:R-:W-:Y:S01]  /*2d180*/  IMAD R0, R135, UR68, RZ ;  /* 0x0000004487007c24 */ /* 0x000fe2000f8e02ff */
[----:B------:R-:W1:Y:S02]  /*2d190*/  LDCU UR68, c[0x0][0x3b0] ;  /* 0x00007600ff4477ac */ /* 0x000e640008000800 */
        /* <DEDUP_REMOVED lines=18> */
[----:B------:R-:W-:Y:S01]  /*2d2c0*/  IMAD R0, R137, UR67, RZ ;  /* 0x0000004389007c24 */ /* 0x000fe2000f8e02ff */
[----:B------:R-:W1:Y:S02]  /*2d2d0*/  LDCU UR67, c[0x0][0x3b0] ;  /* 0x00007600ff4377ac */ /* 0x000e640008000800 */
[----:B------:R1:W-:Y:S02]  /*2d2e0*/  STL.64 [R1+0xf0], R12 ;  /* 0x0000f00c01007387 */ /* 0x0003e40000100a00 */
[----:B-1----:R-:W-:-:S04]  /*2d2f0*/  LEA R14, P6, R77, R4, 0x2 ;  /* 0x000000044d0e7211 */ /* 0x002fc800078c10ff */
[----:B------:R-:W-:Y:S02]  /*2d300*/  LEA.HI.X.SX32 R15, R77, R2, 0x2, P6 ;  /* 0x000000024d0f7211 */ /* 0x000fe400030f16ff */
[----:B------:R-:W2:Y:S01]  /*2d310*/  LDL.LU R77, [R1+0x790] ;  /* 0x00079000014d7983 */ /* 0x000ea20000300800 */
[----:B------:R-:W-:-:S03]  /*2d320*/  LEA R12, P5, R84, R4, 0x2 ;  /* 0x00000004540c7211 */ /* 0x000fc600078a10ff */
[----:B------:R-:W-:Y:S01]  /*2d330*/  STL [R1+0x884], R0 ;  /* 0x0008840001007387 */ /* 0x000fe20000100800 */
[----:B------:R-:W-:-:S03]  /*2d340*/  LEA.HI.X.SX32 R13, R84, R2, 0x2, P5 ;  /* 0x00000002540d7211 */ /* 0x000fc600028f16ff */
[----:B------:R1:W-:Y:S04]  /*2d350*/  STL.64 [R1+0xe8], R14 ;  /* 0x0000e80e01007387 */ /* 0x0003e80000100a00 */
[----:B------:R-:W2:Y:S04]  /*2d360*/  LDL.LU R84, [R1+0x7e8] ;  /* 0x0007e80001547983 */ /* 0x000ea80000300800 */
[----:B------:R3:W-:Y:S01]  /*2d370*/  STL.64 [R1+0xe0], R12 ;  /* 0x0000e00c01007387 */ /* 0x0007e20000100a00 */
[----:B-1----:R-:W-:-:S04]  /*2d380*/  LEA R14, P6, R78, R4, 0x2 ;  /* 0x000000044e0e7211 */ /* 0x002fc800078c10ff */
[----:B------:R-:W-:Y:S02]  /*2d390*/  LEA.HI.X.SX32 R15, R78, R2, 0x2, P6 ;  /* 0x000000024e0f7211 */ /* 0x000fe400030f16ff */
[----:B------:R-:W2:Y:S01]  /*2d3a0*/  LDL.LU R78, [R1+0x818] ;  /* 0x00081800014e7983 */ /* 0x000ea20000300800 */
[----:B---3--:R-:W-:-:S03]  /*2d3b0*/  LEA R12, P5, R75, R4, 0x2 ;  /* 0x000000044b0c7211 */ /* 0x008fc600078a10ff */
[----:B------:R1:W-:Y:S01]  /*2d3c0*/  STL.64 [R1+0xd8], R14 ;  /* 0x0000d80e01007387 */ /* 0x0003e20000100a00 */
[----:B------:R-:W-:Y:S01]  /*2d3d0*/  LEA.HI.X.SX32 R13, R75, R2, 0x2, P5 ;  /* 0x000000024b0d7211 */ /* 0x000fe200028f16ff */
[----:B------:R-:W-:Y:S02]  /*2d3e0*/  IMAD R0, R138, UR66, RZ ;  /* 0x000000428a007c24 */ /* 0x000fe4000f8e02ff */
[----:B------:R-:W3:Y:S01]  /*2d3f0*/  LDL.LU R75, [R1+0x864] ;  /* 0x00086400014b7983 */ /* 0x000ee20000300800 */
[----:B------:R-:W2:Y:S03]  /*2d400*/  LDCU UR66, c[0x0][0x3b0] ;  /* 0x00007600ff4277ac */ /* 0x000ea60008000800 */
[----:B------:R4:W-:Y:S01]  /*2d410*/  STL.64 [R1+0xd0], R12 ;  /* 0x0000d00c01007387 */ /* 0x0009e20000100a00 */
[----:B-1----:R-:W-:-:S04]  /*2d420*/  LEA R14, P6, R83, R4, 0x2 ;  /* 0x00000004530e7211 */ /* 0x002fc800078c10ff */
[----:B------:R-:W-:Y:S02]  /*2d430*/  LEA.HI.X.SX32 R15, R83, R2, 0x2, P6 ;  /* 0x00000002530f7211 */ /* 0x000fe400030f16ff */
[----:B------:R-:W3:Y:S04]  /*2d440*/  LDL.LU R83, [R1+0x894] ;  /* 0x0008940001537983 */ /* 0x000ee80000300800 */
[----:B------:R-:W-:Y:S01]  /*2d450*/  STL [R1+0x888], R0 ;  /* 0x0008880001007387 */ /* 0x000fe20000100800 */
[----:B----4-:R-:W-:-:S03]  /*2d460*/  LEA R12, P5, R74, R4, 0x2 ;  /* 0x000000044a0c7211 */ /* 0x010fc600078a10ff */
        /* <DEDUP_REMOVED lines=9> */
[----:B------:R-:W-:Y:S01]  /*2d500*/  LEA.HI.X.SX32 R13, R85, R2, 0x2, P5 ;  /* 0x00000002550d7211 */ /* 0x000fe200028f16ff */
[----:B------:R-:W-:Y:S01]  /*2d510*/  IMAD R0, R139, UR65, RZ ;  /* 0x000000418b007c24 */ /* 0x000fe2000f8e02ff */
[----:B------:R-:W2:Y:S03]  /*2d520*/  LDCU UR65, c[0x0][0x3b0] ;  /* 0x00007600ff4177ac */ /* 0x000ea60008000800 */
[----:B------:R1:W-:Y:S02]  /*2d530*/  STL.64 [R1+0xb0], R12 ;  /* 0x0000b00c01007387 */ /* 0x0003e40000100a00 */
[----:B-1----:R-:W-:-:S04]  /*2d540*/  LEA R14, P6, R82, R4, 0x2 ;  /* 0x00000004520e7211 */ /* 0x002fc800078c10ff */
[----:B------:R-:W-:Y:S02]  /*2d550*/  LEA.HI.X.SX32 R15, R82, R2, 0x2, P6 ;  /* 0x00000002520f7211 */ /* 0x000fe400030f16ff */
[----:B------:R-:W2:Y:S04]  /*2d560*/  LDL.LU R82, [R1+0x8a0] ;  /* 0x0008a00001527983 */ /* 0x000ea80000300800 */
[----:B------:R-:W-:Y:S01]  /*2d570*/  STL [R1+0x88c], R0 ;  /* 0x00088c0001007387 */ /* 0x000fe20000100800 */
[----:B------:R-:W-:-:S03]  /*2d580*/  LEA R12, P5, R81, R4, 0x2 ;  /* 0x00000004510c7211 */ /* 0x000fc600078a10ff */
        /* <DEDUP_REMOVED lines=9> */
[----:B------:R-:W1:Y:S02]  /*2d620*/  LDCU UR64, c[0x0][0x3b0] ;  /* 0x00007600ff4077ac */ /* 0x000e640008000800 */
[----:B-1----:R-:W-:-:S04]  /*2d630*/  LEA R12, P5, R77, R4, 0x2 ;  /* 0x000000044d0c7211 */ /* 0x002fc800078a10ff */
[----:B------:R-:W-:Y:S02]  /*2d640*/  LEA.HI.X.SX32 R13, R77, R2, 0x2, P5 ;  /* 0x000000024d0d7211 */ /* 0x000fe400028f16ff */
[----:B------:R-:W2:Y:S01]  /*2d650*/  LDL.LU R77, [R1+0x8ac] ;  /* 0x0008ac00014d7983 */ /* 0x000ea20000300800 */
[----:B------:R-:W-:-:S03]  /*2d660*/  LEA R14, P6, R84, R4, 0x2 ;  /* 0x00000004540e7211 */ /* 0x000fc600078c10ff */
[----:B------:R1:W-:Y:S01]  /*2d670*/  STL.64 [R1+0x90], R12 ;  /* 0x0000900c01007387 */ /* 0x0003e20000100a00 */
[----:B------:R-:W-:-:S03]  /*2d680*/  LEA.HI.X.SX32 R15, R84, R2, 0x2, P6 ;  /* 0x00000002540f7211 */ /* 0x000fc600030f16ff */
[----:B------:R-:W2:Y:S04]  /*2d690*/  LDL.LU R136, [R1+0x8b0] ;  /* 0x0008b00001887983 */ /* 0x000ea80000300800 */
[----:B------:R-:W-:Y:S04]  /*2d6a0*/  STL [R1+0x890], R0 ;  /* 0x0008900001007387 */ /* 0x000fe80000100800 */
[----:B------:R3:W-:Y:S01]  /*2d6b0*/  STL.64 [R1+0x88], R14 ;  /* 0x0000880e01007387 */ /* 0x0007e20000100a00 */
[----:B-1----:R-:W-:-:S04]  /*2d6c0*/  LEA R12, P5, R78, R4, 0x2 ;  /* 0x000000044e0c7211 */ /* 0x002fc800078a10ff */
[----:B------:R-:W-:Y:S02]  /*2d6d0*/  LEA.HI.X.SX32 R13, R78, R2, 0x2, P5 ;  /* 0x000000024e0d7211 */ /* 0x000fe400028f16ff */
[----:B------:R-:W2:Y:S01]  /*2d6e0*/  LDL.LU R78, [R1+0x8b4] ;  /* 0x0008b400014e7983 */ /* 0x000ea20000300800 */
[----:B---3--:R-:W-:-:S03]  /*2d6f0*/  LEA R14, P6, R75, R4, 0x2 ;  /* 0x000000044b0e7211 */ /* 0x008fc600078c10ff */
[----:B------:R1:W-:Y:S01]  /*2d700*/  STL.64 [R1+0x80], R12 ;  /* 0x0000800c01007387 */ /* 0x0003e20000100a00 */
[----:B------:R-:W-:-:S03]  /*2d710*/  LEA.HI.X.SX32 R15, R75, R2, 0x2, P6 ;  /* 0x000000024b0f7211 */ /* 0x000fc600030f16ff */
[----:B------:R-:W3:Y:S04]  /*2d720*/  LDL.LU R85, [R1+0x8b8] ;  /* 0x0008b80001557983 */ /* 0x000ee80000300800 */
[----:B------:R-:W3:Y:S01]  /*2d730*/  LDL.LU R75, [R1+0x8bc] ;  /* 0x0008bc00014b7983 */ /* 0x000ee20000300800 */
[----:B-1----:R-:W-:-:S03]  /*2d740*/  LEA R12, P5, R83, R4, 0x2 ;  /* 0x00000004530c7211 */ /* 0x002fc600078a10ff */
[----:B------:R4:W-:Y:S01]  /*2d750*/  STL.64 [R1+0x78], R14 ;  /* 0x0000780e01007387 */ /* 0x0009e20000100a00 */
[----:B------:R-:W-:-:S03]  /*2d760*/  LEA.HI.X.SX32 R13, R83, R2, 0x2, P5 ;  /* 0x00000002530d7211 */ /* 0x000fc600028f16ff */
[----:B------:R-:W3:Y:S04]  /*2d770*/  LDL.LU R84, [R1+0x8c0] ;  /* 0x0008c00001547983 */ /* 0x000ee80000300800 */
[----:B------:R1:W-:Y:S01]  /*2d780*/  STL.64 [R1+0x70], R12 ;  /* 0x0000700c01007387 */ /* 0x0003e20000100a00 */
[----:B----4-:R-:W-:-:S03]  /*2d790*/  LEA R14, P6, R74, R4, 0x2 ;  /* 0x000000044a0e7211 */ /* 0x010fc600078c10ff */
[----:B------:R-:W-:Y:S01]  /*2d7a0*/  STL [R1+0x1a08], R232 ;  /* 0x001a08e801007387 */ /* 0x000fe20000100800 */
[----:B------:R-:W-:-:S03]  /*2d7b0*/  LEA.HI.X.SX32 R15, R74, R2, 0x2, P6 ;  /* 0x000000024a0f7211 */ /* 0x000fc600030f16ff */
[----:B------:R-:W4:Y:S04]  /*2d7c0*/  LDL.LU R74, [R1+0x8c4] ;  /* 0x0008c400014a7983 */ /* 0x000f280000300800 */
[----:B------:R2:W-:Y:S04]  /*2d7d0*/  STL.64 [R1+0x68], R14 ;  /* 0x0000680e01007387 */ /* 0x0005e80000100a00 */
[----:B------:R-:W4:Y:S01]  /*2d7e0*/  LDL.LU R83, [R1+0x8c8] ;  /* 0x0008c80001537983 */ /* 0x000f220000300800 */
[----:B-1----:R-:W-:-:S04]  /*2d7f0*/  LEA R12, P5, R76, R4, 0x2 ;  /* 0x000000044c0c7211 */ /* 0x002fc800078a10ff */
[----:B------:R-:W-:Y:S02]  /*2d800*/  LEA.HI.X.SX32 R13, R76, R2, 0x2, P5 ;  /* 0x000000024c0d7211 */ /* 0x000fe400028f16ff */
[----:B------:R-:W4:Y:S04]  /*2d810*/  LDL.LU R76, [R1+0x8cc] ;  /* 0x0008cc00014c7983 */ /* 0x000f280000300800 */
[----:B------:R1:W-:Y:S01]  /*2d820*/  STL.64 [R1+0x60], R12 ;  /* 0x0000600c01007387 */ /* 0x0003e20000100a00 */
[----:B--2---:R-:W-:-:S04]  /*2d830*/  LEA R14, P6, R82, R4, 0x2 ;  /* 0x00000004520e7211 */ /* 0x004fc800078c10ff */
[----:B------:R-:W-:Y:S02]  /*2d840*/  LEA.HI.X.SX32 R15, R82, R2, 0x2, P6 ;  /* 0x00000002520f7211 */ /* 0x000fe400030f16ff */
[----:B------:R-:W2:Y:S04]  /*2d850*/  LDL.LU R82, [R1+0x8d0] ;  /* 0x0008d00001527983 */ /* 0x000ea80000300800 */
[----:B------:R1:W-:Y:S02]  /*2d860*/  STL.64 [R1+0x58], R14 ;  /* 0x0000580e01007387 */ /* 0x0003e40000100a00 */
[----:B-1----:R-:W-:-:S04]  /*2d870*/  LEA R12, P5, R81, R4, 0x2 ;  /* 0x00000004510c7211 */ /* 0x002fc800078a10ff */
[----:B------:R-:W-:Y:S02]  /*2d880*/  LEA.HI.X.SX32 R13, R81, R2, 0x2, P5 ;  /* 0x00000002510d7211 */ /* 0x000fe400028f16ff */
[----:B------:R-:W2:Y:S04]  /*2d890*/  LDL.LU R81, [R1+0x8d4] ;  /* 0x0008d40001517983 */ /* 0x000ea80000300800 */
[----:B------:R1:W-:Y:S01]  /*2d8a0*/  STL.64 [R1+0x50], R12 ;  /* 0x0000500c01007387 */ /* 0x0003e20000100a00 */
[----:B------:R-:W-:-:S04]  /*2d8b0*/  LEA R14, P6, R80, R4, 0x2 ;  /* 0x00000004500e7211 */ /* 0x000fc800078c10ff */
[----:B------:R-:W-:-:S05]  /*2d8c0*/  LEA.HI.X.SX32 R15, R80, R2, 0x2, P6 ;  /* 0x00000002500f7211 */ /* 0x000fca00030f16ff */
[----:B------:R1:W-:Y:S04]  /*2d8d0*/  STL.64 [R1+0x48], R14 ;  /* 0x0000480e01007387 */ /* 0x0003e80000100a00 */
[----:B------:R-:W2:Y:S01]  /*2d8e0*/  LDL.LU R80, [R1+0x8d8] ;  /* 0x0008d80001507983 */ /* 0x000ea20000300800 */
[----:B------:R-:W-:Y:S01]  /*2d8f0*/  IMAD R0, R143, UR61, RZ ;  /* 0x0000003d8f007c24 */ /* 0x000fe2000f8e02ff */
[----:B------:R-:W1:Y:S02]  /*2d900*/  LDCU UR61, c[0x0][0x3b0] ;  /* 0x00007600ff3d77ac */ /* 0x000e640008000800 */
[----:B-1----:R-:W-:-:S04]  /*2d910*/  LEA R12, P5, R77, R4, 0x2 ;  /* 0x000000044d0c7211 */ /* 0x002fc800078a10ff */
[----:B------:R-:W-:Y:S02]  /*2d920*/  LEA.HI.X.SX32 R13, R77, R2, 0x2, P5 ;  /* 0x000000024d0d7211 */ /* 0x000fe400028f16ff */
[----:B------:R-:W2:Y:S04]  /*2d930*/  LDL.LU R77, [R1+0x8dc] ;  /* 0x0008dc00014d7983 */ /* 0x000ea80000300800 */
[----:B------:R1:W-:Y:S01]  /*2d940*/  STL.64 [R1+0x40], R12 ;  /* 0x0000400c01007387 */ /* 0x0003e20000100a00 */
[----:B------:R-:W-:-:S04]  /*2d950*/  LEA R14, P6, R136, R4, 0x2 ;  /* 0x00000004880e7211 */ /* 0x000fc800078c10ff */
[----:B------:R-:W-:-:S05]  /*2d960*/  LEA.HI.X.SX32 R15, R136, R2, 0x2, P6 ;  /* 0x00000002880f7211 */ /* 0x000fca00030f16ff */
[----:B------:R3:W-:Y:S01]  /*2d970*/  STL.64 [R1+0x38], R14 ;  /* 0x0000380e01007387 */ /* 0x0007e20000100a00 */
[----:B-1----:R-:W-:-:S04]  /*2d980*/  LEA R12, P5, R78, R4, 0x2 ;  /* 0x000000044e0c7211 */ /* 0x002fc800078a10ff */
[----:B------:R-:W-:Y:S02]  /*2d990*/  LEA.HI.X.SX32 R13, R78, R2, 0x2, P5 ;  /* 0x000000024e0d7211 */ /* 0x000fe400028f16ff */
[----:B---3--:R-:W-:-:S03]  /*2d9a0*/  LEA R14, P6, R85, R4, 0x2 ;  /* 0x00000004550e7211 */ /* 0x008fc600078c10ff */
[----:B------:R1:W-:Y:S01]  /*2d9b0*/  STL.64 [R1+0x30], R12 ;  /* 0x0000300c01007387 */ /* 0x0003e20000100a00 */
[----:B------:R-:W-:-:S03]  /*2d9c0*/  LEA.HI.X.SX32 R15, R85, R2, 0x2, P6 ;  /* 0x00000002550f7211 */ /* 0x000fc600030f16ff */
[----:B------:R-:W3:Y:S01]  /*2d9d0*/  LDL.LU R78, [R1+0x9f4] ;  /* 0x0009f400014e7983 */ /* 0x000ee20000300800 */
[----:B-1----:R-:W-:-:S03]  /*2d9e0*/  LEA R12, P5, R75, R4, 0x2 ;  /* 0x000000044b0c7211 */ /* 0x002fc600078a10ff */
[----:B------:R-:W-:Y:S01]  /*2d9f0*/  STL [R1+0x89c], R0 ;  /* 0x00089c0001007387 */ /* 0x000fe20000100800 */
[----:B------:R-:W-:-:S03]  /*2da00*/  LEA.HI.X.SX32 R13, R75, R2, 0x2, P5 ;  /* 0x000000024b0d7211 */ /* 0x000fc600028f16ff */
[----:B------:R1:W-:Y:S04]  /*2da10*/  STL.64 [R1+0x28], R14 ;  /* 0x0000280e01007387 */ /* 0x0003e80000100a00 */
[----:B------:R-:W3:Y:S04]  /*2da20*/  LDL.LU R75, [R1+0x9fc] ;  /* 0x0009fc00014b7983 */ /* 0x000ee80000300800 */
[----:B------:R4:W-:Y:S01]  /*2da30*/  STL.64 [R1+0x20], R12 ;  /* 0x0000200c01007387 */ /* 0x0009e20000100a00 */
[----:B-1----:R-:W-:-:S04]  /*2da40*/  LEA R14, P6, R84, R4, 0x2 ;  /* 0x00000004540e7211 */ /* 0x002fc800078c10ff */
[----:B------:R-:W-:Y:S02]  /*2da50*/  LEA.HI.X.SX32 R15, R84, R2, 0x2, P6 ;  /* 0x00000002540f7211 */ /* 0x000fe400030f16ff */
[----:B----4-:R-:W-:-:S03]  /*2da60*/  LEA R12, P5, R74, R4, 0x2 ;  /* 0x000000044a0c7211 */ /* 0x010fc600078a10ff */
[----:B------:R1:W-:Y:S01]  /*2da70*/  STL.64 [R1+0x18], R14 ;  /* 0x0000180e01007387 */ /* 0x0003e20000100a00 */
[----:B------:R-:W-:-:S03]  /*2da80*/  LEA.HI.X.SX32 R13, R74, R2, 0x2, P5 ;  /* 0x000000024a0d7211 */ /* 0x000fc600028f16ff */
[----:B------:R-:W4:Y:S01]  /*2da90*/  LDL.LU R74, [R1+0xa10] ;  /* 0x000a1000014a7983 */ /* 0x000f220000300800 */
[----:B------:R-:W-:Y:S01]  /*2daa0*/  IMAD R0, R144, UR60, RZ ;  /* 0x0000003c90007c24 */ /* 0x000fe2000f8e02ff */
[----:B------:R-:W2:Y:S02]  /*2dab0*/  LDCU UR60, c[0x0][0x3b0] ;  /* 0x00007600ff3c77ac */ /* 0x000ea40008000800 */
[----:B------:R1:W-:Y:S02]  /*2dac0*/  STL.64 [R1+0x10], R12 ;  /* 0x0000100c01007387 */ /* 0x0003e40000100a00 */
[C---:B-1----:R-:W-:Y:S02]  /*2dad0*/  LEA R14, P6, R83.reuse, R4, 0x2 ;  /* 0x00000004530e7211 */ /* 0x042fe400078c10ff */
[----:B------:R1:W-:Y:S02]  /*2dae0*/  STL [R1+0x8a0], R0 ;  /* 0x0008a00001007387 */ /* 0x0003e40000100800 */
[----:B------:R-:W-:-:S02]  /*2daf0*/  LEA.HI.X.SX32 R15, R83, R2, 0x2, P6 ;  /* 0x00000002530f7211 */ /* 0x000fc400030f16ff */
[----:B------:R-:W-:-:S04]  /*2db00*/  LEA R12, P5, R76, R4, 0x2 ;  /* 0x000000044c0c7211 */ /* 0x000fc800078a10ff */
[----:B------:R-:W-:Y:S02]  /*2db10*/  LEA.HI.X.SX32 R13, R76, R2, 0x2, P5 ;  /* 0x000000024c0d7211 */ /* 0x000fe400028f16ff */
[----:B------:R-:W4:Y:S01]  /*2db20*/  LDL.LU R76, [R1+0xa1c] ;  /* 0x000a1c00014c7983 */ /* 0x000f220000300800 */
[----:B--2---:R-:W-:-:S03]  /*2db30*/  LEA R250, P6, R82, R4, 0x2 ;  /* 0x0000000452fa7211 */ /* 0x004fc600078c10ff */
[----:B------:R-:W-:Y:S01]  /*2db40*/  STL.64 [R1+0x8], R14 ;  /* 0x0000080e01007387 */ /* 0x000fe20000100a00 */
[----:B------:R-:W-:-:S03]  /*2db50*/  LEA.HI.X.SX32 R251, R82, R2, 0x2, P6 ;  /* 0x0000000252fb7211 */ /* 0x000fc600030f16ff */
[----:B------:R-:W-:Y:S04]  /*2db60*/  STL.64 [R1], R12 ;  /* 0x0000000c01007387 */ /* 0x000fe80000100a00 */
[----:B------:R-:W2:Y:S01]  /*2db70*/  LDL.LU R82, [R1+0xa24] ;  /* 0x000a240001527983 */ /* 0x000ea20000300800 */
[----:B------:R-:W-:-:S04]  /*2db80*/  LEA R248, P5, R81, R4, 0x2 ;  /* 0x0000000451f87211 */ /* 0x000fc800078a10ff */
[----:B------:R-:W-:Y:S01]  /*2db90*/  LEA.HI.X.SX32 R249, R81, R2, 0x2, P5 ;  /* 0x0000000251f97211 */ /* 0x000fe200028f16ff */
[----:B------:R-:W-:Y:S04]  /*2dba0*/  STL.64 [R1+0x1970], R250 ;  /* 0x001970fa01007387 */ /* 0x000fe80000100a00 */
[----:B------:R-:W-:Y:S04]  /*2dbb0*/  STL.64 [R1+0x1978], R248 ;  /* 0x001978f801007387 */ /* 0x000fe80000100a00 */
[----:B------:R-:W2:Y:S01]  /*2dbc0*/  LDL.LU R81, [R1+0xa30] ;  /* 0x000a300001517983 */ /* 0x000ea20000300800 */
[----:B-1----:R-:W-:Y:S01]  /*2dbd0*/  IMAD R0, R145, UR59, RZ ;  /* 0x0000003b91007c24 */ /* 0x002fe2000f8e02ff */
[----:B------:R-:W1:Y:S01]  /*2dbe0*/  LDCU UR59, c[0x0][0x3b0] ;  /* 0x00007600ff3b77ac */ /* 0x000e620008000800 */
[----:B------:R-:W-:-:S03]  /*2dbf0*/  LEA R246, P6, R80, R4, 0x2 ;  /* 0x0000000450f67211 */ /* 0x000fc600078c10ff */
[----:B------:R1:W-:Y:S01]  /*2dc00*/  STL [R1+0x8a4], R0 ;  /* 0x0008a40001007387 */ /* 0x0003e20000100800 */
[----:B------:R-:W-:-:S03]  /*2dc10*/  LEA.HI.X.SX32 R247, R80, R2, 0x2, P6 ;  /* 0x0000000250f77211 */ /* 0x000fc600030f16ff */
[----:B------:R-:W-:Y:S04]  /*2dc20*/  STL [R1+0x1984], R246 ;  /* 0x001984f601007387 */ /* 0x000fe80000100800 */
[----:B------:R-:W-:Y:S04]  /*2dc30*/  STL [R1+0x1980], R247 ;  /* 0x001980f701007387 */ /* 0x000fe80000100800 */
[----:B------:R-:W2:Y:S01]  /*2dc40*/  LDL.LU R80, [R1+0xa40] ;  /* 0x000a400001507983 */ /* 0x000ea20000300800 */
[----:B-1----:R-:W-:Y:S01]  /*2dc50*/  IMAD R0, R146, UR58, RZ ;  /* 0x0000003a92007c24 */ /* 0x002fe2000f8e02ff */
[----:B------:R-:W1:Y:S01]  /*2dc60*/  LDCU UR58, c[0x0][0x3b0] ;  /* 0x00007600ff3a77ac */ /* 0x000e620008000800 */
[----:B------:R-:W-:-:S04]  /*2dc70*/  LEA R244, P5, R77, R4, 0x2 ;  /* 0x000000044df47211 */ /* 0x000fc800078a10ff */
[----:B------:R-:W-:Y:S02]  /*2dc80*/  LEA.HI.X.SX32 R245, R77, R2, 0x2, P5 ;  /* 0x000000024df57211 */ /* 0x000fe400028f16ff */
[----:B------:R-:W2:Y:S04]  /*2dc90*/  LDL.LU R77, [R1+0xa4c] ;  /* 0x000a4c00014d7983 */ /* 0x000ea80000300800 */
[----:B------:R-:W-:Y:S04]  /*2dca0*/  STL [R1+0x198c], R244 ;  /* 0x00198cf401007387 */ /* 0x000fe80000100800 */
[----:B------:R-:W-:Y:S01]  /*2dcb0*/  STL [R1+0x1988], R245 ;  /* 0x001988f501007387 */ /* 0x000fe20000100800 */
[----:B---3--:R-:W-:-:S04]  /*2dcc0*/  LEA R242, P6, R78, R4, 0x2 ;  /* 0x000000044ef27211 */ /* 0x008fc800078c10ff */
[----:B------:R-:W-:Y:S01]  /*2dcd0*/  LEA.HI.X.SX32 R243, R78, R2, 0x2, P6 ;  /* 0x000000024ef37211 */ /* 0x000fe200030f16ff */
[----:B------:R-:W-:Y:S04]  /*2dce0*/  STL [R1+0x1994], R242 ;  /* 0x001994f201007387 */ /* 0x000fe80000100800 */
[----:B------:R-:W-:Y:S01]  /*2dcf0*/  STL [R1+0x1990], R243 ;  /* 0x001990f301007387 */ /* 0x000fe20000100800 */
[----:B------:R-:W-:-:S04]  /*2dd00*/  LEA R234, P5, R75, R4, 0x2 ;  /* 0x000000044bea7211 */ /* 0x000fc800078a10ff */
[----:B------:R-:W-:Y:S02]  /*2dd10*/  LEA.HI.X.SX32 R235, R75, R2, 0x2, P5 ;  /* 0x000000024beb7211 */ /* 0x000fe400028f16ff */
[----:B------:R-:W3:Y:S04]  /*2dd20*/  LDL.LU R75, [R1+0xa58] ;  /* 0x000a5800014b7983 */ /* 0x000ee80000300800 */
[----:B------:R-:W-:Y:S04]  /*2dd30*/  STL [R1+0x199c], R234 ;  /* 0x00199cea01007387 */ /* 0x000fe80000100800 */
[----:B------:R-:W-:Y:S01]  /*2dd40*/  STL [R1+0x1998], R235 ;  /* 0x001998eb01007387 */ /* 0x000fe20000100800 */
[----:B----4-:R-:W-:-:S04]  /*2dd50*/  LEA R16, P6, R74, R4, 0x2 ;  /* 0x000000044a107211 */ /* 0x010fc800078c10ff */
[----:B------:R-:W-:Y:S02]  /*2dd60*/  LEA.HI.X.SX32 R17, R74, R2, 0x2, P6 ;  /* 0x000000024a117211 */ /* 0x000fe400030f16ff */
[----:B------:R-:W4:Y:S04]  /*2dd70*/  LDL.LU R74, [R1+0xa60] ;  /* 0x000a6000014a7983 */ /* 0x000f280000300800 */
[----:B------:R1:W-:Y:S04]  /*2dd80*/  STL [R1+0x8a8], R0 ;  /* 0x0008a80001007387 */ /* 0x0003e80000100800 */
[----:B------:R-:W-:Y:S04]  /*2dd90*/  STL [R1+0x19a4], R16 ;  /* 0x0019a41001007387 */ /* 0x000fe80000100800 */
[----:B------:R-:W-:Y:S01]  /*2dda0*/  STL [R1+0x19a0], R17 ;  /* 0x0019a01101007387 */ /* 0x000fe20000100800 */
[----:B------:R-:W-:-:S04]  /*2ddb0*/  LEA R18, P5, R76, R4, 0x2 ;  /* 0x000000044c127211 */ /* 0x000fc800078a10ff */
[----:B------:R-:W-:Y:S02]  /*2ddc0*/  LEA.HI.X.SX32 R19, R76, R2, 0x2, P5 ;  /* 0x000000024c137211 */ /* 0x000fe400028f16ff */
[----:B------:R-:W4:Y:S04]  /*2ddd0*/  LDL.LU R76, [R1+0xa70] ;  /* 0x000a7000014c7983 */ /* 0x000f280000300800 */
[----:B------:R-:W4:Y:S01]  /*2dde0*/  LDL.LU R78, [R1+0xa78] ;  /* 0x000a7800014e7983 */ /* 0x000f220000300800 */
[----:B--2---:R-:W-:-:S03]  /*2ddf0*/  LEA R20, P6, R82, R4, 0x2 ;  /* 0x0000000452147211 */ /* 0x004fc600078c10ff */
[----:B------:R-:W-:Y:S01]  /*2de00*/  STL [R1+0x19ac], R18 ;  /* 0x0019ac1201007387 */ /* 0x000fe20000100800 */
[----:B------:R-:W-:-:S03]  /*2de10*/  LEA.HI.X.SX32 R21, R82, R2, 0x2, P6 ;  /* 0x0000000252157211 */ /* 0x000fc600030f16ff */
[----:B------:R-:W-:Y:S04]  /*2de20*/  STL [R1+0x19a8], R19 ;  /* 0x0019a81301007387 */ /* 0x000fe80000100800 */
[----:B------:R-:W-:Y:S04]  /*2de30*/  STL [R1+0x19b4], R20 ;  /* 0x0019b41401007387 */ /* 0x000fe80000100800 */
[----:B------:R-:W-:Y:S04]  /*2de40*/  STL [R1+0x19b0], R21 ;  /* 0x0019b01501007387 */ /* 0x000fe80000100800 */
[----:B------:R-:W2:Y:S01]  /*2de50*/  LDL.LU R82, [R1+0xa88] ;  /* 0x000a880001527983 */ /* 0x000ea20000300800 */
[----:B------:R-:W-:-:S04]  /*2de60*/  LEA R22, P5, R81, R4, 0x2 ;  /* 0x0000000451167211 */ /* 0x000fc800078a10ff */
[----:B------:R-:W-:Y:S01]  /*2de70*/  LEA.HI.X.SX32 R23, R81, R2, 0x2, P5 ;  /* 0x0000000251177211 */ /* 0x000fe200028f16ff */
[----:B------:R-:W-:Y:S04]  /*2de80*/  STL [R1+0x19bc], R22 ;  /* 0x0019bc1601007387 */ /* 0x000fe80000100800 */
[----:B------:R-:W-:Y:S04]  /*2de90*/  STL [R1+0x19b8], R23 ;  /* 0x0019b81701007387 */ /* 0x000fe80000100800 */
[----:B------:R-:W2:Y:S01]  /*2dea0*/  LDL.LU R84, [R1+0xa90] ;  /* 0x000a900001547983 */ /* 0x000ea20000300800 */
[----:B-1----:R-:W-:Y:S01]  /*2deb0*/  IMAD R0, R147, UR57, RZ ;  /* 0x0000003993007c24 */ /* 0x002fe2000f8e02ff */
[----:B------:R-:W1:Y:S01]  /*2dec0*/  LDCU UR57, c[0x0][0x3b0] ;  /* 0x00007600ff3977ac */ /* 0x000e620008000800 */
[----:B------:R-:W-:-:S03]  /*2ded0*/  LEA R24, P6, R80, R4, 0x2 ;  /* 0x0000000450187211 */ /* 0x000fc600078c10ff */
[----:B------:R-:W-:Y:S01]  /*2dee0*/  STL [R1+0x8ac], R0 ;  /* 0x0008ac0001007387 */ /* 0x000fe20000100800 */
[----:B------:R-:W-:-:S03]  /*2def0*/  LEA.HI.X.SX32 R25, R80, R2, 0x2, P6 ;  /* 0x0000000250197211 */ /* 0x000fc600030f16ff */
[----:B------:R-:W2:Y:S04]  /*2df00*/  LDL.LU R83, [R1+0xaa0] ;  /* 0x000aa00001537983 */ /* 0x000ea80000300800 */
        /* <DEDUP_REMOVED lines=8> */
[----:B---3--:R-:W-:-:S04]  /*2df90*/  LEA R28, P6, R75, R4, 0x2 ;  /* 0x000000044b1c7211 */ /* 0x008fc800078c10ff */
[----:B------:R-:W-:-:S05]  /*2dfa0*/  LEA.HI.X.SX32 R29, R75, R2, 0x2, P6 ;  /* 0x000000024b1d7211 */ /* 0x000fca00030f16ff */
[----:B------:R-:W-:Y:S04]  /*2dfb0*/  STL.64 [R1+0x19d0], R28 ;  /* 0x0019d01c01007387 */ /* 0x000fe80000100a00 */
[----:B------:R-:W3:Y:S01]  /*2dfc0*/  LDL.LU R75, [R1+0xac0] ;  /* 0x000ac000014b7983 */ /* 0x000ee20000300800 */
[----:B----4-:R-:W-:-:S04]  /*2dfd0*/  LEA R30, P5, R74, R4, 0x2 ;  /* 0x000000044a1e7211 */ /* 0x010fc800078a10ff */
[----:B------:R-:W-:Y:S02]  /*2dfe0*/  LEA.HI.X.SX32 R31, R74, R2, 0x2, P5 ;  /* 0x000000024a1f7211 */ /* 0x000fe400028f16ff */
[----:B------:R-:W4:Y:S04]  /*2dff0*/  LDL.LU R74, [R1+0xacc] ;  /* 0x000acc00014a7983 */ /* 0x000f280000300800 */
[----:B------:R1:W-:Y:S04]  /*2e000*/  STL.64 [R1+0x19e0], R30 ;  /* 0x0019e01e01007387 */ /* 0x0003e80000100a00 */
[----:B------:R-:W-:Y:S01]  /*2e010*/  STL [R1+0x1a00], R225 ;  /* 0x001a00e101007387 */ /* 0x000fe20000100800 */
[----:B------:R-:W-:-:S04]  /*2e020*/  LEA R32, P6, R76, R4, 0x2 ;  /* 0x000000044c207211 */ /* 0x000fc800078c10ff */
[----:B------:R-:W-:Y:S02]  /*2e030*/  LEA.HI.X.SX32 R33, R76, R2, 0x2, P6 ;  /* 0x000000024c217211 */ /* 0x000fe400030f16ff */
[C---:B------:R-:W-:Y:S01]  /*2e040*/  LEA R34, P5, R78.reuse, R4, 0x2 ;  /* 0x000000044e227211 */ /* 0x040fe200078a10ff */
[----:B------:R-:W4:Y:S03]  /*2e050*/  LDL.LU R76, [R1+0xad8] ;  /* 0x000ad800014c7983 */ /* 0x000f260000300800 */
[----:B------:R-:W-:Y:S01]  /*2e060*/  LEA.HI.X.SX32 R35, R78, R2, 0x2, P5 ;  /* 0x000000024e237211 */ /* 0x000fe200028f16ff */
[----:B------:R-:W-:Y:S04]  /*2e070*/  STL.64 [R1+0x19e8], R32 ;  /* 0x0019e82001007387 */ /* 0x000fe80000100a00 */
[----:B------:R-:W4:Y:S04]  /*2e080*/  LDL.LU R78, [R1+0xadc] ;  /* 0x000adc00014e7983 */ /* 0x000f280000300800 */
[----:B------:R-:W4:Y:S01]  /*2e090*/  LDL.LU R80, [R1+0xad4] ;  /* 0x000ad40001507983 */ /* 0x000f220000300800 */
[----:B--2---:R-:W-:-:S03]  /*2e0a0*/  LEA R36, P6, R82, R4, 0x2 ;  /* 0x0000000452247211 */ /* 0x004fc600078c10ff */
[----:B------:R2:W-:Y:S01]  /*2e0b0*/  STL.64 [R1+0x19f0], R34 ;  /* 0x0019f02201007387 */ /* 0x0005e20000100a00 */
[----:B------:R-:W-:-:S03]  /*2e0c0*/  LEA.HI.X.SX32 R37, R82, R2, 0x2, P6 ;  /* 0x0000000252257211 */ /* 0x000fc600030f16ff */
[----:B------:R-:W2:Y:S04]  /*2e0d0*/  LDL.LU R82, [R1+0xad0] ;  /* 0x000ad00001527983 */ /* 0x000ea80000300800 */
[----:B------:R1:W-:Y:S01]  /*2e0e0*/  STL.64 [R1+0x19f8], R36 ;  /* 0x0019f82401007387 */ /* 0x0003e20000100a00 */
[----:B------:R-:W-:-:S04]  /*2e0f0*/  LEA R38, P5, R84, R4, 0x2 ;  /* 0x0000000454267211 */ /* 0x000fc800078a10ff */
[----:B------:R-:W-:Y:S02]  /*2e100*/  LEA.HI.X.SX32 R39, R84, R2, 0x2, P5 ;  /* 0x0000000254277211 */ /* 0x000fe400028f16ff */
[----:B------:R-:W2:Y:S04]  /*2e110*/  LDL.LU R84, [R1+0xac8] ;  /* 0x000ac80001547983 */ /* 0x000ea80000300800 */
[----:B------:R-:W2:Y:S01]  /*2e120*/  LDL.LU R85, [R1+0xac4] ;  /* 0x000ac40001557983 */ /* 0x000ea20000300800 */
[----:B------:R-:W-:-:S03]  /*2e130*/  LEA R40, P6, R83, R4, 0x2 ;  /* 0x0000000453287211 */ /* 0x000fc600078c10ff */
[----:B------:R-:W-:Y:S01]  /*2e140*/  STL [R1+0x1a04], R39 ;  /* 0x001a042701007387 */ /* 0x000fe20000100800 */
[----:B------:R-:W-:-:S03]  /*2e150*/  LEA.HI.X.SX32 R41, R83, R2, 0x2, P6 ;  /* 0x0000000253297211 */ /* 0x000fc600030f16ff */
[----:B------:R-:W2:Y:S01]  /*2e160*/  LDL.LU R83, [R1+0xabc] ;  /* 0x000abc0001537983 */ /* 0x000ea20000300800 */
[----:B------:R-:W-:-:S04]  /*2e170*/  LEA R42, P5, R81, R4, 0x2 ;  /* 0x00000004512a7211 */ /* 0x000fc800078a10ff */
[----:B------:R-:W-:Y:S02]  /*2e180*/  LEA.HI.X.SX32 R43, R81, R2, 0x2, P5 ;  /* 0x00000002512b7211 */ /* 0x000fe400028f16ff */
[----:B------:R-:W2:Y:S01]  /*2e190*/  LDL.LU R81, [R1+0xab8] ;  /* 0x000ab80001517983 */ /* 0x000ea20000300800 */
[----:B------:R-:W-:-:S04]  /*2e1a0*/  LEA R44, P6, R77, R4, 0x2 ;  /* 0x000000044d2c7211 */ /* 0x000fc800078c10ff */
[----:B------:R-:W-:Y:S02]  /*2e1b0*/  LEA.HI.X.SX32 R45, R77, R2, 0x2, P6 ;  /* 0x000000024d2d7211 */ /* 0x000fe400030f16ff */
[----:B------:R-:W2:Y:S01]  /*2e1c0*/  LDL.LU R77, [R1+0xaac] ;  /* 0x000aac00014d7983 */ /* 0x000ea20000300800 */
[----:B---3--:R-:W-:-:S04]  /*2e1d0*/  LEA R46, P5, R75, R4, 0x2 ;  /* 0x000000044b2e7211 */ /* 0x008fc800078a10ff */
[----:B------:R-:W-:Y:S02]  /*2e1e0*/  LEA.HI.X.SX32 R47, R75, R2, 0x2, P5 ;  /* 0x000000024b2f7211 */ /* 0x000fe400028f16ff */
[----:B------:R-:W3:Y:S01]  /*2e1f0*/  LDL.LU R75, [R1+0xaa4] ;  /* 0x000aa400014b7983 */ /* 0x000ee20000300800 */
[----:B----4-:R-:W-:-:S04]  /*2e200*/  LEA R48, P6, R74, R4, 0x2 ;  /* 0x000000044a307211 */ /* 0x010fc800078c10ff */
[----:B------:R-:W-:Y:S02]  /*2e210*/  LEA.HI.X.SX32 R49, R74, R2, 0x2, P6 ;  /* 0x000000024a317211 */ /* 0x000fe400030f16ff */
[----:B------:R-:W4:Y:S01]  /*2e220*/  LDL.LU R74, [R1+0xa9c] ;  /* 0x000a9c00014a7983 */ /* 0x000f220000300800 */
[----:B------:R-:W-:-:S04]  /*2e230*/  LEA R50, P5, R76, R4, 0x2 ;  /* 0x000000044c327211 */ /* 0x000fc800078a10ff */
[----:B------:R-:W-:Y:S02]  /*2e240*/  LEA.HI.X.SX32 R51, R76, R2, 0x2, P5 ;  /* 0x000000024c337211 */ /* 0x000fe400028f16ff */
[----:B------:R-:W4:Y:S01]  /*2e250*/  LDL.LU R76, [R1+0xa98] ;  /* 0x000a9800014c7983 */ /* 0x000f220000300800 */
[-C--:B------:R-:W-:Y:S02]  /*2e260*/  LEA R52, P6, R78, R4.reuse, 0x2 ;  /* 0x000000044e347211 */ /* 0x080fe400078c10ff */
[----:B------:R-:W-:Y:S02]  /*2e270*/  LEA R54, P5, R80, R4, 0x2 ;  /* 0x0000000450367211 */ /* 0x000fe400078a10ff */
[-C--:B------:R-:W-:Y:S02]  /*2e280*/  LEA.HI.X.SX32 R53, R78, R2.reuse, 0x2, P6 ;  /* 0x000000024e357211 */ /* 0x080fe400030f16ff */
[----:B------:R-:W4:Y:S01]  /*2e290*/  LDL.LU R78, [R1+0xa94] ;  /* 0x000a9400014e7983 */ /* 0x000f220000300800 */
[----:B------:R-:W-:-:S03]  /*2e2a0*/  LEA.HI.X.SX32 R55, R80, R2, 0x2, P5 ;  /* 0x0000000250377211 */ /* 0x000fc600028f16ff */
[----:B------:R-:W4:Y:S01]  /*2e2b0*/  LDL.LU R80, [R1+0xa8c] ;  /* 0x000a8c0001507983 */ /* 0x000f220000300800 */
[----:B--2---:R-:W-:-:S04]  /*2e2c0*/  LEA R56, P6, R82, R4, 0x2 ;  /* 0x0000000452387211 */ /* 0x004fc800078c10ff */
[----:B------:R-:W-:Y:S02]  /*2e2d0*/  LEA.HI.X.SX32 R57, R82, R2, 0x2, P6 ;  /* 0x0000000252397211 */ /* 0x000fe400030f16ff */
[----:B------:R-:W2:Y:S01]  /*2e2e0*/  LDL.LU R82, [R1+0xa84] ;  /* 0x000a840001527983 */ /* 0x000ea20000300800 */
[----:B------:R-:W-:-:S04]  /*2e2f0*/  LEA R58, P5, R84, R4, 0x2 ;  /* 0x00000004543a7211 */ /* 0x000fc800078a10ff */
[----:B------:R-:W-:Y:S02]  /*2e300*/  LEA.HI.X.SX32 R59, R84, R2, 0x2, P5 ;  /* 0x00000002543b7211 */ /* 0x000fe400028f16ff */
[----:B------:R-:W2:Y:S04]  /*2e310*/  LDL.LU R84, [R1+0xa80] ;  /* 0x000a800001547983 */ /* 0x000ea80000300800 */
[----:B------:R-:W2:Y:S01]  /*2e320*/  LDL.LU R172, [R1+0xa74] ;  /* 0x000a740001ac7983 */ /* 0x000ea20000300800 */
[-C--:B------:R-:W-:Y:S02]  /*2e330*/  LEA R62, P5, R83, R4.reuse, 0x2 ;  /* 0x00000004533e7211 */ /* 0x080fe400078a10ff */
[----:B------:R-:W-:Y:S01]  /*2e340*/  LEA R60, P6, R85, R4, 0x2 ;  /* 0x00000004553c7211 */ /* 0x000fe200078c10ff */
[----:B------:R-:W2:Y:S01]  /*2e350*/  LDL.LU R173, [R1+0xa6c] ;  /* 0x000a6c0001ad7983 */ /* 0x000ea20000300800 */
[----:B------:R-:W-:-:S02]  /*2e360*/  LEA.HI.X.SX32 R63, R83, R2, 0x2, P5 ;  /* 0x00000002533f7211 */ /* 0x000fc400028f16ff */
[----:B------:R-:W-:Y:S01]  /*2e370*/  LEA.HI.X.SX32 R61, R85, R2, 0x2, P6 ;  /* 0x00000002553d7211 */ /* 0x000fe200030f16ff */
[----:B------:R-:W2:Y:S04]  /*2e380*/  LDL.LU R171, [R1+0xa68] ;  /* 0x000a680001ab7983 */ /* 0x000ea80000300800 */
[----:B------:R-:W2:Y:S01]  /*2e390*/  LDL.LU R136, [R1+0xa64] ;  /* 0x000a640001887983 */ /* 0x000ea20000300800 */
[----:B------:R-:W-:-:S03]  /*2e3a0*/  LEA R64, P6, R81, R4, 0x2 ;  /* 0x0000000451407211 */ /* 0x000fc600078c10ff */
[----:B------:R-:W2:Y:S01]  /*2e3b0*/  LDL.LU R169, [R1+0xa5c] ;  /* 0x000a5c0001a97983 */ /* 0x000ea20000300800 */
[----:B------:R-:W-:-:S03]  /*2e3c0*/  LEA.HI.X.SX32 R65, R81, R2, 0x2, P6 ;  /* 0x0000000251417211 */ /* 0x000fc600030f16ff */
[----:B------:R-:W2:Y:S04]  /*2e3d0*/  LDL.LU R165, [R1+0xa50] ;  /* 0x000a500001a57983 */ /* 0x000ea80000300800 */
[----:B------:R-:W2:Y:S04]  /*2e3e0*/  LDL.LU R164, [R1+0xa48] ;  /* 0x000a480001a47983 */ /* 0x000ea80000300800 */
[----:B------:R-:W2:Y:S04]  /*2e3f0*/  LDL.LU R168, [R1+0xa44] ;  /* 0x000a440001a87983 */ /* 0x000ea80000300800 */
[----:B------:R-:W2:Y:S04]  /*2e400*/  LDL.LU R167, [R1+0xa3c] ;  /* 0x000a3c0001a77983 */ /* 0x000ea80000300800 */
[----:B------:R-:W2:Y:S04]  /*2e410*/  LDL.LU R174, [R1+0xa38] ;  /* 0x000a380001ae7983 */ /* 0x000ea80000300800 */
[----:B------:R-:W2:Y:S01]  /*2e420*/  LDL.LU R170, [R1+0xa2c] ;  /* 0x000a2c0001aa7983 */ /* 0x000ea20000300800 */
[----:B------:R-:W-:-:S04]  /*2e430*/  LEA R66, P5, R77, R4, 0x2 ;  /* 0x000000044d427211 */ /* 0x000fc800078a10ff */
[----:B------:R-:W-:Y:S02]  /*2e440*/  LEA.HI.X.SX32 R67, R77, R2, 0x2, P5 ;  /* 0x000000024d437211 */ /* 0x000fe400028f16ff */
[----:B---3--:R-:W-:-:S04]  /*2e450*/  LEA R68, P6, R75, R4, 0x2 ;  /* 0x000000044b447211 */ /* 0x008fc800078c10ff */
[----:B------:R-:W-:Y:S02]  /*2e460*/  LEA.HI.X.SX32 R69, R75, R2, 0x2, P6 ;  /* 0x000000024b457211 */ /* 0x000fe400030f16ff */
[----:B----4-:R-:W-:-:S04]  /*2e470*/  LEA R70, P5, R74, R4, 0x2 ;  /* 0x000000044a467211 */ /* 0x010fc800078a10ff */
[----:B------:R-:W-:Y:S02]  /*2e480*/  LEA.HI.X.SX32 R71, R74, R2, 0x2, P5 ;  /* 0x000000024a477211 */ /* 0x000fe400028f16ff */
[----:B------:R-:W-:-:S04]  /*2e490*/  LEA R74, P5, R78, R4, 0x2 ;  /* 0x000000044e4a7211 */ /* 0x000fc800078a10ff */
[----:B------:R-:W-:Y:S02]  /*2e4a0*/  LEA.HI.X.SX32 R75, R78, R2, 0x2, P5 ;  /* 0x000000024e4b7211 */ /* 0x000fe400028f16ff */
[----:B--2---:R-:W-:-:S04]  /*2e4b0*/  LEA R78, P5, R82, R4, 0x2 ;  /* 0x00000004524e7211 */ /* 0x004fc800078a10ff */
[----:B------:R-:W-:Y:S02]  /*2e4c0*/  LEA.HI.X.SX32 R79, R82, R2, 0x2, P5 ;  /* 0x00000002524f7211 */ /* 0x000fe400028f16ff */
[----:B------:R-:W-:-:S04]  /*2e4d0*/  LEA R82, P5, R172, R4, 0x2 ;  /* 0x00000004ac527211 */ /* 0x000fc800078a10ff */
[----:B------:R-:W-:Y:S02]  /*2e4e0*/  LEA.HI.X.SX32 R83, R172, R2, 0x2, P5 ;  /* 0x00000002ac537211 */ /* 0x000fe400028f16ff */
[----:B------:R-:W2:Y:S01]  /*2e4f0*/  LDL.LU R172, [R1+0xa28] ;  /* 0x000a280001ac7983 */ /* 0x000ea20000300800 */
[----:B------:R-:W-:-:S04]  /*2e500*/  LEA R72, P6, R76, R4, 0x2 ;  /* 0x000000044c487211 */ /* 0x000fc800078c10ff */
[----:B------:R-:W-:Y:S02]  /*2e510*/  LEA.HI.X.SX32 R73, R76, R2, 0x2, P6 ;  /* 0x000000024c497211 */ /* 0x000fe400030f16ff */
[----:B------:R-:W-:-:S04]  /*2e520*/  LEA R76, P6, R80, R4, 0x2 ;  /* 0x00000004504c7211 */ /* 0x000fc800078c10ff */
[----:B------:R-:W-:Y:S02]  /*2e530*/  LEA.HI.X.SX32 R77, R80, R2, 0x2, P6 ;  /* 0x00000002504d7211 */ /* 0x000fe400030f16ff */
[----:B------:R-:W-:-:S04]  /*2e540*/  LEA R80, P6, R84, R4, 0x2 ;  /* 0x0000000454507211 */ /* 0x000fc800078c10ff */
[----:B------:R-:W-:Y:S02]  /*2e550*/  LEA.HI.X.SX32 R81, R84, R2, 0x2, P6 ;  /* 0x0000000254517211 */ /* 0x000fe400030f16ff */
[-C--:B------:R-:W-:Y:S02]  /*2e560*/  LEA R84, P6, R173, R4.reuse, 0x2 ;  /* 0x00000004ad547211 */ /* 0x080fe400078c10ff */
[----:B------:R-:W-:Y:S02]  /*2e570*/  LEA R86, P5, R171, R4, 0x2 ;  /* 0x00000004ab567211 */ /* 0x000fe400078a10ff */
[----:B------:R-:W-:Y:S02]  /*2e580*/  LEA.HI.X.SX32 R85, R173, R2, 0x2, P6 ;  /* 0x00000002ad557211 */ /* 0x000fe400030f16ff */
[----:B------:R-:W3:Y:S01]  /*2e590*/  LDL.LU R173, [R1+0xa20] ;  /* 0x000a200001ad7983 */ /* 0x000ee20000300800 */
[----:B------:R-:W-:Y:S02]  /*2e5a0*/  LEA R88, P6, R136, R4, 0x2 ;  /* 0x0000000488587211 */ /* 0x000fe400078c10ff */
[----:B------:R-:W-:-:S02]  /*2e5b0*/  LEA.HI.X.SX32 R87, R171, R2, 0x2, P5 ;  /* 0x00000002ab577211 */ /* 0x000fc400028f16ff */
[----:B------:R-:W-:Y:S01]  /*2e5c0*/  LEA R90, P5, R169, R4, 0x2 ;  /* 0x00000004a95a7211 */ /* 0x000fe200078a10ff */
[----:B------:R-:W4:Y:S01]  /*2e5d0*/  LDL.LU R171, [R1+0xa18] ;  /* 0x000a180001ab7983 */ /* 0x000f220000300800 */
[----:B------:R-:W-:Y:S02]  /*2e5e0*/  LEA.HI.X.SX32 R89, R136, R2, 0x2, P6 ;  /* 0x0000000288597211 */ /* 0x000fe400030f16ff */
[----:B------:R-:W-:Y:S01]  /*2e5f0*/  LEA R92, P6, R165, R4, 0x2 ;  /* 0x00000004a55c7211 */ /* 0x000fe200078c10ff */
[----:B------:R-:W4:Y:S01]  /*2e600*/  LDL.LU R136, [R1+0xa0c] ;  /* 0x000a0c0001887983 */ /* 0x000f220000300800 */
[----:B------:R-:W-:Y:S02]  /*2e610*/  LEA.HI.X.SX32 R91, R169, R2, 0x2, P5 ;  /* 0x00000002a95b7211 */ /* 0x000fe400028f16ff */
[----:B------:R-:W-:Y:S01]  /*2e620*/  LEA R94, P5, R164, R4, 0x2 ;  /* 0x00000004a45e7211 */ /* 0x000fe200078a10ff */
[----:B------:R-:W4:Y:S01]  /*2e630*/  LDL.LU R169, [R1+0xa08] ;  /* 0x000a080001a97983 */ /* 0x000f220000300800 */
[----:B------:R-:W-:-:S02]  /*2e640*/  LEA.HI.X.SX32 R93, R165, R2, 0x2, P6 ;  /* 0x00000002a55d7211 */ /* 0x000fc400030f16ff */
[----:B------:R-:W-:Y:S01]  /*2e650*/  LEA R96, P6, R168, R4, 0x2 ;  /* 0x00000004a8607211 */ /* 0x000fe200078c10ff */
[----:B------:R-:W4:Y:S01]  /*2e660*/  LDL.LU R165, [R1+0xa04] ;  /* 0x000a040001a57983 */ /* 0x000f220000300800 */
[----:B------:R-:W-:Y:S02]  /*2e670*/  LEA.HI.X.SX32 R95, R164, R2, 0x2, P5 ;  /* 0x00000002a45f7211 */ /* 0x000fe400028f16ff */
[C---:B------:R-:W-:Y:S01]  /*2e680*/  LEA R98, P5, R167.reuse, R4, 0x2 ;  /* 0x00000004a7627211 */ /* 0x040fe200078a10ff */
[----:B------:R-:W4:Y:S01]  /*2e690*/  LDL.LU R164, [R1+0x9f8] ;  /* 0x0009f80001a47983 */ /* 0x000f220000300800 */
[----:B------:R-:W-:Y:S02]  /*2e6a0*/  LEA.HI.X.SX32 R97, R168, R2, 0x2, P6 ;  /* 0x00000002a8617211 */ /* 0x000fe400030f16ff */
[----:B------:R-:W-:Y:S02]  /*2e6b0*/  LEA R100, P6, R174, R4, 0x2 ;  /* 0x00000004ae647211 */ /* 0x000fe400078c10ff */
[----:B------:R-:W-:-:S02]  /*2e6c0*/  LEA.HI.X.SX32 R99, R167, R2, 0x2, P5 ;  /* 0x00000002a7637211 */ /* 0x000fc400028f16ff */
[----:B------:R-:W4:Y:S01]  /*2e6d0*/  LDL.LU R167, [R1+0x9f0] ;  /* 0x0009f00001a77983 */ /* 0x000f220000300800 */
[----:B------:R-:W-:Y:S02]  /*2e6e0*/  LEA R102, P5, R170, R4, 0x2 ;  /* 0x00000004aa667211 */ /* 0x000fe400078a10ff */
[-C--:B------:R-:W-:Y:S01]  /*2e6f0*/  LEA.HI.X.SX32 R101, R174, R2.reuse, 0x2, P6 ;  /* 0x00000002ae657211 */ /* 0x080fe200030f16ff */
[----:B------:R-:W4:Y:S01]  /*2e700*/  LDL.LU R168, [R1+0x9ec] ;  /* 0x0009ec0001a87983 */ /* 0x000f220000300800 */
[----:B------:R-:W-:-:S03]  /*2e710*/  LEA.HI.X.SX32 R103, R170, R2, 0x2, P5 ;  /* 0x00000002aa677211 */ /* 0x000fc600028f16ff */
[----:B------:R-:W4:Y:S01]  /*2e720*/  LDL.LU R170, [R1+0x9e8] ;  /* 0x0009e80001aa7983 */ /* 0x000f220000300800 */
[----:B--2---:R-:W-:-:S04]  /*2e730*/  LEA R104, P6, R172, R4, 0x2 ;  /* 0x00000004ac687211 */ /* 0x004fc800078c10ff */
[----:B------:R-:W-:Y:S02]  /*2e740*/  LEA.HI.X.SX32 R105, R172, R2, 0x2, P6 ;  /* 0x00000002ac697211 */ /* 0x000fe400030f16ff */
[----:B------:R-:W2:Y:S01]  /*2e750*/  LDL.LU R172, [R1+0x9e4] ;  /* 0x0009e40001ac7983 */ /* 0x000ea20000300800 */
[----:B---3--:R-:W-:-:S04]  /*2e760*/  LEA R106, P5, R173, R4, 0x2 ;  /* 0x00000004ad6a7211 */ /* 0x008fc800078a10ff */
[----:B------:R-:W-:Y:S02]  /*2e770*/  LEA.HI.X.SX32 R107, R173, R2, 0x2, P5 ;  /* 0x00000002ad6b7211 */ /* 0x000fe400028f16ff */
[CC--:B----4-:R-:W-:Y:S01]  /*2e780*/  LEA R110, P6, R171.reuse, R4.reuse, 0x2 ;  /* 0x00000004ab6e7211 */ /* 0x0d0fe200078c10ff */
[----:B------:R-:W3:Y:S01]  /*2e790*/  LDL.LU R173, [R1+0x8e0] ;  /* 0x0008e00001ad7983 */ /* 0x000ee20000300800 */
[C---:B------:R-:W-:Y:S02]  /*2e7a0*/  LEA R112, P5, R136.reuse, R4, 0x2 ;  /* 0x0000000488707211 */ /* 0x040fe400078a10ff */
[----:B------:R-:W-:Y:S02]  /*2e7b0*/  LEA.HI.X.SX32 R111, R171, R2, 0x2, P6 ;  /* 0x00000002ab6f7211 */ /* 0x000fe400030f16ff */
[----:B------:R-:W4:Y:S01]  /*2e7c0*/  LDL.LU R171, [R1+0x9e0] ;  /* 0x0009e00001ab7983 */ /* 0x000f220000300800 */
[----:B------:R-:W-:Y:S02]  /*2e7d0*/  LEA R114, P6, R169, R4, 0x2 ;  /* 0x00000004a9727211 */ /* 0x000fe400078c10ff */
[----:B------:R-:W-:-:S02]  /*2e7e0*/  LEA.HI.X.SX32 R113, R136, R2, 0x2, P5 ;  /* 0x0000000288717211 */ /* 0x000fc400028f16ff */
[----:B------:R-:W4:Y:S01]  /*2e7f0*/  LDL.LU R136, [R1+0x9d4] ;  /* 0x0009d40001887983 */ /* 0x000f220000300800 */
[----:B------:R-:W-:Y:S02]  /*2e800*/  LEA R116, P5, R165, R4, 0x2 ;  /* 0x00000004a5747211 */ /* 0x000fe400078a10ff */
[-C--:B------:R-:W-:Y:S02]  /*2e810*/  LEA.HI.X.SX32 R115, R169, R2.reuse, 0x2, P6 ;  /* 0x00000002a9737211 */ /* 0x080fe400030f16ff */
[----:B------:R-:W4:Y:S01]  /*2e820*/  LDL.LU R169, [R1+0x9d0] ;  /* 0x0009d00001a97983 */ /* 0x000f220000300800 */
[----:B------:R-:W-:Y:S02]  /*2e830*/  LEA.HI.X.SX32 R117, R165, R2, 0x2, P5 ;  /* 0x00000002a5757211 */ /* 0x000fe400028f16ff */
[-C--:B------:R-:W-:Y:S01]  /*2e840*/  LEA R118, P6, R164, R4.reuse, 0x2 ;  /* 0x00000004a4767211 */ /* 0x080fe200078c10ff */
[----:B------:R-:W4:Y:S01]  /*2e850*/  LDL.LU R165, [R1+0x8e4] ;  /* 0x0008e40001a57983 */ /* 0x000f220000300800 */
[----:B------:R-:W-:-:S02]  /*2e860*/  LEA R120, P5, R167, R4, 0x2 ;  /* 0x00000004a7787211 */ /* 0x000fc400078a10ff */
[----:B------:R-:W-:Y:S01]  /*2e870*/  LEA.HI.X.SX32 R119, R164, R2, 0x2, P6 ;  /* 0x00000002a4777211 */ /* 0x000fe200030f16ff */
[----:B------:R-:W4:Y:S01]  /*2e880*/  LDL.LU R175, [R1+0x9cc] ;  /* 0x0009cc0001af7983 */ /* 0x000f220000300800 */
[----:B------:R-:W-:Y:S02]  /*2e890*/  LEA R122, P6, R168, R4, 0x2 ;  /* 0x00000004a87a7211 */ /* 0x000fe400078c10ff */
[----:B------:R-:W-:Y:S01]  /*2e8a0*/  LEA.HI.X.SX32 R121, R167, R2, 0x2, P5 ;  /* 0x00000002a7797211 */ /* 0x000fe200028f16ff */
[----:B------:R-:W4:Y:S01]  /*2e8b0*/  LDL.LU R164, [R1+0x9c8] ;  /* 0x0009c80001a47983 */ /* 0x000f220000300800 */
[----:B------:R-:W-:Y:S01]  /*2e8c0*/  IMAD.MOV.U32 R167, RZ, RZ, R166 ;  /* 0x000000ffffa77224 */ /* 0x000fe200078e00a6 */
[----:B------:R-:W-:Y:S02]  /*2e8d0*/  LEA R124, P5, R170, R4, 0x2 ;  /* 0x00000004aa7c7211 */ /* 0x000fe400078a10ff */
[----:B------:R-:W4:Y:S01]  /*2e8e0*/  LDL.LU R166, [R1+0x9c4] ;  /* 0x0009c40001a67983 */ /* 0x000f220000300800 */
[----:B------:R-:W-:-:S03]  /*2e8f0*/  LEA.HI.X.SX32 R123, R168, R2, 0x2, P6 ;  /* 0x00000002a87b7211 */ /* 0x000fc600030f16ff */
[----:B------:R-:W4:Y:S01]  /*2e900*/  LDL.LU R168, [R1+0x8e8] ;  /* 0x0008e80001a87983 */ /* 0x000f220000300800 */
[----:B------:R-:W-:-:S03]  /*2e910*/  LEA.HI.X.SX32 R125, R170, R2, 0x2, P5 ;  /* 0x00000002aa7d7211 */ /* 0x000fc600028f16ff */
[----:B------:R-:W4:Y:S01]  /*2e920*/  LDL.LU R170, [R1+0x980] ;  /* 0x0009800001aa7983 */ /* 0x000f220000300800 */
[----:B--2---:R-:W-:-:S04]  /*2e930*/  LEA R126, P6, R172, R4, 0x2 ;  /* 0x00000004ac7e7211 */ /* 0x004fc800078c10ff */
[----:B------:R-:W-:Y:S02]  /*2e940*/  LEA.HI.X.SX32 R127, R172, R2, 0x2, P6 ;  /* 0x00000002ac7f7211 */ /* 0x000fe400030f16ff */
[----:B------:R-:W2:Y:S04]  /*2e950*/  LDL.LU R172, [R1+0x978] ;  /* 0x0009780001ac7983 */ /* 0x000ea80000300800 */
[----:B------:R-:W2:Y:S01]  /*2e960*/  LDL.LU R174, [R1+0x960] ;  /* 0x0009600001ae7983 */ /* 0x000ea20000300800 */
[----:B---3--:R-:W-:-:S04]  /*2e970*/  LEA R128, P5, R173, R4, 0x2 ;  /* 0x00000004ad807211 */ /* 0x008fc800078a10ff */
[----:B------:R-:W-:Y:S02]  /*2e980*/  LEA.HI.X.SX32 R129, R173, R2, 0x2, P5 ;  /* 0x00000002ad817211 */ /* 0x000fe400028f16ff */
[----:B------:R-:W3:Y:S01]  /*2e990*/  LDL.LU R173, [R1+0x8ec] ;  /* 0x0008ec0001ad7983 */ /* 0x000ee20000300800 */
[CC--:B----4-:R-:W-:Y:S02]  /*2e9a0*/  LEA R130, P6, R171.reuse, R4.reuse, 0x2 ;  /* 0x00000004ab827211 */ /* 0x0d0fe400078c10ff */
[C---:B------:R-:W-:Y:S02]  /*2e9b0*/  LEA R132, P5, R136.reuse, R4, 0x2 ;  /* 0x0000000488847211 */ /* 0x040fe400078a10ff */
[-C--:B------:R-:W-:Y:S02]  /*2e9c0*/  LEA.HI.X.SX32 R131, R171, R2.reuse, 0x2, P6 ;  /* 0x00000002ab837211 */ /* 0x080fe400030f16ff */
[----:B------:R-:W-:Y:S01]  /*2e9d0*/  LEA.HI.X.SX32 R133, R136, R2, 0x2, P5 ;  /* 0x0000000288857211 */ /* 0x000fe200028f16ff */
[----:B------:R-:W4:Y:S01]  /*2e9e0*/  LDL.LU R171, [R1+0x95c] ;  /* 0x00095c0001ab7983 */ /* 0x000f220000300800 */
[----:B------:R-:W-:-:S02]  /*2e9f0*/  LEA R134, P6, R169, R4, 0x2 ;  /* 0x00000004a9867211 */ /* 0x000fc400078c10ff */
[----:B------:R-:W-:Y:S02]  /*2ea00*/  LEA R136, P5, R165, R4, 0x2 ;  /* 0x00000004a5887211 */ /* 0x000fe400078a10ff */
[----:B------:R-:W-:Y:S02]  /*2ea10*/  LEA.HI.X.SX32 R135, R169, R2, 0x2, P6 ;  /* 0x00000002a9877211 */ /* 0x000fe400030f16ff */
[----:B------:R-:W-:Y:S01]  /*2ea20*/  LEA R138, P6, R175, R4, 0x2 ;  /* 0x00000004af8a7211 */ /* 0x000fe200078c10ff */
[----:B------:R-:W3:Y:S01]  /*2ea30*/  LDL.LU R169, [R1+0x958] ;  /* 0x0009580001a97983 */ /* 0x000ee20000300800 */
[----:B------:R-:W-:Y:S02]  /*2ea40*/  LEA.HI.X.SX32 R137, R165, R2, 0x2, P5 ;  /* 0x00000002a5897211 */ /* 0x000fe400028f16ff */
[----:B------:R-:W-:Y:S01]  /*2ea50*/  LEA R140, P5, R164, R4, 0x2 ;  /* 0x00000004a48c7211 */ /* 0x000fe200078a10ff */
[----:B------:R-:W3:Y:S01]  /*2ea60*/  LDL.LU R165, [R1+0x94c] ;  /* 0x00094c0001a57983 */ /* 0x000ee20000300800 */
[----:B------:R-:W-:-:S02]  /*2ea70*/  LEA.HI.X.SX32 R139, R175, R2, 0x2, P6 ;  /* 0x00000002af8b7211 */ /* 0x000fc400030f16ff */
[----:B------:R-:W-:Y:S02]  /*2ea80*/  LEA R142, P6, R166, R4, 0x2 ;  /* 0x00000004a68e7211 */ /* 0x000fe400078c10ff */
[----:B------:R-:W-:Y:S02]  /*2ea90*/  LEA.HI.X.SX32 R141, R164, R2, 0x2, P5 ;  /* 0x00000002a48d7211 */ /* 0x000fe400028f16ff */
[----:B------:R-:W3:Y:S01]  /*2eaa0*/  LDL.LU R164, [R1+0x948] ;  /* 0x0009480001a47983 */ /* 0x000ee20000300800 */
[----:B------:R-:W-:Y:S02]  /*2eab0*/  LEA R144, P5, R168, R4, 0x2 ;  /* 0x00000004a8907211 */ /* 0x000fe400078a10ff */
[----:B------:R-:W-:Y:S02]  /*2eac0*/  LEA.HI.X.SX32 R143, R166, R2, 0x2, P6 ;  /* 0x00000002a68f7211 */ /* 0x000fe400030f16ff */
[----:B------:R-:W-:Y:S01]  /*2ead0*/  LEA R146, P6, R170, R4, 0x2 ;  /* 0x00000004aa927211 */ /* 0x000fe200078c10ff */
[----:B------:R-:W3:Y:S01]  /*2eae0*/  LDL.LU R166, [R1+0x928] ;  /* 0x0009280001a67983 */ /* 0x000ee20000300800 */
[-C--:B------:R-:W-:Y:S01]  /*2eaf0*/  LEA.HI.X.SX32 R145, R168, R2.reuse, 0x2, P5 ;  /* 0x00000002a8917211 */ /* 0x080fe200028f16ff */
[----:B-1----:R-:W-:Y:S01]  /*2eb00*/  IMAD R31, R150, UR54, RZ ;  /* 0x00000036961f7c24 */ /* 0x002fe2000f8e02ff */
[----:B------:R-:W-:Y:S01]  /*2eb10*/  LEA.HI.X.SX32 R147, R170, R2, 0x2, P6 ;  /* 0x00000002aa937211 */ /* 0x000fe200030f16ff */
[----:B------:R-:W3:Y:S01]  /*2eb20*/  LDL.LU R168, [R1+0x91c] ;  /* 0x00091c0001a87983 */ /* 0x000ee20000300800 */
[----:B------:R-:W-:Y:S01]  /*2eb30*/  IMAD R35, R149, UR55, RZ ;  /* 0x0000003795237c24 */ /* 0x000fe2000f8e02ff */
[----:B------:R-:W1:Y:S02]  /*2eb40*/  LDCU UR55, c[0x0][0x3b0] ;  /* 0x00007600ff3777ac */ /* 0x000e640008000800 */
[----:B------:R-:W3:Y:S01]  /*2eb50*/  LDL.LU R170, [R1+0x918] ;  /* 0x0009180001aa7983 */ /* 0x000ee20000300800 */
[----:B------:R-:W-:Y:S01]  /*2eb60*/  IMAD R33, R151, UR53, RZ ;  /* 0x0000003597217c24 */ /* 0x000fe2000f8e02ff */
[----:B------:R-:W1:Y:S01]  /*2eb70*/  LDCU UR54, c[0x0][0x3b0] ;  /* 0x00007600ff3677ac */ /* 0x000e620008000800 */
[----:B------:R-:W-:-:S02]  /*2eb80*/  IMAD R14, R152, UR52, RZ ;  /* 0x00000034980e7c24 */ /* 0x000fc4000f8e02ff */
[----:B------:R-:W-:Y:S01]  /*2eb90*/  IMAD R250, R154, UR50, RZ ;  /* 0x000000329afa7c24 */ /* 0x000fe2000f8e02ff */
[----:B------:R-:W1:Y:S01]  /*2eba0*/  LDCU UR50, c[0x0][0x3b0] ;  /* 0x00007600ff3277ac */ /* 0x000e620008000800 */
[----:B------:R-:W-:Y:S02]  /*2ebb0*/  IMAD R15, R156, UR48, RZ ;  /* 0x000000309c0f7c24 */ /* 0x000fe4000f8e02ff */
[----:B------:R-:W-:Y:S01]  /*2ebc0*/  IMAD R37, R155, UR49, RZ ;  /* 0x000000319b257c24 */ /* 0x000fe2000f8e02ff */
[----:B------:R-:W1:Y:S01]  /*2ebd0*/  LDCU UR53, c[0x0][0x3b0] ;  /* 0x00007600ff3577ac */ /* 0x000e620008000800 */
[----:B------:R-:W-:Y:S02]  /*2ebe0*/  IMAD R36, R157, UR47, RZ ;  /* 0x0000002f9d247c24 */ /* 0x000fe4000f8e02ff */
        /* <DEDUP_REMOVED lines=9> */
[----:B------:R-:W-:Y:S01]  /*2ec80*/  IMAD.MOV.U32 R176, RZ, RZ, R167 ;  /* 0x000000ffffb07224 */ /* 0x000fe200078e00a7 */
[----:B------:R-:W1:Y:S01]  /*2ec90*/  LDCU UR41, c[0x0][0x3b0] ;  /* 0x00007600ff2977ac */ /* 0x000e620008000800 */
[-C--:B--2---:R-:W-:Y:S01]  /*2eca0*/  LEA R148, P5, R172, R4.reuse, 0x2 ;  /* 0x00000004ac947211 */ /* 0x084fe200078a10ff */
[----:B------:R-:W2:Y:S01]  /*2ecb0*/  LDCU UR47, c[0x0][0x3b0] ;  /* 0x00007600ff2f77ac */ /* 0x000ea20008000800 */
[----:B------:R-:W-:Y:S01]  /*2ecc0*/  LEA R150, P6, R174, R4, 0x2 ;  /* 0x00000004ae967211 */ /* 0x000fe200078c10ff */
[----:B------:R-:W1:Y:S01]  /*2ecd0*/  LDCU UR46, c[0x0][0x3b0] ;  /* 0x00007600ff2e77ac */ /* 0x000e620008000800 */
[----:B------:R-:W-:-:S02]  /*2ece0*/  LEA.HI.X.SX32 R149, R172, R2, 0x2, P5 ;  /* 0x00000002ac957211 */ /* 0x000fc400028f16ff */
[----:B------:R-:W2:Y:S01]  /*2ecf0*/  LDL.LU R172, [R1+0x8f0] ;  /* 0x0008f00001ac7983 */ /* 0x000ea20000300800 */
[----:B------:R-:W-:Y:S01]  /*2ed00*/  LEA.HI.X.SX32 R151, R174, R2, 0x2, P6 ;  /* 0x00000002ae977211 */ /* 0x000fe200030f16ff */
[----:B------:R-:W1:Y:S02]  /*2ed10*/  LDCU UR45, c[0x0][0x3b0] ;  /* 0x00007600ff2d77ac */ /* 0x000e640008000800 */
[----:B------:R-:W2:Y:S01]  /*2ed20*/  LDL.LU R174, [R1+0x90c] ;  /* 0x00090c0001ae7983 */ /* 0x000ea20000300800 */
[----:B------:R-:W1:Y:S03]  /*2ed30*/  LDCU UR44, c[0x0][0x3b0] ;  /* 0x00007600ff2c77ac */ /* 0x000e660008000800 */
[----:B------:R-:W2:Y:S01]  /*2ed40*/  LDL.LU R175, [R1+0x570] ;  /* 0x0005700001af7983 */ /* 0x000ea20000300800 */
[----:B------:R-:W1:Y:S03]  /*2ed50*/  LDCU UR43, c[0x0][0x3b0] ;  /* 0x00007600ff2b77ac */ /* 0x000e660008000800 */
[----:B------:R-:W2:Y:S01]  /*2ed60*/  LDL.LU R177, [R1+0x908] ;  /* 0x0009080001b17983 */ /* 0x000ea20000300800 */
[----:B------:R-:W1:Y:S03]  /*2ed70*/  LDCU UR42, c[0x0][0x3b0] ;  /* 0x00007600ff2a77ac */ /* 0x000e660008000800 */
        /* <DEDUP_REMOVED lines=37> */
[----:B---3--:R-:W-:-:S02]  /*2efd0*/  LEA R152, P5, R173, R4, 0x2 ;  /* 0x00000004ad987211 */ /* 0x008fc400078a10ff */
[----:B----4-:R-:W-:Y:S01]  /*2efe0*/  LEA R154, P6, R171, R4, 0x2 ;  /* 0x00000004ab9a7211 */ /* 0x010fe200078c10ff */
[----:B------:R-:W-:Y:S01]  /*2eff0*/  IMAD.MOV.U32 R192, RZ, RZ, R176 ;  /* 0x000000ffffc07224 */ /* 0x000fe200078e00b0 */
[----:B------:R-:W-:Y:S01]  /*2f000*/  LEA.HI.X.SX32 R153, R173, R2, 0x2, P5 ;  /* 0x00000002ad997211 */ /* 0x000fe200028f16ff */
[----:B------:R-:W3:Y:S01]  /*2f010*/  LDL.LU R227, [R1+0x72c] ;  /* 0x00072c0001e37983 */ /* 0x000ee20000300800 */
[----:B------:R-:W-:Y:S02]  /*2f020*/  LEA R156, P5, R169, R4, 0x2 ;  /* 0x00000004a99c7211 */ /* 0x000fe400078a10ff */
[----:B------:R-:W-:Y:S01]  /*2f030*/  LEA.HI.X.SX32 R155, R171, R2, 0x2, P6 ;  /* 0x00000002ab9b7211 */ /* 0x000fe200030f16ff */
[----:B------:R-:W-:Y:S01]  /*2f040*/  IMAD.MOV.U32 R208, RZ, RZ, R192 ;  /* 0x000000ffffd07224 */ /* 0x000fe200078e00c0 */
[----:B------:R-:W-:Y:S01]  /*2f050*/  LEA R158, P6, R165, R4, 0x2 ;  /* 0x00000004a59e7211 */ /* 0x000fe200078c10ff */
[----:B------:R-:W4:Y:S01]  /*2f060*/  LDL.LU R228, [R1+0x728] ;  /* 0x0007280001e47983 */ /* 0x000f220000300800 */
[----:B------:R-:W-:-:S02]  /*2f070*/  LEA.HI.X.SX32 R157, R169, R2, 0x2, P5 ;  /* 0x00000002a99d7211 */ /* 0x000fc400028f16ff */
[----:B------:R-:W-:Y:S01]  /*2f080*/  LEA R160, P5, R164, R4, 0x2 ;  /* 0x00000004a4a07211 */ /* 0x000fe200078a10ff */
[----:B------:R-:W-:Y:S01]  /*2f090*/  IMAD.MOV.U32 R0, RZ, RZ, R208 ;  /* 0x000000ffff007224 */ /* 0x000fe200078e00d0 */
[----:B------:R-:W-:Y:S01]  /*2f0a0*/  LEA.HI.X.SX32 R159, R165, R2, 0x2, P6 ;  /* 0x00000002a59f7211 */ /* 0x000fe200030f16ff */
[----:B------:R-:W3:Y:S01]  /*2f0b0*/  LDL.LU R224, [R1+0x5b0] ;  /* 0x0005b00001e07983 */ /* 0x000ee20000300800 */
[----:B------:R-:W-:Y:S02]  /*2f0c0*/  LEA R162, P6, R166, R4, 0x2 ;  /* 0x00000004a6a27211 */ /* 0x000fe400078c10ff */
[----:B------:R-:W-:Y:S01]  /*2f0d0*/  LEA.HI.X.SX32 R161, R164, R2, 0x2, P5 ;  /* 0x00000002a4a17211 */ /* 0x000fe200028f16ff */
[----:B------:R-:W3:Y:S01]  /*2f0e0*/  LDL.LU R231, [R1+0x720] ;  /* 0x0007200001e77983 */ /* 0x000ee20000300800 */
[----:B------:R-:W-:Y:S02]  /*2f0f0*/  LEA R164, P5, R168, R4, 0x2 ;  /* 0x00000004a8a47211 */ /* 0x000fe400078a10ff */
[----:B------:R-:W-:-:S02]  /*2f100*/  LEA.HI.X.SX32 R163, R166, R2, 0x2, P6 ;  /* 0x00000002a6a37211 */ /* 0x000fc400030f16ff */
[----:B------:R-:W-:Y:S02]  /*2f110*/  LEA R166, P6, R170, R4, 0x2 ;  /* 0x00000004aaa67211 */ /* 0x000fe400078c10ff */
[-C--:B------:R-:W-:Y:S02]  /*2f120*/  LEA.HI.X.SX32 R165, R168, R2.reuse, 0x2, P5 ;  /* 0x00000002a8a57211 */ /* 0x080fe400028f16ff */
[----:B------:R-:W-:Y:S02]  /*2f130*/  LEA.HI.X.SX32 R167, R170, R2, 0x2, P6 ;  /* 0x00000002aaa77211 */ /* 0x000fe400030f16ff */
[-C--:B--2---:R-:W-:Y:S02]  /*2f140*/  LEA R168, P5, R172, R4.reuse, 0x2 ;  /* 0x00000004aca87211 */ /* 0x084fe400078a10ff */
[----:B------:R-:W-:Y:S02]  /*2f150*/  LEA R170, P6, R174, R4, 0x2 ;  /* 0x00000004aeaa7211 */ /* 0x000fe400078c10ff */
[----:B------:R-:W-:-:S02]  /*2f160*/  LEA.HI.X.SX32 R169, R172, R2, 0x2, P5 ;  /* 0x00000002aca97211 */ /* 0x000fc400028f16ff */
[----:B------:R-:W-:Y:S02]  /*2f170*/  LEA.HI.X.SX32 R171, R174, R2, 0x2, P6 ;  /* 0x00000002aeab7211 */ /* 0x000fe400030f16ff */
[-C--:B------:R-:W-:Y:S01]  /*2f180*/  LEA R172, P5, R177, R4.reuse, 0x2 ;  /* 0x00000004b1ac7211 */ /* 0x080fe200078a10ff */
[----:B------:R-:W-:Y:S01]  /*2f190*/  IMAD R222, R175, UR39, RZ ;  /* 0x00000027afde7c24 */ /* 0x000fe2000f8e02ff */
[----:B------:R-:W2:Y:S01]  /*2f1a0*/  LDCU UR39, c[0x0][0x3b0] ;  /* 0x00007600ff2777ac */ /* 0x000ea20008000800 */
[----:B------:R-:W-:Y:S02]  /*2f1b0*/  LEA R174, P6, R178, R4, 0x2 ;  /* 0x00000004b2ae7211 */ /* 0x000fe400078c10ff */
[----:B------:R-:W-:Y:S02]  /*2f1c0*/  LEA.HI.X.SX32 R173, R177, R2, 0x2, P5 ;  /* 0x00000002b1ad7211 */ /* 0x000fe400028f16ff */
[----:B------:R-:W-:Y:S02]  /*2f1d0*/  LEA R176, P5, R180, R4, 0x2 ;  /* 0x00000004b4b07211 */ /* 0x000fe400078a10ff */
[----:B------:R-:W-:-:S02]  /*2f1e0*/  LEA.HI.X.SX32 R175, R178, R2, 0x2, P6 ;  /* 0x00000002b2af7211 */ /* 0x000fc400030f16ff */
[----:B------:R-:W-:Y:S02]  /*2f1f0*/  LEA R178, P6, R182, R4, 0x2 ;  /* 0x00000004b6b27211 */ /* 0x000fe400078c10ff */
[-C--:B------:R-:W-:Y:S02]  /*2f200*/  LEA.HI.X.SX32 R177, R180, R2.reuse, 0x2, P5 ;  /* 0x00000002b4b17211 */ /* 0x080fe400028f16ff */
[----:B------:R-:W-:Y:S02]  /*2f210*/  LEA.HI.X.SX32 R179, R182, R2, 0x2, P6 ;  /* 0x00000002b6b37211 */ /* 0x000fe400030f16ff */
[-C--:B------:R-:W-:Y:S01]  /*2f220*/  LEA R180, P5, R184, R4.reuse, 0x2 ;  /* 0x00000004b8b47211 */ /* 0x080fe200078a10ff */
[----:B------:R-:W-:Y:S01]  /*2f230*/  IMAD R249, R183, UR38, RZ ;  /* 0x00000026b7f97c24 */ /* 0x000fe2000f8e02ff */
[----:B------:R-:W1:Y:S01]  /*2f240*/  LDCU UR38, c[0x0][0x3b0] ;  /* 0x00007600ff2677ac */ /* 0x000e620008000800 */
[----:B------:R-:W-:Y:S02]  /*2f250*/  LEA R182, P6, R186, R4, 0x2 ;  /* 0x00000004bab67211 */ /* 0x000fe400078c10ff */
[----:B------:R-:W-:-:S02]  /*2f260*/  LEA.HI.X.SX32 R181, R184, R2, 0x2, P5 ;  /* 0x00000002b8b57211 */ /* 0x000fc400028f16ff */
[----:B------:R-:W-:Y:S02]  /*2f270*/  LEA R184, P5, R188, R4, 0x2 ;  /* 0x00000004bcb87211 */ /* 0x000fe400078a10ff */
[----:B------:R-:W-:Y:S02]  /*2f280*/  LEA.HI.X.SX32 R183, R186, R2, 0x2, P6 ;  /* 0x00000002bab77211 */ /* 0x000fe400030f16ff */
[----:B------:R-:W-:Y:S02]  /*2f290*/  LEA R186, P6, R190, R4, 0x2 ;  /* 0x00000004beba7211 */ /* 0x000fe400078c10ff */
[----:B------:R-:W-:Y:S02]  /*2f2a0*/  LEA.HI.X.SX32 R185, R188, R2, 0x2, P5 ;  /* 0x00000002bcb97211 */ /* 0x000fe400028f16ff */
[----:B------:R-:W-:Y:S02]  /*2f2b0*/  LEA R188, P5, R193, R4, 0x2 ;  /* 0x00000004c1bc7211 */ /* 0x000fe400078a10ff */
[----:B------:R-:W-:-:S02]  /*2f2c0*/  LEA.HI.X.SX32 R187, R190, R2, 0x2, P6 ;  /* 0x00000002bebb7211 */ /* 0x000fc400030f16ff */
[----:B------:R-:W-:Y:S01]  /*2f2d0*/  LEA.HI.X.SX32 R189, R193, R2, 0x2, P5 ;  /* 0x00000002c1bd7211 */ /* 0x000fe200028f16ff */
[----:B------:R-:W-:Y:S01]  /*2f2e0*/  IMAD R27, R191, UR37, RZ ;  /* 0x00000025bf1b7c24 */ /* 0x000fe2000f8e02ff */
[----:B------:R-:W1:Y:S01]  /*2f2f0*/  LDCU UR37, c[0x0][0x3b0] ;  /* 0x00007600ff2577ac */ /* 0x000e620008000800 */
[-C--:B------:R-:W-:Y:S02]  /*2f300*/  LEA R190, P6, R194, R4.reuse, 0x2 ;  /* 0x00000004c2be7211 */ /* 0x080fe400078c10ff */
[----:B------:R-:W-:Y:S02]  /*2f310*/  LEA R192, P5, R196, R4, 0x2 ;  /* 0x00000004c4c07211 */ /* 0x000fe400078a10ff */
[----:B------:R-:W-:Y:S02]  /*2f320*/  LEA.HI.X.SX32 R191, R194, R2, 0x2, P6 ;  /* 0x00000002c2bf7211 */ /* 0x000fe400030f16ff */
[----:B------:R-:W-:Y:S02]  /*2f330*/  LEA R194, P6, R198, R4, 0x2 ;  /* 0x00000004c6c27211 */ /* 0x000fe400078c10ff */
[----:B------:R-:W-:-:S02]  /*2f340*/  LEA.HI.X.SX32 R193, R196, R2, 0x2, P5 ;  /* 0x00000002c4c17211 */ /* 0x000fc400028f16ff */
[----:B------:R-:W-:Y:S02]  /*2f350*/  LEA R196, P5, R200, R4, 0x2 ;  /* 0x00000004c8c47211 */ /* 0x000fe400078a10ff */
[-C--:B------:R-:W-:Y:S02]  /*2f360*/  LEA.HI.X.SX32 R195, R198, R2.reuse, 0x2, P6 ;  /* 0x00000002c6c37211 */ /* 0x080fe400030f16ff */
[----:B------:R-:W-:Y:S01]  /*2f370*/  LEA.HI.X.SX32 R197, R200, R2, 0x2, P5 ;  /* 0x00000002c8c57211 */ /* 0x000fe200028f16ff */
[----:B------:R-:W-:Y:S01]  /*2f380*/  IMAD R24, R199, UR36, RZ ;  /* 0x00000024c7187c24 */ /* 0x000fe2000f8e02ff */
[----:B------:R-:W1:Y:S01]  /*2f390*/  LDCU UR36, c[0x0][0x3b0] ;  /* 0x00007600ff2477ac */ /* 0x000e620008000800 */
[-C--:B------:R-:W-:Y:S02]  /*2f3a0*/  LEA R198, P6, R202, R4.reuse, 0x2 ;  /* 0x00000004cac67211 */ /* 0x080fe400078c10ff */
[----:B------:R-:W-:Y:S02]  /*2f3b0*/  LEA R200, P5, R204, R4, 0x2 ;  /* 0x00000004ccc87211 */ /* 0x000fe400078a10ff */
[----:B------:R-:W-:-:S02]  /*2f3c0*/  LEA.HI.X.SX32 R199, R202, R2, 0x2, P6 ;  /* 0x00000002cac77211 */ /* 0x000fc400030f16ff */
[C---:B------:R-:W-:Y:S02]  /*2f3d0*/  LEA R202, P6, R207.reuse, R4, 0x2 ;  /* 0x00000004cfca7211 */ /* 0x040fe400078c10ff */
[-C--:B------:R-:W-:Y:S02]  /*2f3e0*/  LEA.HI.X.SX32 R201, R204, R2.reuse, 0x2, P5 ;  /* 0x00000002ccc97211 */ /* 0x080fe400028f16ff */
[----:B------:R-:W-:Y:S02]  /*2f3f0*/  LEA.HI.X.SX32 R203, R207, R2, 0x2, P6 ;  /* 0x00000002cfcb7211 */ /* 0x000fe400030f16ff */
[CC--:B------:R-:W-:Y:S02]  /*2f400*/  LEA R204, P5, R209.reuse, R4.reuse, 0x2 ;  /* 0x00000004d1cc7211 */ /* 0x0c0fe400078a10ff */
[----:B------:R-:W-:Y:S02]  /*2f410*/  LEA R206, P6, R210, R4, 0x2 ;  /* 0x00000004d2ce7211 */ /* 0x000fe400078c10ff */
[----:B------:R-:W-:-:S02]  /*2f420*/  LEA.HI.X.SX32 R205, R209, R2, 0x2, P5 ;  /* 0x00000002d1cd7211 */ /* 0x000fc400028f16ff */
[----:B------:R-:W-:Y:S02]  /*2f430*/  LEA R208, P5, R212, R4, 0x2 ;  /* 0x00000004d4d07211 */ /* 0x000fe400078a10ff */
[----:B------:R-:W-:Y:S02]  /*2f440*/  LEA.HI.X.SX32 R207, R210, R2, 0x2, P6 ;  /* 0x00000002d2cf7211 */ /* 0x000fe400030f16ff */
[----:B------:R-:W-:Y:S02]  /*2f450*/  LEA R210, P6, R214, R4, 0x2 ;  /* 0x00000004d6d27211 */ /* 0x000fe400078c10ff */
[----:B------:R-:W-:Y:S02]  /*2f460*/  LEA.HI.X.SX32 R209, R212, R2, 0x2, P5 ;  /* 0x00000002d4d17211 */ /* 0x000fe400028f16ff */
[----:B------:R-:W-:Y:S01]  /*2f470*/  LEA R212, P5, R216, R4, 0x2 ;  /* 0x00000004d8d47211 */ /* 0x000fe200078a10ff */
[----:B------:R-:W-:Y:S01]  /*2f480*/  IMAD R248, R211, UR35, RZ ;  /* 0x00000023d3f87c24 */ /* 0x000fe2000f8e02ff */
[-C--:B------:R-:W-:Y:S01]  /*2f490*/  LEA.HI.X.SX32 R211, R214, R2.reuse, 0x2, P6 ;  /* 0x00000002d6d37211 */ /* 0x080fe200030f16ff */
[----:B------:R-:W1:Y:S01]  /*2f4a0*/  LDCU UR35, c[0x0][0x3b0] ;  /* 0x00007600ff2377ac */ /* 0x000e620008000800 */
[----:B------:R-:W-:Y:S01]  /*2f4b0*/  LEA.HI.X.SX32 R213, R216, R2, 0x2, P5 ;  /* 0x00000002d8d57211 */ /* 0x000fe200028f16ff */
[----:B------:R-:W-:Y:S01]  /*2f4c0*/  IMAD R28, R215, UR34, RZ ;  /* 0x00000022d71c7c24 */ /* 0x000fe2000f8e02ff */
[----:B------:R-:W1:Y:S01]  /*2f4d0*/  LDCU UR34, c[0x0][0x3b0] ;  /* 0x00007600ff2277ac */ /* 0x000e620008000800 */
[----:B------:R-:W-:-:S02]  /*2f4e0*/  LEA R214, P6, R218, R4, 0x2 ;  /* 0x00000004dad67211 */ /* 0x000fc400078c10ff */
        /* <DEDUP_REMOVED lines=8> */
[----:B------:R-:W2:Y:S01]  /*2f570*/  LDL.LU R3, [R1+0x5f8] ;  /* 0x0005f80001037983 */ /* 0x000ea20000300800 */
[----:B------:R-:W1:Y:S01]  /*2f580*/  LDCU UR33, c[0x0][0x3b0] ;  /* 0x00007600ff2177ac */ /* 0x000e620008000800 */
[CC--:B------:R-:W-:Y:S02]  /*2f590*/  LEA R16, P6, R244.reuse, R4.reuse, 0x2 ;  /* 0x00000004f4107211 */ /* 0x0c0fe400078c10ff */
[C---:B------:R-:W-:Y:S02]  /*2f5a0*/  LEA R12, P5, R245.reuse, R4, 0x2 ;  /* 0x00000004f50c7211 */ /* 0x040fe400078a10ff */
[-C--:B------:R-:W-:Y:S02]  /*2f5b0*/  LEA.HI.X.SX32 R17, R244, R2.reuse, 0x2, P6 ;  /* 0x00000002f4117211 */ /* 0x080fe400030f16ff */
[----:B------:R-:W-:Y:S01]  /*2f5c0*/  LEA.HI.X.SX32 R13, R245, R2, 0x2, P5 ;  /* 0x00000002f50d7211 */ /* 0x000fe200028f16ff */
[----:B------:R-:W2:Y:S04]  /*2f5d0*/  LDL.LU R244, [R1+0x748] ;  /* 0x0007480001f47983 */ /* 0x000ea80000300800 */
[----:B------:R1:W-:Y:S01]  /*2f5e0*/  STL.64 [R1+0x5a8], R16 ;  /* 0x0005a81001007387 */ /* 0x0003e20000100a00 */
[----:B------:R-:W-:Y:S01]  /*2f5f0*/  IMAD R22, R246, UR32, RZ ;  /* 0x00000020f6167c24 */ /* 0x000fe2000f8e02ff */
[----:B------:R-:W2:Y:S02]  /*2f600*/  LDCU UR32, c[0x0][0x3b0] ;  /* 0x00007600ff2077ac */ /* 0x000ea40008000800 */
[----:B------:R1:W-:Y:S04]  /*2f610*/  STL.64 [R1+0x5a0], R12 ;  /* 0x0005a00c01007387 */ /* 0x0003e80000100a00 */
[----:B------:R-:W2:Y:S01]  /*2f620*/  LDL.LU R246, [R1+0x740] ;  /* 0x0007400001f67983 */ /* 0x000ea20000300800 */
[----:B-1----:R-:W-:-:S02]  /*2f630*/  LEA R16, P6, R226, R4, 0x2 ;  /* 0x00000004e2107211 */ /* 0x002fc400078c10ff */
[C---:B------:R-:W-:Y:S02]  /*2f640*/  LEA R12, P5, R247.reuse, R4, 0x2 ;  /* 0x00000004f70c7211 */ /* 0x040fe400078a10ff */
[-C--:B------:R-:W-:Y:S02]  /*2f650*/  LEA.HI.X.SX32 R17, R226, R2.reuse, 0x2, P6 ;  /* 0x00000002e2117211 */ /* 0x080fe400030f16ff */
[----:B------:R-:W-:Y:S01]  /*2f660*/  LEA.HI.X.SX32 R13, R247, R2, 0x2, P5 ;  /* 0x00000002f70d7211 */ /* 0x000fe200028f16ff */
[----:B------:R-:W2:Y:S04]  /*2f670*/  LDL.LU R226, [R1+0x5c0] ;  /* 0x0005c00001e27983 */ /* 0x000ea80000300800 */
[----:B------:R-:W-:Y:S04]  /*2f680*/  STL.64 [R1+0x598], R16 ;  /* 0x0005981001007387 */ /* 0x000fe80000100a00 */
[----:B------:R1:W-:Y:S04]  /*2f690*/  STL.64 [R1+0x590], R12 ;  /* 0x0005900c01007387 */ /* 0x0003e80000100a00 */
[----:B-1----:R-:W2:Y:S04]  /*2f6a0*/  LDL.LU R12, [R1+0x73c] ;  /* 0x00073c00010c7983 */ /* 0x002ea80000300800 */
[----:B------:R-:W2:Y:S01]  /*2f6b0*/  LDL.LU R13, [R1+0x738] ;  /* 0x00073800010d7983 */ /* 0x000ea20000300800 */
[----:B------:R-:W-:-:S02]  /*2f6c0*/  LEA R18, P6, R251, R4, 0x2 ;  /* 0x00000004fb127211 */ /* 0x000fc400078c10ff */
[----:B------:R-:W-:Y:S02]  /*2f6d0*/  LEA R16, P5, R229, R4, 0x2 ;  /* 0x00000004e5107211 */ /* 0x000fe400078a10ff */
[-C--:B------:R-:W-:Y:S02]  /*2f6e0*/  LEA.HI.X.SX32 R19, R251, R2.reuse, 0x2, P6 ;  /* 0x00000002fb137211 */ /* 0x080fe400030f16ff */
[----:B------:R-:W2:Y:S01]  /*2f6f0*/  LDL.LU R251, [R1+0x768] ;  /* 0x0007680001fb7983 */ /* 0x000ea20000300800 */
[----:B------:R-:W-:-:S03]  /*2f700*/  LEA.HI.X.SX32 R17, R229, R2, 0x2, P5 ;  /* 0x00000002e5117211 */ /* 0x000fc600028f16ff */
[----:B------:R1:W-:Y:S04]  /*2f710*/  STL.64 [R1+0x588], R18 ;  /* 0x0005881201007387 */ /* 0x0003e80000100a00 */
[----:B------:R-:W2:Y:S01]  /*2f720*/  LDL.LU R229, [R1+0x760] ;  /* 0x0007600001e57983 */ /* 0x000ea20000300800 */
[----:B---3--:R-:W-:Y:S01]  /*2f730*/  IMAD R23, R224, UR31, RZ ;  /* 0x0000001fe0177c24 */ /* 0x008fe2000f8e02ff */
[----:B------:R-:W3:Y:S01]  /*2f740*/  LDCU UR31, c[0x0][0x3b0] ;  /* 0x00007600ff1f77ac */ /* 0x000ee20008000800 */
[C---:B-1----:R-:W-:Y:S01]  /*2f750*/  LEA R18, P6, R227.reuse, R4, 0x2 ;  /* 0x00000004e3127211 */ /* 0x042fe200078c10ff */
[----:B------:R4:W-:Y:S03]  /*2f760*/  STL.64 [R1+0x580], R16 ;  /* 0x0005801001007387 */ /* 0x0009e60000100a00 */
[----:B------:R-:W-:Y:S01]  /*2f770*/  LEA.HI.X.SX32 R19, R227, R2, 0x2, P6 ;  /* 0x00000002e3137211 */ /* 0x000fe200030f16ff */
[----:B------:R-:W3:Y:S04]  /*2f780*/  LDL.LU R247, [R1+0x5c4] ;  /* 0x0005c40001f77983 */ /* 0x000ee80000300800 */
[----:B------:R-:W3:Y:S01]  /*2f790*/  LDL.LU R224, [R1+0x75c] ;  /* 0x00075c0001e07983 */ /* 0x000ee20000300800 */
[----:B----4-:R-:W-:-:S03]  /*2f7a0*/  LEA R16, P5, R228, R4, 0x2 ;  /* 0x00000004e4107211 */ /* 0x010fc600078a10ff */
[----:B------:R1:W-:Y:S01]  /*2f7b0*/  STL.64 [R1+0x578], R18 ;  /* 0x0005781201007387 */ /* 0x0003e20000100a00 */
[----:B------:R-:W-:-:S03]  /*2f7c0*/  LEA.HI.X.SX32 R17, R228, R2, 0x2, P5 ;  /* 0x00000002e4117211 */ /* 0x000fc600028f16ff */
[----:B------:R-:W4:Y:S01]  /*2f7d0*/  LDL.LU R227, [R1+0x758] ;  /* 0x0007580001e37983 */ /* 0x000f220000300800 */
[----:B-1----:R-:W-:-:S03]  /*2f7e0*/  LEA R18, P6, R231, R4, 0x2 ;  /* 0x00000004e7127211 */ /* 0x002fc600078c10ff */
[----:B------:R2:W-:Y:S01]  /*2f7f0*/  STL.64 [R1+0x570], R16 ;  /* 0x0005701001007387 */ /* 0x0005e20000100a00 */
[----:B------:R-:W-:-:S03]  /*2f800*/  LEA.HI.X.SX32 R19, R231, R2, 0x2, P6 ;  /* 0x00000002e7137211 */ /* 0x000fc600030f16ff */
[----:B------:R-:W4:Y:S04]  /*2f810*/  LDL.LU R228, [R1+0x780] ;  /* 0x0007800001e47983 */ /* 0x000f280000300800 */
[----:B------:R1:W-:Y:S04]  /*2f820*/  STL.64 [R1+0x5b0], R18 ;  /* 0x0005b01201007387 */ /* 0x0003e80000100a00 */
[----:B------:R-:W4:Y:S01]  /*2f830*/  LDL.LU R231, [R1+0x604] ;  /* 0x0006040001e77983 */ /* 0x000f220000300800 */
[----:B--2---:R-:W-:-:S04]  /*2f840*/  LEA R16, P5, R3, R4, 0x2 ;  /* 0x0000000403107211 */ /* 0x004fc800078a10ff */
[----:B------:R-:W-:Y:S02]  /*2f850*/  LEA.HI.X.SX32 R17, R3, R2, 0x2, P5 ;  /* 0x0000000203117211 */ /* 0x000fe400028f16ff */
        /* <DEDUP_REMOVED lines=8> */
[----:B------:R-:W2:Y:S04]  /*2f8e0*/  LDL.LU R246, [R1+0x774] ;  /* 0x0007740001f67983 */ /* 0x000ea80000300800 */
[----:B------:R1:W-:Y:S01]  /*2f8f0*/  STL.64 [R1+0x5e0], R16 ;  /* 0x0005e01001007387 */ /* 0x0003e20000100a00 */
[----:B------:R-:W-:-:S04]  /*2f900*/  LEA R18, P6, R12, R4, 0x2 ;  /* 0x000000040c127211 */ /* 0x000fc800078c10ff */
[----:B------:R-:W-:Y:S02]  /*2f910*/  LEA.HI.X.SX32 R19, R12, R2, 0x2, P6 ;  /* 0x000000020c137211 */ /* 0x000fe400030f16ff */
[----:B------:R-:W2:Y:S01]  /*2f920*/  LDL.LU R12, [R1+0x7b4] ;  /* 0x0007b400010c7983 */ /* 0x000ea20000300800 */
[----:B-1----:R-:W-:-:S03]  /*2f930*/  LEA R16, P5, R13, R4, 0x2 ;  /* 0x000000040d107211 */ /* 0x002fc600078a10ff */
[----:B------:R1:W-:Y:S01]  /*2f940*/  STL.64 [R1+0x5d8], R18 ;  /* 0x0005d81201007387 */ /* 0x0003e20000100a00 */
[----:B------:R-:W-:-:S03]  /*2f950*/  LEA.HI.X.SX32 R17, R13, R2, 0x2, P5 ;  /* 0x000000020d117211 */ /* 0x000fc600028f16ff */
[----:B------:R-:W2:Y:S04]  /*2f960*/  LDL.LU R13, [R1+0x7b0] ;  /* 0x0007b000010d7983 */ /* 0x000ea80000300800 */
[----:B------:R3:W-:Y:S01]  /*2f970*/  STL.64 [R1+0x5d0], R16 ;  /* 0x0005d01001007387 */ /* 0x0007e20000100a00 */
[----:B-1----:R-:W-:-:S03]  /*2f980*/  LEA R18, P6, R251, R4, 0x2 ;  /* 0x00000004fb127211 */ /* 0x002fc600078c10ff */
[----:B------:R-:W2:Y:S01]  /*2f990*/  LDL.LU R244, [R1+0x60c] ;  /* 0x00060c0001f47983 */ /* 0x000ea20000300800 */
[----:B------:R-:W-:-:S03]  /*2f9a0*/  LEA.HI.X.SX32 R19, R251, R2, 0x2, P6 ;  /* 0x00000002fb137211 */ /* 0x000fc600030f16ff */
[----:B------:R-:W2:Y:S01]  /*2f9b0*/  LDL.LU R251, [R1+0x7a8] ;  /* 0x0007a80001fb7983 */ /* 0x000ea20000300800 */
[----:B---3--:R-:W-:-:S03]  /*2f9c0*/  LEA R16, P5, R229, R4, 0x2 ;  /* 0x00000004e5107211 */ /* 0x008fc600078a10ff */
[----:B------:R1:W-:Y:S01]  /*2f9d0*/  STL.64 [R1+0x5c8], R18 ;  /* 0x0005c81201007387 */ /* 0x0003e20000100a00 */
[----:B------:R-:W-:-:S03]  /*2f9e0*/  LEA.HI.X.SX32 R17, R229, R2, 0x2, P5 ;  /* 0x00000002e5117211 */ /* 0x000fc600028f16ff */
[----:B------:R-:W3:Y:S04]  /*2f9f0*/  LDL.LU R229, [R1+0x798] ;  /* 0x0007980001e57983 */ /* 0x000ee80000300800 */
[----:B------:R4:W-:Y:S01]  /*2fa00*/  STL.64 [R1+0x5c0], R16 ;  /* 0x0005c01001007387 */ /* 0x0009e20000100a00 */
[C---:B-1----:R-:W-:Y:S01]  /*2fa10*/  LEA R18, P6, R224.reuse, R4, 0x2 ;  /* 0x00000004e0127211 */ /* 0x042fe200078c10ff */
[----:B------:R-:W-:Y:S01]  /*2fa20*/  IMAD R20, R247, UR29, RZ ;  /* 0x0000001df7147c24 */ /* 0x000fe2000f8e02ff */
[----:B------:R-:W1:Y:S01]  /*2fa30*/  LDCU UR29, c[0x0][0x3b0] ;  /* 0x00007600ff1d77ac */ /* 0x000e620008000800 */
[----:B------:R-:W3:Y:S01]  /*2fa40*/  LDL.LU R247, [R1+0x7d0] ;  /* 0x0007d00001f77983 */ /* 0x000ee20000300800 */
[----:B------:R-:W-:Y:S02]  /*2fa50*/  LEA.HI.X.SX32 R19, R224, R2, 0x2, P6 ;  /* 0x00000002e0137211 */ /* 0x000fe400030f16ff */
[----:B----4-:R-:W-:-:S04]  /*2fa60*/  LEA R16, P5, R227, R4, 0x2 ;  /* 0x00000004e3107211 */ /* 0x010fc800078a10ff */
[----:B------:R-:W-:Y:S01]  /*2fa70*/  LEA.HI.X.SX32 R17, R227, R2, 0x2, P5 ;  /* 0x00000002e3117211 */ /* 0x000fe200028f16ff */
[----:B------:R4:W-:Y:S04]  /*2fa80*/  STL.64 [R1+0x5f0], R18 ;  /* 0x0005f01201007387 */ /* 0x0009e80000100a00 */
[----:B------:R2:W-:Y:S01]  /*2fa90*/  STL.64 [R1+0x5f8], R16 ;  /* 0x0005f81001007387 */ /* 0x0005e20000100a00 */
[----:B------:R-:W-:Y:S01]  /*2faa0*/  IMAD R227, R231, UR28, RZ ;  /* 0x0000001ce7e37c24 */ /* 0x000fe2000f8e02ff */
[----:B------:R-:W1:Y:S02]  /*2fab0*/  LDCU UR28, c[0x0][0x3b0] ;  /* 0x00007600ff1c77ac */ /* 0x000e640008000800 */
[----:B------:R-:W3:Y:S01]  /*2fac0*/  LDL.LU R231, [R1+0x7c8] ;  /* 0x0007c80001e77983 */ /* 0x000ee20000300800 */
[----:B----4-:R-:W-:-:S04]  /*2fad0*/  LEA R18, P6, R228, R4, 0x2 ;  /* 0x00000004e4127211 */ /* 0x010fc800078c10ff */
[----:B------:R-:W-:Y:S02]  /*2fae0*/  LEA.HI.X.SX32 R19, R228, R2, 0x2, P6 ;  /* 0x00000002e4137211 */ /* 0x000fe400030f16ff */
        /* <DEDUP_REMOVED lines=14> */
[----:B------:R1:W-:Y:S04]  /*2fbd0*/  STL.64 [R1+0x618], R16 ;  /* 0x0006181001007387 */ /* 0x0003e80000100a00 */
[----:B------:R-:W2:Y:S01]  /*2fbe0*/  LDL.LU R243, [R1+0x654] ;  /* 0x0006540001f37983 */ /* 0x000ea20000300800 */
[----:B------:R-:W-:-:S04]  /*2fbf0*/  LEA R18, P6, R12, R4, 0x2 ;  /* 0x000000040c127211 */ /* 0x000fc800078c10ff */
[----:B------:R-:W-:Y:S01]  /*2fc00*/  LEA.HI.X.SX32 R19, R12, R2, 0x2, P6 ;  /* 0x000000020c137211 */ /* 0x000fe200030f16ff */
[----:B------:R-:W-:Y:S02]  /*2fc10*/  IMAD.MOV.U32 R12, RZ, RZ, R5 ;  /* 0x000000ffff0c7224 */ /* 0x000fe400078e0005 */
[----:B------:R-:W2:Y:S01]  /*2fc20*/  LDL.LU R5, [R1+0x7f0] ;  /* 0x0007f00001057983 */ /* 0x000ea20000300800 */
[----:B-1----:R-:W-:-:S03]  /*2fc30*/  LEA R16, P5, R13, R4, 0x2 ;  /* 0x000000040d107211 */ /* 0x002fc600078a10ff */
[----:B------:R1:W-:Y:S01]  /*2fc40*/  STL.64 [R1+0x610], R18 ;  /* 0x0006101201007387 */ /* 0x0003e20000100a00 */
[----:B------:R-:W-:Y:S01]  /*2fc50*/  LEA.HI.X.SX32 R17, R13, R2, 0x2, P5 ;  /* 0x000000020d117211 */ /* 0x000fe200028f16ff */
[----:B------:R-:W-:Y:S02]  /*2fc60*/  IMAD.MOV.U32 R13, RZ, RZ, R0 ;  /* 0x000000ffff0d7224 */ /* 0x000fe400078e0000 */
[----:B------:R-:W2:Y:S04]  /*2fc70*/  LDL.LU R0, [R1+0x7ec] ;  /* 0x0007ec0001007983 */ /* 0x000ea80000300800 */
[----:B------:R3:W-:Y:S01]  /*2fc80*/  STL.64 [R1+0x608], R16 ;  /* 0x0006081001007387 */ /* 0x0007e20000100a00 */
[----:B-1----:R-:W-:-:S03]  /*2fc90*/  LEA R18, P6, R251, R4, 0x2 ;  /* 0x00000004fb127211 */ /* 0x002fc600078c10ff */
[----:B------:R-:W2:Y:S01]  /*2fca0*/  LDL.LU R245, [R1+0x850] ;  /* 0x0008500001f57983 */ /* 0x000ea20000300800 */
[----:B------:R-:W-:Y:S02]  /*2fcb0*/  LEA.HI.X.SX32 R19, R251, R2, 0x2, P6 ;  /* 0x00000002fb137211 */ /* 0x000fe400030f16ff */
[----:B---3--:R-:W-:-:S03]  /*2fcc0*/  LEA R16, P5, R229, R4, 0x2 ;  /* 0x00000004e5107211 */ /* 0x008fc600078a10ff */
[----:B------:R1:W-:Y:S01]  /*2fcd0*/  STL.64 [R1+0x630], R18 ;  /* 0x0006301201007387 */ /* 0x0003e20000100a00 */
[----:B------:R-:W-:Y:S01]  /*2fce0*/  IMAD R21, R244, UR27, RZ ;  /* 0x0000001bf4157c24 */ /* 0x000fe2000f8e02ff */
[----:B------:R-:W3:Y:S01]  /*2fcf0*/  LDCU UR27, c[0x0][0x3b0] ;  /* 0x00007600ff1b77ac */ /* 0x000ee20008000800 */
[----:B------:R-:W-:Y:S02]  /*2fd00*/  LEA.HI.X.SX32 R17, R229, R2, 0x2, P5 ;  /* 0x00000002e5117211 */ /* 0x000fe400028f16ff */
[----:B------:R-:W3:Y:S04]  /*2fd10*/  LDL.LU R229, [R1+0x684] ;  /* 0x0006840001e57983 */ /* 0x000ee80000300800 */
[----:B------:R-:W3:Y:S04]  /*2fd20*/  LDL.LU R244, [R1+0x830] ;  /* 0x0008300001f47983 */ /* 0x000ee80000300800 */
[----:B------:R1:W-:Y:S04]  /*2fd30*/  STL.64 [R1+0x638], R16 ;  /* 0x0006381001007387 */ /* 0x0003e80000100a00 */
[----:B------:R-:W3:Y:S01]  /*2fd40*/  LDL.LU R251, [R1+0x828] ;  /* 0x0008280001fb7983 */ /* 0x000ee20000300800 */
[----:B-1----:R-:W-:-:S04]  /*2fd50*/  LEA R18, P6, R247, R4, 0x2 ;  /* 0x00000004f7127211 */ /* 0x002fc800078c10ff */
[----:B------:R-:W-:Y:S02]  /*2fd60*/  LEA.HI.X.SX32 R19, R247, R2, 0x2, P6 ;  /* 0x00000002f7137211 */ /* 0x000fe400030f16ff */
[----:B------:R-:W-:-:S03]  /*2fd70*/  LEA R16, P5, R231, R4, 0x2 ;  /* 0x00000004e7107211 */ /* 0x000fc600078a10ff */
[----:B------:R4:W-:Y:S01]  /*2fd80*/  STL.64 [R1+0x640], R18 ;  /* 0x0006401201007387 */ /* 0x0009e20000100a00 */
[----:B------:R-:W-:-:S03]  /*2fd90*/  LEA.HI.X.SX32 R17, R231, R2, 0x2, P5 ;  /* 0x00000002e7117211 */ /* 0x000fc600028f16ff */
[----:B------:R-:W3:Y:S04]  /*2fda0*/  LDL.LU R231, [R1+0x820] ;  /* 0x0008200001e77983 */ /* 0x000ee80000300800 */
[----:B------:R2:W-:Y:S04]  /*2fdb0*/  STL.64 [R1+0x648], R16 ;  /* 0x0006481001007387 */ /* 0x0005e80000100a00 */
[----:B------:R-:W3:Y:S01]  /*2fdc0*/  LDL.LU R247, [R1+0x96c] ;  /* 0x00096c0001f77983 */ /* 0x000ee20000300800 */
[----:B----4-:R-:W-:-:S04]  /*2fdd0*/  LEA R18, P6, R224, R4, 0x2 ;  /* 0x00000004e0127211 */ /* 0x010fc800078c10ff */
[----:B------:R-:W-:-:S05]  /*2fde0*/  LEA.HI.X.SX32 R19, R224, R2, 0x2, P6 ;  /* 0x00000002e0137211 */ /* 0x000fca00030f16ff */
[----:B------:R-:W-:Y:S01]  /*2fdf0*/  STL.64 [R1+0x668], R18 ;  /* 0x0006681201007387 */ /* 0x000fe20000100a00 */
[----:B--2---:R-:W-:-:S04]  /*2fe00*/  LEA R16, P5, R3, R4, 0x2 ;  /* 0x0000000403107211 */ /* 0x004fc800078a10ff */
[----:B------:R-:W-:Y:S02]  /*2fe10*/  LEA.HI.X.SX32 R17, R3, R2, 0x2, P5 ;  /* 0x0000000203117211 */ /* 0x000fe400028f16ff */
[----:B------:R-:W2:Y:S01]  /*2fe20*/  LDL.LU R3, [R1+0x968] ;  /* 0x0009680001037983 */ /* 0x000ea20000300800 */
[----:B------:R-:W-:-:S03]  /*2fe30*/  LEA R224, P6, R242, R4, 0x2 ;  /* 0x00000004f2e07211 */ /* 0x000fc600078c10ff */
[----:B------:R1:W-:Y:S01]  /*2fe40*/  STL.64 [R1+0x660], R16 ;  /* 0x0006601001007387 */ /* 0x0003e20000100a00 */
[----:B------:R-:W-:-:S05]  /*2fe50*/  LEA.HI.X.SX32 R225, R242, R2, 0x2, P6 ;  /* 0x00000002f2e17211 */ /* 0x000fca00030f16ff */
[----:B------:R4:W-:Y:S01]  /*2fe60*/  STL.64 [R1+0x658], R224 ;  /* 0x000658e001007387 */ /* 0x0009e20000100a00 */
[----:B-1----:R-:W-:-:S04]  /*2fe70*/  LEA R16, P5, R246, R4, 0x2 ;  /* 0x00000004f6107211 */ /* 0x002fc800078a10ff */
[----:B------:R-:W-:Y:S01]  /*2fe80*/  LEA.HI.X.SX32 R17, R246, R2, 0x2, P5 ;  /* 0x00000002f6117211 */ /* 0x000fe200028f16ff */
[----:B------:R-:W-:Y:S01]  /*2fe90*/  IMAD.MOV.U32 R246, RZ, RZ, R13 ;  /* 0x000000fffff67224 */ /* 0x000fe200078e000d */
[----:B----4-:R-:W4:Y:S04]  /*2fea0*/  LDL.LU R224, [R1+0x694] ;  /* 0x0006940001e07983 */ /* 0x010f280000300800 */
[----:B------:R-:W4:Y:S04]  /*2feb0*/  LDL.LU R13, [R1+0x964] ;  /* 0x00096400010d7983 */ /* 0x000f280000300800 */
[----:B------:R1:W-:Y:S01]  /*2fec0*/  STL.64 [R1+0x650], R16 ;  /* 0x0006501001007387 */ /* 0x0003e20000100a00 */
[----:B------:R-:W-:-:S04]  /*2fed0*/  LEA R234, P6, R5, R4, 0x2 ;  /* 0x0000000405ea7211 */ /* 0x000fc800078c10ff */
[----:B------:R-:W-:Y:S02]  /*2fee0*/  LEA.HI.X.SX32 R235, R5, R2, 0x2, P6 ;  /* 0x0000000205eb7211 */ /* 0x000fe400030f16ff */
[----:B------:R-:W4:Y:S01]  /*2fef0*/  LDL.LU R5, [R1+0x92c] ;  /* 0x00092c0001057983 */ /* 0x000f220000300800 */
[----:B-1----:R-:W-:-:S03]  /*2ff00*/  LEA R16, P5, R0, R4, 0x2 ;  /* 0x0000000400107211 */ /* 0x002fc600078a10ff */
[----:B------:R1:W-:Y:S01]  /*2ff10*/  STL.64 [R1+0x670], R234 ;  /* 0x000670ea01007387 */ /* 0x0003e20000100a00 */
[----:B------:R-:W-:-:S03]  /*2ff20*/  LEA.HI.X.SX32 R17, R0, R2, 0x2, P5 ;  /* 0x0000000200117211 */ /* 0x000fc600028f16ff */
[----:B------:R-:W4:Y:S01]  /*2ff30*/  LDL.LU R0, [R1+0x98c] ;  /* 0x00098c0001007983 */ /* 0x000f220000300800 */
[----:B-1----:R-:W-:-:S04]  /*2ff40*/  LEA R234, P6, R245, R4, 0x2 ;  /* 0x00000004f5ea7211 */ /* 0x002fc800078c10ff */
[----:B------:R-:W-:Y:S01]  /*2ff50*/  LEA.HI.X.SX32 R235, R245, R2, 0x2, P6 ;  /* 0x00000002f5eb7211 */ /* 0x000fe200030f16ff */
[----:B------:R3:W-:Y:S04]  /*2ff60*/  STL.64 [R1+0x678], R16 ;  /* 0x0006781001007387 */ /* 0x0007e80000100a00 */
[----:B------:R1:W-:Y:S04]  /*2ff70*/  STL.64 [R1+0x680], R234 ;  /* 0x000680ea01007387 */ /* 0x0003e80000100a00 */
[----:B------:R-:W4:Y:S01]  /*2ff80*/  LDL.LU R19, [R1+0x6c4] ;  /* 0x0006c40001137983 */ /* 0x000f220000300800 */
[----:B---3--:R-:W-:-:S03]  /*2ff90*/  LEA R16, P5, R244, R4, 0x2 ;  /* 0x00000004f4107211 */ /* 0x008fc600078a10ff */
[----:B------:R-:W3:Y:S01]  /*2ffa0*/  LDL.LU R39, [R1+0x984] ;  /* 0x0009840001277983 */ /* 0x000ee20000300800 */
[----:B------:R-:W-:-:S03]  /*2ffb0*/  LEA.HI.X.SX32 R17, R244, R2, 0x2, P5 ;  /* 0x00000002f4117211 */ /* 0x000fc600028f16ff */
[----:B------:R-:W3:Y:S01]  /*2ffc0*/  LDL.LU R225, [R1+0x97c] ;  /* 0x00097c0001e17983 */ /* 0x000ee20000300800 */
[----:B------:R-:W-:Y:S01]  /*2ffd0*/  IMAD R18, R243, UR25, RZ ;  /* 0x00000019f3127c24 */ /* 0x000fe2000f8e02ff */
[C---:B-1----:R-:W-:Y:S01]  /*2ffe0*/  LEA R234, P6, R251.reuse, R4, 0x2 ;  /* 0x00000004fbea7211 */ /* 0x042fe200078c10ff */
[----:B------:R-:W-:Y:S01]  /*2fff0*/  IMAD R226, R226, UR30, RZ ;  /* 0x0000001ee2e27c24 */ /* 0x000fe2000f8e02ff */
[----:B------:R1:W-:Y:S01]  /*30000*/  STL.64 [R1+0x688], R16 ;  /* 0x0006881001007387 */ /* 0x0003e20000100a00 */
[----:B------:R-:W-:Y:S01]  /*30010*/  IMAD R228, R228, UR26, RZ ;  /* 0x0000001ae4e47c24 */ /* 0x000fe2000f8e02ff */
[----:B------:R-:W-:Y:S01]  /*30020*/  LEA.HI.X.SX32 R235, R251, R2, 0x2, P6 ;  /* 0x00000002fbeb7211 */ /* 0x000fe200030f16ff */
[----:B------:R-:W-:Y:S01]  /*30030*/  IMAD R229, R229, UR24, RZ ;  /* 0x00000018e5e57c24 */ /* 0x000fe2000f8e02ff */
[----:B------:R-:W3:Y:S01]  /*30040*/  LDL.LU R243, [R1+0x9b0] ;  /* 0x0009b00001f37983 */ /* 0x000ee20000300800 */
[----:B------:R-:W2:Y:S03]  /*30050*/  LDCU UR30, c[0x0][0x3b0] ;  /* 0x00007600ff1e77ac */ /* 0x000ea60008000800 */
[----:B------:R-:W3:Y:S01]  /*30060*/  LDL.LU R251, [R1+0x990] ;  /* 0x0009900001fb7983 */ /* 0x000ee20000300800 */
[----:B------:R-:W2:Y:S01]  /*30070*/  LDCU UR26, c[0x0][0x3b0] ;  /* 0x00007600ff1a77ac */ /* 0x000ea20008000800 */
[----:B-1----:R-:W-:-:S02]  /*30080*/  LEA R16, P5, R231, R4, 0x2 ;  /* 0x00000004e7107211 */ /* 0x002fc400078a10ff */
[----:B------:R1:W-:Y:S01]  /*30090*/  STL.64 [R1+0x6a8], R234 ;  /* 0x0006a8ea01007387 */ /* 0x0003e20000100a00 */
[----:B------:R-:W2:Y:S01]  /*300a0*/  LDCU UR25, c[0x0][0x3b0] ;  /* 0x00007600ff1977ac */ /* 0x000ea20008000800 */
[----:B------:R-:W-:Y:S02]  /*300b0*/  LEA.HI.X.SX32 R17, R231, R2, 0x2, P5 ;  /* 0x00000002e7117211 */ /* 0x000fe400028f16ff */
[----:B------:R-:W3:Y:S01]  /*300c0*/  LDL.LU R231, [R1+0x6dc] ;  /* 0x0006dc0001e77983 */ /* 0x000ee20000300800 */
[----:B------:R-:W2:Y:S03]  /*300d0*/  LDCU UR24, c[0x0][0x3b0] ;  /* 0x00007600ff1877ac */ /* 0x000ea60008000800 */
[----:B------:R-:W3:Y:S01]  /*300e0*/  LDL.LU R242, [R1+0x974] ;  /* 0x0009740001f27983 */ /* 0x000ee20000300800 */
[----:B-1----:R-:W-:-:S03]  /*300f0*/  LEA R234, P6, R247, R4, 0x2 ;  /* 0x00000004f7ea7211 */ /* 0x002fc600078c10ff */
[----:B------:R-:W-:Y:S01]  /*30100*/  STL.64 [R1+0x6a0], R16 ;  /* 0x0006a01001007387 */ /* 0x000fe20000100a00 */
[----:B------:R-:W-:-:S03]  /*30110*/  LEA.HI.X.SX32 R235, R247, R2, 0x2, P6 ;  /* 0x00000002f7eb7211 */ /* 0x000fc600030f16ff */
[----:B------:R-:W3:Y:S04]  /*30120*/  LDL.LU R245, [R1+0x970] ;  /* 0x0009700001f57983 */ /* 0x000ee80000300800 */
[----:B------:R-:W3:Y:S04]  /*30130*/  LDL.LU R247, [R1+0x704] ;  /* 0x0007040001f77983 */ /* 0x000ee80000300800 */
[----:B------:R1:W-:Y:S04]  /*30140*/  STL.64 [R1+0x698], R234 ;  /* 0x000698ea01007387 */ /* 0x0003e80000100a00 */
[----:B------:R-:W3:Y:S01]  /*30150*/  LDL.LU R244, [R1+0x710] ;  /* 0x0007100001f47983 */ /* 0x000ee20000300800 */
[----:B-1----:R-:W-:-:S03]  /*30160*/  IMAD.MOV.U32 R235, RZ, RZ, R246 ;  /* 0x000000ffffeb7224 */ /* 0x002fc600078e00f6 */
[----:B------:R-:W3:Y:S01]  /*30170*/  LDL.LU R246, [R1+0x70c] ;  /* 0x00070c0001f67983 */ /* 0x000ee20000300800 */
[----:B--2---:R-:W-:-:S04]  /*30180*/  LEA R16, P5, R3, R4, 0x2 ;  /* 0x0000000403107211 */ /* 0x004fc800078a10ff */
[----:B------:R-:W-:Y:S02]  /*30190*/  LEA.HI.X.SX32 R17, R3, R2, 0x2, P5 ;  /* 0x0000000203117211 */ /* 0x000fe400028f16ff */
[----:B------:R-:W2:Y:S04]  /*301a0*/  LDL.LU R3, [R1+0x714] ;  /* 0x0007140001037983 */ /* 0x000ea80000300800 */
[----:B------:R1:W-:Y:S02]  /*301b0*/  STL.64 [R1+0x690], R16 ;  /* 0x0006901001007387 */ /* 0x0003e40000100a00 */
[----:B-1----:R-:W-:Y:S01]  /*301c0*/  IMAD.MOV.U32 R17, RZ, RZ, R235 ;  /* 0x000000ffff117224 */ /* 0x002fe200078e00eb */
[----:B----4-:R-:W-:-:S04]  /*301d0*/  LEA R234, P6, R13, R4, 0x2 ;  /* 0x000000040dea7211 */ /* 0x010fc800078c10ff */
[----:B------:R-:W-:Y:S02]  /*301e0*/  LEA.HI.X.SX32 R235, R13, R2, 0x2, P6 ;  /* 0x000000020deb7211 */ /* 0x000fe400030f16ff */
[----:B------:R-:W4:Y:S04]  /*301f0*/  LDL.LU R13, [R1+0x71c] ;  /* 0x00071c00010d7983 */ /* 0x000f280000300800 */
[----:B------:R1:W-:Y:S02]  /*30200*/  STL.64 [R1+0x6b0], R234 ;  /* 0x0006b0ea01007387 */ /* 0x0003e40000100a00 */
[----:B-1----:R-:W-:Y:S01]  /*30210*/  IMAD.MOV.U32 R235, RZ, RZ, R17 ;  /* 0x000000ffffeb7224 */ /* 0x002fe200078e0011 */
[----:B------:R-:W-:-:S04]  /*30220*/  LEA R16, P5, R5, R4, 0x2 ;  /* 0x0000000405107211 */ /* 0x000fc800078a10ff */
[----:B------:R-:W-:Y:S02]  /*30230*/  LEA.HI.X.SX32 R17, R5, R2, 0x2, P5 ;  /* 0x0000000205117211 */ /* 0x000fe400028f16ff */
[----:B------:R-:W4:Y:S01]  /*30240*/  LDL.LU R5, [R1+0x1a0c] ;  /* 0x001a0c0001057983 */ /* 0x000f220000300800 */
[----:B------:R-:W-:-:S03]  /*30250*/  LEA R234, P6, R0, R4, 0x2 ;  /* 0x0000000400ea7211 */ /* 0x000fc600078c10ff */
[----:B------:R1:W-:Y:S02]  /*30260*/  STL.64 [R1+0x6b8], R16 ;  /* 0x0006b81001007387 */ /* 0x0003e40000100a00 */
[----:B-1----:R-:W-:Y:S01]  /*30270*/  LEA R16, P5, R235, R4, 0x2 ;  /* 0x00000004eb107211 */ /* 0x002fe200078a10ff */
[----:B------:R-:W-:Y:S01]  /*30280*/  IMAD.MOV.U32 R17, RZ, RZ, R235 ;  /* 0x000000ffff117224 */ /* 0x000fe200078e00eb */
[-C--:B------:R-:W-:Y:S02]  /*30290*/  LEA.HI.X.SX32 R235, R0, R2.reuse, 0x2, P6 ;  /* 0x0000000200eb7211 */ /* 0x080fe400030f16ff */
[----:B------:R-:W4:Y:S02]  /*302a0*/  LDL.LU R0, [R1+0x724] ;  /* 0x0007240001007983 */ /* 0x000f240000300800 */
[----:B------:R-:W-:Y:S02]  /*302b0*/  LEA.HI.X.SX32 R17, R17, R2, 0x2, P5 ;  /* 0x0000000211117211 */ /* 0x000fe400028f16ff */
[----:B------:R3:W-:Y:S04]  /*302c0*/  STL.64 [R1+0x6c0], R234 ;  /* 0x0006c0ea01007387 */ /* 0x0007e80000100a00 */
[----:B------:R1:W-:Y:S01]  /*302d0*/  STL.64 [R1+0x6c8], R16 ;  /* 0x0006c81001007387 */ /* 0x0003e20000100a00 */
[----:B---3--:R-:W-:-:S04]  /*302e0*/  LEA R234, P6, R39, R4, 0x2 ;  /* 0x0000000427ea7211 */ /* 0x008fc800078c10ff */
[----:B------:R-:W-:Y:S02]  /*302f0*/  LEA.HI.X.SX32 R235, R39, R2, 0x2, P6 ;  /* 0x0000000227eb7211 */ /* 0x000fe400030f16ff */
[----:B-1----:R-:W-:-:S03]  /*30300*/  LEA R16, P5, R225, R4, 0x2 ;  /* 0x00000004e1107211 */ /* 0x002fc600078a10ff */
[----:B------:R1:W-:Y:S01]  /*30310*/  STL.64 [R1+0x6d0], R234 ;  /* 0x0006d0ea01007387 */ /* 0x0003e20000100a00 */
        /* <DEDUP_REMOVED lines=8> */
[----:B-1----:R-:W-:-:S04]  /*303a0*/  LEA R234, P6, R242, R4, 0x2 ;  /* 0x00000004f2ea7211 */ /* 0x002fc800078c10ff */
[----:B------:R-:W-:Y:S01]  /*303b0*/  LEA.HI.X.SX32 R235, R242, R2, 0x2, P6 ;  /* 0x00000002f2eb7211 */ /* 0x000fe200030f16ff */
[----:B------:R1:W-:Y:S04]  /*303c0*/  STL.64 [R1+0x6d8], R16 ;  /* 0x0006d81001007387 */ /* 0x0003e80000100a00 */
[----:B------:R1:W-:Y:S02]  /*303d0*/  STL.64 [R1+0x6f0], R234 ;  /* 0x0006f0ea01007387 */ /* 0x0003e40000100a00 */
[-C--:B-1----:R-:W-:Y:S02]  /*303e0*/  LEA R16, P5, R245, R4.reuse, 0x2 ;  /* 0x00000004f5107211 */ /* 0x082fe400078a10ff */
[----:B------:R-:W-:Y:S02]  /*303f0*/  LEA R234, P6, R247, R4, 0x2 ;  /* 0x00000004f7ea7211 */ /* 0x000fe400078c10ff */
[----:B------:R-:W-:-:S02]  /*30400*/  LEA.HI.X.SX32 R17, R245, R2, 0x2, P5 ;  /* 0x00000002f5117211 */ /* 0x000fc400028f16ff */
[----:B------:R-:W-:Y:S02]  /*30410*/  LEA.HI.X.SX32 R235, R247, R2, 0x2, P6 ;  /* 0x00000002f7eb7211 */ /* 0x000fe400030f16ff */
[C---:B------:R-:W-:Y:S01]  /*30420*/  LEA R242, P5, R246.reuse, R4, 0x2 ;  /* 0x00000004f6f27211 */ /* 0x040fe200078a10ff */
[----:B------:R1:W-:Y:S03]  /*30430*/  STL.64 [R1+0x6f8], R16 ;  /* 0x0006f81001007387 */ /* 0x0003e60000100a00 */
[----:B------:R-:W-:Y:S01]  /*30440*/  LEA.HI.X.SX32 R243, R246, R2, 0x2, P5 ;  /* 0x00000002f6f37211 */ /* 0x000fe200028f16ff */
[----:B------:R2:W-:Y:S04]  /*30450*/  STL.64 [R1+0x700], R234 ;  /* 0x000700ea01007387 */ /* 0x0005e80000100a00 */
[----:B------:R4:W-:Y:S01]  /*30460*/  STL.64 [R1+0x708], R242 ;  /* 0x000708f201007387 */ /* 0x0009e20000100a00 */
[----:B-1----:R-:W-:Y:S01]  /*30470*/  IMAD R16, R244, UR18, RZ ;  /* 0x00000012f4107c24 */ /* 0x002fe2000f8e02ff */
[----:B------:R-:W1:Y:S01]  /*30480*/  LDCU UR18, c[0x0][0x3b0] ;  /* 0x00007600ff1277ac */ /* 0x000e620008000800 */
[----:B--2---:R-:W-:-:S04]  /*30490*/  LEA R234, P6, R3, R4, 0x2 ;  /* 0x0000000403ea7211 */ /* 0x004fc800078c10ff */
[----:B------:R-:W-:Y:S02]  /*304a0*/  LEA.HI.X.SX32 R235, R3, R2, 0x2, P6 ;  /* 0x0000000203eb7211 */ /* 0x000fe400030f16ff */
[----:B------:R-:W2:Y:S04]  /*304b0*/  LDL.LU R3, [R1+0x764] ;  /* 0x0007640001037983 */ /* 0x000ea80000300800 */
[----:B------:R-:W-:Y:S01]  /*304c0*/  STL.64 [R1+0x710], R234 ;  /* 0x000710ea01007387 */ /* 0x000fe20000100a00 */
[----:B----4-:R-:W-:-:S04]  /*304d0*/  LEA R242, P5, R13, R4, 0x2 ;  /* 0x000000040df27211 */ /* 0x010fc800078a10ff */
[----:B------:R-:W-:-:S05]  /*304e0*/  LEA.HI.X.SX32 R243, R13, R2, 0x2, P5 ;  /* 0x000000020df37211 */ /* 0x000fca00028f16ff */
[----:B------:R4:W-:Y:S02]  /*304f0*/  STL.64 [R1+0x718], R242 ;  /* 0x000718f201007387 */ /* 0x0009e40000100a00 */
[-C--:B----4-:R-:W-:Y:S02]  /*30500*/  LEA R242, P5, R6, R4.reuse, 0x2 ;  /* 0x0000000406f27211 */ /* 0x090fe400078a10ff */
[----:B------:R-:W-:-:S04]  /*30510*/  LEA R234, P6, R5, R4, 0x2 ;  /* 0x0000000405ea7211 */ /* 0x000fc800078c10ff */
[-C--:B------:R-:W-:Y:S02]  /*30520*/  LEA.HI.X.SX32 R235, R5, R2.reuse, 0x2, P6 ;  /* 0x0000000205eb7211 */ /* 0x080fe400030f16ff */
[----:B------:R-:W-:-:S03]  /*30530*/  LEA.HI.X.SX32 R243, R6, R2, 0x2, P5 ;  /* 0x0000000206f37211 */ /* 0x000fc600028f16ff */
[----:B------:R4:W-:Y:S04]  /*30540*/  STL.64 [R1+0x728], R234 ;  /* 0x000728ea01007387 */ /* 0x0009e80000100a00 */
[----:B------:R1:W-:Y:S04]  /*30550*/  STL.64 [R1+0x720], R242 ;  /* 0x000720f201007387 */ /* 0x0003e80000100a00 */
[----:B------:R-:W2:Y:S01]  /*30560*/  LDL.LU R13, [R1+0x784] ;  /* 0x00078400010d7983 */ /* 0x000ea20000300800 */
[----:B----4-:R-:W-:-:S04]  /*30570*/  LEA R234, P6, R7, R4, 0x2 ;  /* 0x0000000407ea7211 */ /* 0x010fc800078c10ff */
[----:B------:R-:W-:Y:S02]  /*30580*/  LEA.HI.X.SX32 R235, R7, R2, 0x2, P6 ;  /* 0x0000000207eb7211 */ /* 0x000fe400030f16ff */
[----:B-1----:R-:W-:-:S03]  /*30590*/  LEA R242, P5, R8, R4, 0x2 ;  /* 0x0000000408f27211 */ /* 0x002fc600078a10ff */
[----:B------:R1:W-:Y:S01]  /*305a0*/  STL.64 [R1+0x730], R234 ;  /* 0x000730ea01007387 */ /* 0x0003e20000100a00 */
[----:B------:R-:W-:Y:S02]  /*305b0*/  LEA.HI.X.SX32 R243, R8, R2, 0x2, P5 ;  /* 0x0000000208f37211 */ /* 0x000fe400028f16ff */
[CC--:B------:R-:W-:Y:S02]  /*305c0*/  LEA R244, P6, R9.reuse, R4.reuse, 0x2 ;  /* 0x0000000409f47211 */ /* 0x0c0fe400078c10ff */
[----:B------:R-:W-:Y:S01]  /*305d0*/  LEA R6, P5, R10, R4, 0x2 ;  /* 0x000000040a067211 */ /* 0x000fe200078a10ff */
[----:B-1----:R-:W4:Y:S04]  /*305e0*/  LDL.LU R234, [R1+0x78c] ;  /* 0x00078c0001ea7983 */ /* 0x002f280000300800 */
[----:B------:R1:W-:Y:S01]  /*305f0*/  STL.64 [R1+0x738], R242 ;  /* 0x000738f201007387 */ /* 0x0003e20000100a00 */
[----:B------:R-:W-:-:S02]  /*30600*/  LEA.HI.X.SX32 R245, R9, R2, 0x2, P6 ;  /* 0x0000000209f57211 */ /* 0x000fc400030f16ff */
[----:B------:R-:W-:Y:S02]  /*30610*/  LEA R8, P6, R236, R4, 0x2 ;  /* 0x00000004ec087211 */ /* 0x000fe400078c10ff */
[-C--:B------:R-:W-:Y:S01]  /*30620*/  LEA.HI.X.SX32 R7, R10, R2.reuse, 0x2, P5 ;  /* 0x000000020a077211 */ /* 0x080fe200028f16ff */
[----:B-1----:R-:W2:Y:S01]  /*30630*/  LDL.LU R243, [R1+0x794] ;  /* 0x0007940001f37983 */ /* 0x002ea20000300800 */
[----:B------:R-:W-:-:S03]  /*30640*/  LEA.HI.X.SX32 R9, R236, R2, 0x2, P6 ;  /* 0x00000002ec097211 */ /* 0x000fc600030f16ff */
[----:B------:R-:W2:Y:S04]  /*30650*/  LDL.LU R242, [R1+0x79c] ;  /* 0x00079c0001f27983 */ /* 0x000ea80000300800 */
[----:B------:R1:W-:Y:S01]  /*30660*/  STL.64 [R1+0x740], R244 ;  /* 0x000740f401007387 */ /* 0x0003e20000100a00 */
[----:B---3--:R-:W-:Y:S01]  /*30670*/  IMAD R17, R251, UR13, RZ ;  /* 0x0000000dfb117c24 */ /* 0x008fe2000f8e02ff */
[----:B------:R-:W3:Y:S02]  /*30680*/  LDCU UR13, c[0x0][0x3b0] ;  /* 0x00007600ff0d77ac */ /* 0x000ee40008000800 */
[----:B------:R-:W3:Y:S04]  /*30690*/  LDL.LU R251, [R1+0x7a0] ;  /* 0x0007a00001fb7983 */ /* 0x000ee80000300800 */
[----:B------:R1:W-:Y:S04]  /*306a0*/  STL.64 [R1+0x748], R6 ;  /* 0x0007480601007387 */ /* 0x0003e80000100a00 */
[----:B-1----:R-:W3:Y:S04]  /*306b0*/  LDL.LU R245, [R1+0x7a4] ;  /* 0x0007a40001f57983 */ /* 0x002ee80000300800 */
[----:B------:R1:W-:Y:S04]  /*306c0*/  STL.64 [R1+0x750], R8 ;  /* 0x0007500801007387 */ /* 0x0003e80000100a00 */
[----:B------:R-:W3:Y:S01]  /*306d0*/  LDL.LU R246, [R1+0x7ac] ;  /* 0x0007ac0001f67983 */ /* 0x000ee20000300800 */
[----:B------:R-:W-:-:S04]  /*306e0*/  LEA R6, P5, R11, R4, 0x2 ;  /* 0x000000040b067211 */ /* 0x000fc800078a10ff */
[----:B------:R-:W-:Y:S02]  /*306f0*/  LEA.HI.X.SX32 R7, R11, R2, 0x2, P5 ;  /* 0x000000020b077211 */ /* 0x000fe400028f16ff */
[----:B-1----:R-:W-:-:S03]  /*30700*/  LEA R8, P6, R237, R4, 0x2 ;  /* 0x00000004ed087211 */ /* 0x002fc600078c10ff */
[----:B------:R1:W-:Y:S01]  /*30710*/  STL.64 [R1+0x758], R6 ;  /* 0x0007580601007387 */ /* 0x0003e20000100a00 */
[----:B------:R-:W-:-:S05]  /*30720*/  LEA.HI.X.SX32 R9, R237, R2, 0x2, P6 ;  /* 0x00000002ed097211 */ /* 0x000fca00030f16ff */
[----:B------:R1:W-:Y:S02]  /*30730*/  STL.64 [R1+0x768], R8 ;  /* 0x0007680801007387 */ /* 0x0003e40000100a00 */
[----:B-1----:R-:W-:-:S04]  /*30740*/  LEA R6, P5, R238, R4, 0x2 ;  /* 0x00000004ee067211 */ /* 0x002fc800078a10ff */
[----:B------:R-:W-:Y:S02]  /*30750*/  LEA.HI.X.SX32 R7, R238, R2, 0x2, P5 ;  /* 0x00000002ee077211 */ /* 0x000fe400028f16ff */
[----:B------:R-:W-:-:S03]  /*30760*/  LEA R8, P6, R239, R4, 0x2 ;  /* 0x00000004ef087211 */ /* 0x000fc600078c10ff */
[----:B------:R1:W-:Y:S01]  /*30770*/  STL.64 [R1+0x760], R6 ;  /* 0x0007600601007387 */ /* 0x0003e20000100a00 */
[----:B------:R-:W-:-:S03]  /*30780*/  LEA.HI.X.SX32 R9, R239, R2, 0x2, P6 ;  /* 0x00000002ef097211 */ /* 0x000fc600030f16ff */
[----:B------:R-:W3:Y:S01]  /*30790*/  LDL.LU R244, [R1+0x7cc] ;  /* 0x0007cc0001f47983 */ /* 0x000ee20000300800 */
[----:B-1----:R-:W-:-:S03]  /*307a0*/  LEA R6, P5, R240, R4, 0x2 ;  /* 0x00000004f0067211 */ /* 0x002fc600078a10ff */
[----:B------:R1:W-:Y:S01]  /*307b0*/  STL.64 [R1+0x770], R8 ;  /* 0x0007700801007387 */ /* 0x0003e20000100a00 */
[----:B------:R-:W-:-:S03]  /*307c0*/  LEA.HI.X.SX32 R7, R240, R2, 0x2, P5 ;  /* 0x00000002f0077211 */ /* 0x000fc600028f16ff */
[----:B------:R-:W3:Y:S04]  /*307d0*/  LDL.LU R247, [R1+0x7d4] ;  /* 0x0007d40001f77983 */ /* 0x000ee80000300800 */
[----:B------:R4:W-:Y:S01]  /*307e0*/  STL.64 [R1+0x778], R6 ;  /* 0x0007780601007387 */ /* 0x0009e20000100a00 */
[----:B-1----:R-:W-:-:S03]  /*307f0*/  LEA R8, P6, R241, R4, 0x2 ;  /* 0x00000004f1087211 */ /* 0x002fc600078c10ff */
[----:B------:R-:W3:Y:S01]  /*30800*/  LDL.LU R235, [R1+0x7e0] ;  /* 0x0007e00001eb7983 */ /* 0x000ee20000300800 */
[----:B------:R-:W-:-:S03]  /*30810*/  LEA.HI.X.SX32 R9, R241, R2, 0x2, P6 ;  /* 0x00000002f1097211 */ /* 0x000fc600030f16ff */
[----:B------:R-:W3:Y:S04]  /*30820*/  LDL.LU R236, [R1+0x7d8] ;  /* 0x0007d80001ec7983 */ /* 0x000ee80000300800 */
[----:B------:R2:W-:Y:S04]  /*30830*/  STL.64 [R1+0x780], R8 ;  /* 0x0007800801007387 */ /* 0x0005e80000100a00 */
[----:B------:R-:W3:Y:S01]  /*30840*/  LDL.LU R10, [R1+0x7dc] ;  /* 0x0007dc00010a7983 */ /* 0x000ee20000300800 */
[----:B----4-:R-:W-:-:S04]  /*30850*/  LEA R6, P5, R234, R4, 0x2 ;  /* 0x00000004ea067211 */ /* 0x010fc800078a10ff */
[----:B------:R-:W-:-:S05]  /*30860*/  LEA.HI.X.SX32 R7, R234, R2, 0x2, P5 ;  /* 0x00000002ea077211 */ /* 0x000fca00028f16ff */
[----:B------:R1:W-:Y:S04]  /*30870*/  STL.64 [R1+0x788], R6 ;  /* 0x0007880601007387 */ /* 0x0003e80000100a00 */
[----:B------:R-:W4:Y:S01]  /*30880*/  LDL.LU R5, [R1+0x7f4] ;  /* 0x0007f40001057983 */ /* 0x000f220000300800 */
[----:B--2---:R-:W-:-:S04]  /*30890*/  LEA R8, P6, R243, R4, 0x2 ;  /* 0x00000004f3087211 */ /* 0x004fc800078c10ff */
[----:B------:R-:W-:Y:S02]  /*308a0*/  LEA.HI.X.SX32 R9, R243, R2, 0x2, P6 ;  /* 0x00000002f3097211 */ /* 0x000fe400030f16ff */
[----:B-1----:R-:W-:-:S03]  /*308b0*/  LEA R6, P5, R242, R4, 0x2 ;  /* 0x00000004f2067211 */ /* 0x002fc600078a10ff */
[----:B------:R3:W-:Y:S01]  /*308c0*/  STL.64 [R1+0x790], R8 ;  /* 0x0007900801007387 */ /* 0x0007e20000100a00 */
[----:B------:R-:W-:-:S03]  /*308d0*/  LEA.HI.X.SX32 R7, R242, R2, 0x2, P5 ;  /* 0x00000002f2077211 */ /* 0x000fc600028f16ff */
[----:B------:R-:W2:Y:S04]  /*308e0*/  LDL.LU R242, [R1+0x804] ;  /* 0x0008040001f27983 */ /* 0x000ea80000300800 */
[----:B------:R-:W2:Y:S04]  /*308f0*/  LDL.LU R39, [R1+0x7f8] ;  /* 0x0007f80001277983 */ /* 0x000ea80000300800 */
[----:B------:R1:W-:Y:S01]  /*30900*/  STL.64 [R1+0x798], R6 ;  /* 0x0007980601007387 */ /* 0x0003e20000100a00 */
[----:B---3--:R-:W-:Y:S01]  /*30910*/  LEA R8, P6, R251, R4, 0x2 ;  /* 0x00000004fb087211 */ /* 0x008fe200078c10ff */
[----:B------:R-:W-:-:S03]  /*30920*/  IMAD R234, R246, UR8, RZ ;  /* 0x00000008f6ea7c24 */ /* 0x000fc6000f8e02ff */
[----:B------:R-:W-:Y:S01]  /*30930*/  LEA.HI.X.SX32 R9, R251, R2, 0x2, P6 ;  /* 0x00000002fb097211 */ /* 0x000fe200030f16ff */
[----:B------:R-:W3:Y:S01]  /*30940*/  LDL.LU R246, [R1+0x7fc] ;  /* 0x0007fc0001f67983 */ /* 0x000ee20000300800 */
[C---:B-1----:R-:W-:Y:S01]  /*30950*/  LEA R6, P5, R245.reuse, R4, 0x2 ;  /* 0x00000004f5067211 */ /* 0x042fe200078a10ff */
[----:B------:R-:W-:Y:S01]  /*30960*/  IMAD R224, R224, UR21, RZ ;  /* 0x00000015e0e07c24 */ /* 0x000fe2000f8e02ff */
[----:B------:R-:W1:Y:S01]  /*30970*/  LDCU UR21, c[0x0][0x3b0] ;  /* 0x00007600ff1577ac */ /* 0x000e620008000800 */
[----:B------:R-:W3:Y:S01]  /*30980*/  LDL.LU R251, [R1+0x814] ;  /* 0x0008140001fb7983 */ /* 0x000ee20000300800 */
[----:B------:R-:W-:Y:S01]  /*30990*/  LEA.HI.X.SX32 R7, R245, R2, 0x2, P5 ;  /* 0x00000002f5077211 */ /* 0x000fe200028f16ff */
[----:B------:R-:W-:Y:S01]  /*309a0*/  IMAD R19, R19, UR20, RZ ;  /* 0x0000001413137c24 */ /* 0x000fe2000f8e02ff */
[----:B------:R-:W1:Y:S01]  /*309b0*/  LDCU UR20, c[0x0][0x3b0] ;  /* 0x00007600ff1477ac */ /* 0x000e620008000800 */
[----:B------:R1:W-:Y:S01]  /*309c0*/  STL.64 [R1+0x7a8], R8 ;  /* 0x0007a80801007387 */ /* 0x0003e20000100a00 */
[----:B------:R-:W-:-:S02]  /*309d0*/  IMAD R231, R231, UR19, RZ ;  /* 0x00000013e7e77c24 */ /* 0x000fc4000f8e02ff */
[----:B------:R-:W-:Y:S01]  /*309e0*/  IMAD R0, R0, UR16, RZ ;  /* 0x0000001000007c24 */ /* 0x000fe2000f8e02ff */
[----:B------:R-:W3:Y:S01]  /*309f0*/  LDL.LU R243, [R1+0x80c] ;  /* 0x00080c0001f37983 */ /* 0x000ee20000300800 */
[----:B------:R-:W-:Y:S01]  /*30a00*/  IMAD R3, R3, UR12, RZ ;  /* 0x0000000c03037c24 */ /* 0x000fe2000f8e02ff */
[----:B------:R-:W2:Y:S02]  /*30a10*/  LDCU UR19, c[0x0][0x3b0] ;  /* 0x00007600ff1377ac */ /* 0x000ea40008000800 */
[----:B------:R-:W3:Y:S01]  /*30a20*/  LDL.LU R225, [R1+0x81c] ;  /* 0x00081c0001e17983 */ /* 0x000ee20000300800 */
[----:B------:R-:W-:Y:S01]  /*30a30*/  IMAD R13, R13, UR9, RZ ;  /* 0x000000090d0d7c24 */ /* 0x000fe2000f8e02ff */
[----:B------:R-:W2:Y:S01]  /*30a40*/  LDCU UR16, c[0x0][0x3b0] ;  /* 0x00007600ff1077ac */ /* 0x000ea20008000800 */
[C---:B-1----:R-:W-:Y:S01]  /*30a50*/  LEA R8, P6, R108.reuse, R4, 0x2 ;  /* 0x000000046c087211 */ /* 0x042fe200078c10ff */
[----:B------:R1:W-:Y:S01]  /*30a60*/  STL.64 [R1+0x7b0], R6 ;  /* 0x0007b00601007387 */ /* 0x0003e20000100a00 */
[----:B------:R-:W2:Y:S02]  /*30a70*/  LDCU UR12, c[0x0][0x3b0] ;  /* 0x00007600ff0c77ac */ /* 0x000ea40008000800 */
[----:B------:R-:W-:Y:S01]  /*30a80*/  LEA.HI.X.SX32 R9, R108, R2, 0x2, P6 ;  /* 0x000000026c097211 */ /* 0x000fe200030f16ff */
[----:B------:R-:W2:Y:S04]  /*30a90*/  LDCU UR8, c[0x0][0x3b0] ;  /* 0x00007600ff0877ac */ /* 0x000ea80008000800 */
[----:B------:R1:W-:Y:S01]  /*30aa0*/  STL.64 [R1+0x7b8], R8 ;  /* 0x0007b80801007387 */ /* 0x0003e20000100a00 */
[----:B------:R-:W2:Y:S01]  /*30ab0*/  LDCU UR9, c[0x0][0x3b0] ;  /* 0x00007600ff0977ac */ /* 0x000ea20008000800 */
[----:B-1----:R-:W-:-:S02]  /*30ac0*/  LEA R6, P5, R109, R4, 0x2 ;  /* 0x000000046d067211 */ /* 0x002fc400078a10ff */
[----:B------:R-:W3:Y:S02]  /*30ad0*/  LDL.LU R245, [R1+0x824] ;  /* 0x0008240001f57983 */ /* 0x000ee40000300800 */
[----:B------:R-:W-:Y:S02]  /*30ae0*/  LEA.HI.X.SX32 R7, R109, R2, 0x2, P5 ;  /* 0x000000026d077211 */ /* 0x000fe400028f16ff */
[----:B------:R-:W-:-:S03]  /*30af0*/  LEA R8, P6, R244, R4, 0x2 ;  /* 0x00000004f4087211 */ /* 0x000fc600078c10ff */
[----:B------:R1:W-:Y:S01]  /*30b00*/  STL.64 [R1+0x7c0], R6 ;  /* 0x0007c00601007387 */ /* 0x0003e20000100a00 */
[----:B------:R-:W-:-:S03]  /*30b10*/  LEA.HI.X.SX32 R9, R244, R2, 0x2, P6 ;  /* 0x00000002f4097211 */ /* 0x000fc600030f16ff */
[----:B------:R-:W3:Y:S04]  /*30b20*/  LDL.LU R237, [R1+0x82c] ;  /* 0x00082c0001ed7983 */ /* 0x000ee80000300800 */
[----:B------:R1:W-:Y:S02]  /*30b30*/  STL.64 [R1+0x7c8], R8 ;  /* 0x0007c80801007387 */ /* 0x0003e40000100a00 */
[C---:B-1----:R-:W-:Y:S02]  /*30b40*/  LEA R6, P5, R247.reuse, R4, 0x2 ;  /* 0x00000004f7067211 */ /* 0x042fe400078a10ff */
[----:B------:R-:W3:Y:S02]  /*30b50*/  LDL.LU R244, [R1+0x838] ;  /* 0x0008380001f47983 */ /* 0x000ee40000300800 */
[----:B------:R-:W-:-:S02]  /*30b60*/  LEA.HI.X.SX32 R7, R247, R2, 0x2, P5 ;  /* 0x00000002f7077211 */ /* 0x000fc400028f16ff */
[----:B------:R-:W3:Y:S01]  /*30b70*/  LDL.LU R247, [R1+0x834] ;  /* 0x0008340001f77983 */ /* 0x000ee20000300800 */
[----:B------:R-:W-:-:S03]  /*30b80*/  LEA R8, P6, R236, R4, 0x2 ;  /* 0x00000004ec087211 */ /* 0x000fc600078c10ff */
[----:B------:R1:W-:Y:S01]  /*30b90*/  STL.64 [R1+0x7d0], R6 ;  /* 0x0007d00601007387 */ /* 0x0003e20000100a00 */
[----:B------:R-:W-:-:S03]  /*30ba0*/  LEA.HI.X.SX32 R9, R236, R2, 0x2, P6 ;  /* 0x00000002ec097211 */ /* 0x000fc600030f16ff */
[----:B------:R-:W3:Y:S04]  /*30bb0*/  LDL.LU R11, [R1+0x83c] ;  /* 0x00083c00010b7983 */ /* 0x000ee80000300800 */
[----:B------:R4:W-:Y:S01]  /*30bc0*/  STL.64 [R1+0x7e0], R8 ;  /* 0x0007e00801007387 */ /* 0x0009e20000100a00 */
[----:B-1----:R-:W-:-:S04]  /*30bd0*/  LEA R6, P5, R10, R4, 0x2 ;  /* 0x000000040a067211 */ /* 0x002fc800078a10ff */
[----:B------:R-:W-:-:S05]  /*30be0*/  LEA.HI.X.SX32 R7, R10, R2, 0x2, P5 ;  /* 0x000000020a077211 */ /* 0x000fca00028f16ff */
[----:B------:R2:W-:Y:S04]  /*30bf0*/  STL.64 [R1+0x7e8], R6 ;  /* 0x0007e80601007387 */ /* 0x0005e80000100a00 */
[----:B------:R-:W3:Y:S01]  /*30c00*/  LDL.LU R236, [R1+0x840] ;  /* 0x0008400001ec7983 */ /* 0x000ee20000300800 */
[----:B----4-:R-:W-:-:S04]  /*30c10*/  LEA R8, P6, R5, R4, 0x2 ;  /* 0x0000000405087211 */ /* 0x010fc800078c10ff */
[----:B------:R-:W-:-:S05]  /*30c20*/  LEA.HI.X.SX32 R9, R5, R2, 0x2, P6 ;  /* 0x0000000205097211 */ /* 0x000fca00030f16ff */
[----:B------:R3:W-:Y:S04]  /*30c30*/  STL.64 [R1+0x7f0], R8 ;  /* 0x0007f00801007387 */ /* 0x0007e80000100a00 */
[----:B------:R-:W4:Y:S01]  /*30c40*/  LDL.LU R5, [R1+0x844] ;  /* 0x0008440001057983 */ /* 0x000f220000300800 */
[----:B--2---:R-:W-:-:S04]  /*30c50*/  LEA R6, P5, R39, R4, 0x2 ;  /* 0x0000000427067211 */ /* 0x004fc800078a10ff */
[----:B------:R-:W-:-:S05]  /*30c60*/  LEA.HI.X.SX32 R7, R39, R2, 0x2, P5 ;  /* 0x0000000227077211 */ /* 0x000fca00028f16ff */
[----:B------:R1:W-:Y:S01]  /*30c70*/  STL.64 [R1+0x800], R6 ;  /* 0x0008000601007387 */ /* 0x0003e20000100a00 */
[----:B---3--:R-:W-:-:S04]  /*30c80*/  LEA R8, P6, R246, R4, 0x2 ;  /* 0x00000004f6087211 */ /* 0x008fc800078c10ff */
[----:B------:R-:W-:Y:S02]  /*30c90*/  LEA.HI.X.SX32 R9, R246, R2, 0x2, P6 ;  /* 0x00000002f6097211 */ /* 0x000fe400030f16ff */
[C---:B------:R-:W-:Y:S01]  /*30ca0*/  LEA R108, P5, R251.reuse, R4, 0x2 ;  /* 0x00000004fb6c7211 */ /* 0x040fe200078a10ff */
[----:B-1----:R-:W2:Y:S03]  /*30cb0*/  LDL.LU R7, [R1+0x848] ;  /* 0x0008480001077983 */ /* 0x002ea60000300800 */
[----:B------:R-:W-:Y:S01]  /*30cc0*/  LEA.HI.X.SX32 R109, R251, R2, 0x2, P5 ;  /* 0x00000002fb6d7211 */ /* 0x000fe200028f16ff */
[----:B------:R1:W-:Y:S04]  /*30cd0*/  STL.64 [R1+0x808], R8 ;  /* 0x0008080801007387 */ /* 0x0003e80000100a00 */
[----:B------:R-:W3:Y:S04]  /*30ce0*/  LDL.LU R251, [R1+0x910] ;  /* 0x0009100001fb7983 */ /* 0x000ee80000300800 */
[----:B------:R-:W3:Y:S04]  /*30cf0*/  LDL.LU R246, [R1+0x84c] ;  /* 0x00084c0001f67983 */ /* 0x000ee80000300800 */
[----:B------:R-:W3:Y:S04]  /*30d00*/  LDL.LU R10, [R1+0x858] ;  /* 0x00085800010a7983 */ /* 0x000ee80000300800 */
[----:B------:R1:W-:Y:S04]  /*30d10*/  STL.64 [R1+0x810], R108 ;  /* 0x0008106c01007387 */ /* 0x0003e80000100a00 */
[----:B------:R-:W3:Y:S01]  /*30d20*/  LDL.LU R6, [R1+0x85c] ;  /* 0x00085c0001067983 */ /* 0x000ee20000300800 */
[----:B-1----:R-:W-:-:S03]  /*30d30*/  LEA R8, P6, R225, R4, 0x2 ;  /* 0x00000004e1087211 */ /* 0x002fc600078c10ff */
[----:B------:R-:W3:Y:S01]  /*30d40*/  LDL.LU R39, [R1+0x868] ;  /* 0x0008680001277983 */ /* 0x000ee20000300800 */
        /* <DEDUP_REMOVED lines=9> */
[----:B------:R-:W-:-:S03]  /*30de0*/  LEA R108, P5, R247, R4, 0x2 ;  /* 0x00000004f76c7211 */ /* 0x000fc600078a10ff */
[----:B------:R1:W-:Y:S01]  /*30df0*/  STL.64 [R1+0x828], R8 ;  /* 0x0008280801007387 */ /* 0x0003e20000100a00 */
[----:B------:R-:W-:Y:S01]  /*30e00*/  LEA.HI.X.SX32 R109, R247, R2, 0x2, P5 ;  /* 0x00000002f76d7211 */ /* 0x000fe200028f16ff */
[----:B------:R-:W-:Y:S02]  /*30e10*/  IMAD.MOV.U32 R247, RZ, RZ, R233 ;  /* 0x000000fffff77224 */ /* 0x000fe400078e00e9 */
[----:B------:R-:W3:Y:S01]  /*30e20*/  LDL.LU R233, [R1+0x920] ;  /* 0x0009200001e97983 */ /* 0x000ee20000300800 */
[----:B-1----:R-:W-:-:S03]  /*30e30*/  LEA R8, P6, R11, R4, 0x2 ;  /* 0x000000040b087211 */ /* 0x002fc600078c10ff */
[----:B------:R1:W-:Y:S01]  /*30e40*/  STL.64 [R1+0x830], R108 ;  /* 0x0008306c01007387 */ /* 0x0003e20000100a00 */
[----:B------:R-:W-:-:S03]  /*30e50*/  LEA.HI.X.SX32 R9, R11, R2, 0x2, P6 ;  /* 0x000000020b097211 */ /* 0x000fc600030f16ff */
[----:B------:R-:W3:Y:S04]  /*30e60*/  LDL.LU R237, [R1+0x874] ;  /* 0x0008740001ed7983 */ /* 0x000ee80000300800 */
[----:B------:R4:W-:Y:S01]  /*30e70*/  STL.64 [R1+0x838], R8 ;  /* 0x0008380801007387 */ /* 0x0009e20000100a00 */
[----:B-1----:R-:W-:-:S04]  /*30e80*/  LEA R108, P5, R236, R4, 0x2 ;  /* 0x00000004ec6c7211 */ /* 0x002fc800078a10ff */
[----:B------:R-:W-:Y:S02]  /*30e90*/  LEA.HI.X.SX32 R109, R236, R2, 0x2, P5 ;  /* 0x00000002ec6d7211 */ /* 0x000fe400028f16ff */
[----:B------:R-:W3:Y:S04]  /*30ea0*/  LDL.LU R236, [R1+0x878] ;  /* 0x0008780001ec7983 */ /* 0x000ee80000300800 */
[----:B------:R2:W-:Y:S01]  /*30eb0*/  STL.64 [R1+0x850], R108 ;  /* 0x0008506c01007387 */ /* 0x0005e20000100a00 */
[----:B----4-:R-:W-:-:S04]  /*30ec0*/  LEA R8, P6, R5, R4, 0x2 ;  /* 0x0000000405087211 */ /* 0x010fc800078c10ff */
[----:B------:R-:W-:Y:S02]  /*30ed0*/  LEA.HI.X.SX32 R9, R5, R2, 0x2, P6 ;  /* 0x0000000205097211 */ /* 0x000fe400030f16ff */
[----:B------:R-:W4:Y:S04]  /*30ee0*/  LDL.LU R5, [R1+0x9ac] ;  /* 0x0009ac0001057983 */ /* 0x000f280000300800 */
[----:B------:R-:W4:Y:S04]  /*30ef0*/  LDL.LU R11, [R1+0x87c] ;  /* 0x00087c00010b7983 */ /* 0x000f280000300800 */
[----:B------:R3:W-:Y:S01]  /*30f00*/  STL.64 [R1+0x860], R8 ;  /* 0x0008600801007387 */ /* 0x0007e20000100a00 */
[----:B--2---:R-:W-:-:S04]  /*30f10*/  LEA R108, P5, R7, R4, 0x2 ;  /* 0x00000004076c7211 */ /* 0x004fc800078a10ff */
[----:B------:R-:W-:Y:S02]  /*30f20*/  LEA.HI.X.SX32 R109, R7, R2, 0x2, P5 ;  /* 0x00000002076d7211 */ /* 0x000fe400028f16ff */
[----:B---3--:R-:W-:-:S03]  /*30f30*/  LEA R8, P6, R246, R4, 0x2 ;  /* 0x00000004f6087211 */ /* 0x008fc600078c10ff */
[----:B------:R1:W-:Y:S01]  /*30f40*/  STL.64 [R1+0x9c8], R108 ;  /* 0x0009c86c01007387 */ /* 0x0003e20000100a00 */
[----:B------:R-:W-:-:S03]  /*30f50*/  LEA.HI.X.SX32 R9, R246, R2, 0x2, P6 ;  /* 0x00000002f6097211 */ /* 0x000fc600030f16ff */
[----:B------:R-:W2:Y:S04]  /*30f60*/  LDL.LU R7, [R1+0x880] ;  /* 0x0008800001077983 */ /* 0x000ea80000300800 */
[----:B------:R-:W3:Y:S01]  /*30f70*/  LDL.LU R246, [R1+0x924] ;  /* 0x0009240001f67983 */ /* 0x000ee20000300800 */
[----:B-1----:R-:W-:-:S03]  /*30f80*/  LEA R108, P5, R10, R4, 0x2 ;  /* 0x000000040a6c7211 */ /* 0x002fc600078a10ff */
[----:B------:R1:W-:Y:S01]  /*30f90*/  STL.64 [R1+0xa98], R8 ;  /* 0x000a980801007387 */ /* 0x0003e20000100a00 */
[----:B------:R-:W-:Y:S02]  /*30fa0*/  LEA.HI.X.SX32 R109, R10, R2, 0x2, P5 ;  /* 0x000000020a6d7211 */ /* 0x000fe400028f16ff */
[----:B-1----:R-:W-:-:S03]  /*30fb0*/  LEA R8, P6, R6, R4, 0x2 ;  /* 0x0000000406087211 */ /* 0x002fc600078c10ff */
[----:B------:R1:W-:Y:S01]  /*30fc0*/  STL.64 [R1+0xb50], R108 ;  /* 0x000b506c01007387 */ /* 0x0003e20000100a00 */
[----:B------:R-:W-:Y:S01]  /*30fd0*/  LEA.HI.X.SX32 R9, R6, R2, 0x2, P6 ;  /* 0x0000000206097211 */ /* 0x000fe200030f16ff */
[----:B------:R-:W-:Y:S02]  /*30fe0*/  IMAD.MOV.U32 R6, RZ, RZ, R232 ;  /* 0x000000ffff067224 */ /* 0x000fe400078e00e8 */
[----:B------:R-:W3:Y:S01]  /*30ff0*/  LDL.LU R232, [R1+0x884] ;  /* 0x0008840001e87983 */ /* 0x000ee20000300800 */
[----:B-1----:R-:W-:-:S03]  /*31000*/  LEA R108, P5, R39, R4, 0x2 ;  /* 0x00000004276c7211 */ /* 0x002fc600078a10ff */
        /* <DEDUP_REMOVED lines=17> */
[----:B------:R-:W3:Y:S01]  /*31120*/  LDL.LU R241, [R1+0x938] ;  /* 0x0009380001f17983 */ /* 0x000ee20000300800 */
[----:B-1----:R-:W-:-:S03]  /*31130*/  LEA R108, P5, R236, R4, 0x2 ;  /* 0x00000004ec6c7211 */ /* 0x002fc600078a10ff */
[----:B------:R-:W-:Y:S01]  /*31140*/  STL.64 [R1+0x910], R8 ;  /* 0x0009100801007387 */ /* 0x000fe20000100a00 */
[----:B------:R-:W-:-:S05]  /*31150*/  LEA.HI.X.SX32 R109, R236, R2, 0x2, P5 ;  /* 0x00000002ec6d7211 */ /* 0x000fca00028f16ff */
[----:B------:R1:W-:Y:S04]  /*31160*/  STL.64 [R1+0x9d0], R108 ;  /* 0x0009d06c01007387 */ /* 0x0003e80000100a00 */
[----:B-1----:R-:W3:Y:S04]  /*31170*/  LDL.LU R109, [R1+0x89c] ;  /* 0x00089c00016d7983 */ /* 0x002ee80000300800 */
[----:B------:R-:W3:Y:S04]  /*31180*/  LDL.LU R108, [R1+0x8a4] ;  /* 0x0008a400016c7983 */ /* 0x000ee80000300800 */
[----:B------:R-:W3:Y:S04]  /*31190*/  LDL.LU R240, [R1+0x93c] ;  /* 0x00093c0001f07983 */ /* 0x000ee80000300800 */
[----:B------:R-:W3:Y:S01]  /*311a0*/  LDL.LU R239, [R1+0x940] ;  /* 0x0009400001ef7983 */ /* 0x000ee20000300800 */
[----:B----4-:R-:W-:Y:S01]  /*311b0*/  LEA R8, P6, R11, R4, 0x2 ;  /* 0x000000040b087211 */ /* 0x010fe200078c10ff */
[----:B------:R-:W-:-:S03]  /*311c0*/  IMAD R5, R5, UR75, RZ ;  /* 0x0000004b05057c24 */ /* 0x000fc6000f8e02ff */
[----:B------:R-:W-:Y:S02]  /*311d0*/  LEA.HI.X.SX32 R9, R11, R2, 0x2, P6 ;  /* 0x000000020b097211 */ /* 0x000fe400030f16ff */
[----:B------:R-:W4:Y:S04]  /*311e0*/  LDL.LU R11, [R1+0x8a8] ;  /* 0x0008a800010b7983 */ /* 0x000f280000300800 */
[----:B------:R1:W-:Y:S02]  /*311f0*/  STL.64 [R1+0xaa0], R8 ;  /* 0x000aa00801007387 */ /* 0x0003e40000100a00 */
[----:B-1----:R-:W-:-:S04]  /*31200*/  LEA R8, P6, R5, R4, 0x2 ;  /* 0x0000000405087211 */ /* 0x002fc800078c10ff */
[----:B------:R-:W-:Y:S02]  /*31210*/  LEA.HI.X.SX32 R9, R5, R2, 0x2, P6 ;  /* 0x0000000205097211 */ /* 0x000fe400030f16ff */
[----:B--2---:R-:W-:-:S04]  /*31220*/  LEA R236, P5, R7, R4, 0x2 ;  /* 0x0000000407ec7211 */ /* 0x004fc800078a10ff */
[----:B------:R-:W-:Y:S01]  /*31230*/  LEA.HI.X.SX32 R237, R7, R2, 0x2, P5 ;  /* 0x0000000207ed7211 */ /* 0x000fe200028f16ff */
[----:B------:R-:W-:Y:S02]  /*31240*/  IMAD.MOV.U32 R7, RZ, RZ, R6 ;  /* 0x000000ffff077224 */ /* 0x000fe400078e0006 */
[----:B------:R-:W-:Y:S02]  /*31250*/  IMAD.MOV.U32 R6, RZ, RZ, R37 ;  /* 0x000000ffff067224 */ /* 0x000fe400078e0025 */
[----:B------:R1:W-:Y:S04]  /*31260*/  STL.64 [R1+0xb58], R236 ;  /* 0x000b58ec01007387 */ /* 0x0003e80000100a00 */
[----:B------:R-:W2:Y:S01]  /*31270*/  LDL.LU R37, [R1+0x8ac] ;  /* 0x0008ac0001257983 */ /* 0x000ea20000300800 */
[----:B-1----:R-:W-:-:S03]  /*31280*/  IMAD.MOV.U32 R237, RZ, RZ, R238 ;  /* 0x000000ffffed7224 */ /* 0x002fc600078e00ee */
[----:B------:R-:W2:Y:S04]  /*31290*/  LDL.LU R238, [R1+0x944] ;  /* 0x0009440001ee7983 */ /* 0x000ea80000300800 */
[----:B------:R-:W2:Y:S01]  /*312a0*/  LDL.LU R5, [R1+0x8a0] ;  /* 0x0008a00001057983 */ /* 0x000ea20000300800 */
[----:B---3--:R-:W-:-:S03]  /*312b0*/  LEA R236, P5, R232, R4, 0x2 ;  /* 0x00000004e8ec7211 */ /* 0x008fc600078a10ff */
[----:B------:R1:W-:Y:S02]  /*312c0*/  STL.64 [R1+0xc30], R8 ;  /* 0x000c300801007387 */ /* 0x0003e40000100a00 */
[----:B-1----:R-:W-:Y:S01]  /*312d0*/  IMAD.MOV.U32 R9, RZ, RZ, R237 ;  /* 0x000000ffff097224 */ /* 0x002fe200078e00ed */
[----:B------:R-:W-:Y:S02]  /*312e0*/  LEA.HI.X.SX32 R237, R232, R2, 0x2, P5 ;  /* 0x00000002e8ed7211 */ /* 0x000fe400028f16ff */
[----:B------:R-:W3:Y:S04]  /*312f0*/  LDL.LU R232, [R1+0x1a08] ;  /* 0x001a080001e87983 */ /* 0x000ee80000300800 */
[----:B------:R1:W-:Y:S01]  /*31300*/  STL.64 [R1+0xc40], R236 ;  /* 0x000c40ec01007387 */ /* 0x0003e20000100a00 */
[----:B------:R-:W-:Y:S01]  /*31310*/  LEA R8, P6, R10, R4, 0x2 ;  /* 0x000000040a087211 */ /* 0x000fe200078c10ff */
[----:B-1----:R-:W-:-:S03]  /*31320*/  IMAD.MOV.U32 R237, RZ, RZ, R9 ;  /* 0x000000ffffed7224 */ /* 0x002fc600078e0009 */
[----:B------:R-:W-:Y:S02]  /*31330*/  LEA.HI.X.SX32 R9, R10, R2, 0x2, P6 ;  /* 0x000000020a097211 */ /* 0x000fe400030f16ff */
[C---:B------:R-:W-:Y:S01]  /*31340*/  LEA R236, P5, R39.reuse, R4, 0x2 ;  /* 0x0000000427ec7211 */ /* 0x040fe200078a10ff */
[----:B------:R-:W2:Y:S04]  /*31350*/  LDL.LU R10, [R1+0x950] ;  /* 0x00095000010a7983 */ /* 0x000ea80000300800 */
[----:B------:R1:W-:Y:S02]  /*31360*/  STL.64 [R1+0xcf8], R8 ;  /* 0x000cf80801007387 */ /* 0x0003e40000100a00 */
[----:B-1----:R-:W-:Y:S01]  /*31370*/  IMAD.MOV.U32 R9, RZ, RZ, R237 ;  /* 0x000000ffff097224 */ /* 0x002fe200078e00ed */
[----:B------:R-:W-:-:S02]  /*31380*/  LEA.HI.X.SX32 R237, R39, R2, 0x2, P5 ;  /* 0x0000000227ed7211 */ /* 0x000fc400028f16ff */
[C---:B------:R-:W-:Y:S01]  /*31390*/  LEA R8, P6, R225.reuse, R4, 0x2 ;  /* 0x00000004e1087211 */ /* 0x040fe200078c10ff */
[----:B------:R1:W5:Y:S04]  /*313a0*/  LDL.LU R39, [R1+0x1a04] ;  /* 0x001a040001277983 */ /* 0x0003680000300800 */
[----:B------:R1:W-:Y:S02]  /*313b0*/  STL.64 [R1+0x870], R236 ;  /* 0x000870ec01007387 */ /* 0x0003e40000100a00 */
[----:B-1----:R-:W-:Y:S01]  /*313c0*/  IMAD.MOV.U32 R237, RZ, RZ, R9 ;  /* 0x000000ffffed7224 */ /* 0x002fe200078e0009 */
[----:B------:R-:W-:Y:S02]  /*313d0*/  LEA.HI.X.SX32 R9, R225, R2, 0x2, P6 ;  /* 0x00000002e1097211 */ /* 0x000fe400030f16ff */
[----:B------:R-:W4:Y:S04]  /*313e0*/  LDL.LU R225, [R1+0x1a00] ;  /* 0x001a000001e17983 */ /* 0x000f280000300800 */
[----:B------:R1:W-:Y:S02]  /*313f0*/  STL.64 [R1+0x920], R8 ;  /* 0x0009200801007387 */ /* 0x0003e40000100a00 */
[-C--:B-1----:R-:W-:Y:S01]  /*31400*/  LEA R8, P6, R237, R4.reuse, 0x2 ;  /* 0x00000004ed087211 */ /* 0x082fe200078c10ff */
[----:B------:R-:W-:Y:S01]  /*31410*/  IMAD.MOV.U32 R9, RZ, RZ, R237 ;  /* 0x000000ffff097224 */ /* 0x000fe200078e00ed */
[----:B---3--:R-:W-:-:S04]  /*31420*/  LEA R236, P5, R232, R4, 0x2 ;  /* 0x00000004e8ec7211 */ /* 0x008fc800078a10ff */
[-C--:B------:R-:W-:Y:S02]  /*31430*/  LEA.HI.X.SX32 R237, R232, R2.reuse, 0x2, P5 ;  /* 0x00000002e8ed7211 */ /* 0x080fe400028f16ff */
[----:B------:R-:W3:Y:S01]  /*31440*/  LDL.LU R232, [R1+0x954] ;  /* 0x0009540001e87983 */ /* 0x000ee20000300800 */
[----:B------:R-:W-:-:S03]  /*31450*/  LEA.HI.X.SX32 R9, R9, R2, 0x2, P6 ;  /* 0x0000000209097211 */ /* 0x000fc600030f16ff */
[----:B------:R1:W-:Y:S04]  /*31460*/  STL.64 [R1+0x9e8], R236 ;  /* 0x0009e8ec01007387 */ /* 0x0003e80000100a00 */
[----:B------:R2:W-:Y:S01]  /*31470*/  STL.64 [R1+0xaa8], R8 ;  /* 0x000aa80801007387 */ /* 0x0005e20000100a00 */
[-C--:B-1----:R-:W-:Y:S02]  /*31480*/  LEA R236, P5, R109, R4.reuse, 0x2 ;  /* 0x000000046dec7211 */ /* 0x082fe400078a10ff */
[----:B--2---:R-:W-:Y:S02]  /*31490*/  LEA R8, P6, R5, R4, 0x2 ;  /* 0x0000000405087211 */ /* 0x004fe400078c10ff */
[-C--:B------:R-:W-:Y:S02]  /*314a0*/  LEA.HI.X.SX32 R237, R109, R2.reuse, 0x2, P5 ;  /* 0x000000026ded7211 */ /* 0x080fe400028f16ff */
[----:B------:R-:W-:-:S03]  /*314b0*/  LEA.HI.X.SX32 R9, R5, R2, 0x2, P6 ;  /* 0x0000000205097211 */ /* 0x000fc600030f16ff */
[----:B------:R1:W-:Y:S04]  /*314c0*/  STL.64 [R1+0xb68], R236 ;  /* 0x000b68ec01007387 */ /* 0x0003e80000100a00 */
[----:B------:R-:W2:Y:S04]  /*314d0*/  LDL.LU R109, [R1+0x994] ;  /* 0x00099400016d7983 */ /* 0x000ea80000300800 */
[----:B------:R4:W-:Y:S01]  /*314e0*/  STL.64 [R1+0xc50], R8 ;  /* 0x000c500801007387 */ /* 0x0009e20000100a00 */
[----:B-1----:R-:W-:-:S04]  /*314f0*/  LEA R236, P5, R108, R4, 0x2 ;  /* 0x000000046cec7211 */ /* 0x002fc800078a10ff */
[----:B------:R-:W-:Y:S02]  /*31500*/  LEA.HI.X.SX32 R237, R108, R2, 0x2, P5 ;  /* 0x000000026ced7211 */ /* 0x000fe400028f16ff */
[----:B----4-:R-:W-:-:S03]  /*31510*/  LEA R8, P6, R11, R4, 0x2 ;  /* 0x000000040b087211 */ /* 0x010fc600078c10ff */
[----:B------:R1:W-:Y:S01]  /*31520*/  STL.64 [R1+0xd08], R236 ;  /* 0x000d08ec01007387 */ /* 0x0003e20000100a00 */
[----:B------:R-:W-:-:S03]  /*31530*/  LEA.HI.X.SX32 R9, R11, R2, 0x2, P6 ;  /* 0x000000020b097211 */ /* 0x000fc600030f16ff */
[----:B------:R-:W4:Y:S01]  /*31540*/  LDL.LU R108, [R1+0x998] ;  /* 0x00099800016c7983 */ /* 0x000f220000300800 */
[----:B------:R-:W-:-:S03]  /*31550*/  IMAD.MOV.U32 R5, RZ, RZ, R36 ;  /* 0x000000ffff057224 */ /* 0x000fc600078e0024 */
[----:B------:R1:W-:Y:S02]  /*31560*/  STL.64 [R1+0xd10], R8 ;  /* 0x000d100801007387 */ /* 0x0003e40000100a00 */
[C---:B-1----:R-:W-:Y:S02]  /*31570*/  LEA R236, P5, R37.reuse, R4, 0x2 ;  /* 0x0000000425ec7211 */ /* 0x042fe400078a10ff */
[----:B------:R-:W2:Y:S02]  /*31580*/  LDL.LU R11, [R1+0x99c] ;  /* 0x00099c00010b7983 */ /* 0x000ea40000300800 */
[----:B------:R-:W-:Y:S02]  /*31590*/  LEA.HI.X.SX32 R237, R37, R2, 0x2, P5 ;  /* 0x0000000225ed7211 */ /* 0x000fe400028f16ff */
[-C--:B------:R-:W-:Y:S02]  /*315a0*/  LEA R36, P5, R35, R4.reuse, 0x2 ;  /* 0x0000000423247211 */ /* 0x080fe400078a10ff */
[----:B------:R-:W-:-:S02]  /*315b0*/  LEA R8, P6, R225, R4, 0x2 ;  /* 0x00000004e1087211 */ /* 0x000fc400078c10ff */
[-C--:B------:R-:W-:Y:S02]  /*315c0*/  LEA.HI.X.SX32 R37, R35, R2.reuse, 0x2, P5 ;  /* 0x0000000223257211 */ /* 0x080fe400028f16ff */
[----:B------:R-:W-:Y:S01]  /*315d0*/  LEA.HI.X.SX32 R9, R225, R2, 0x2, P6 ;  /* 0x00000002e1097211 */ /* 0x000fe200030f16ff */
[----:B------:R1:W-:Y:S04]  /*315e0*/  STL.64 [R1+0x880], R236 ;  /* 0x000880ec01007387 */ /* 0x0003e80000100a00 */
[----:B------:R1:W-:Y:S04]  /*315f0*/  STL.64 [R1+0x930], R8 ;  /* 0x0009300801007387 */ /* 0x0003e80000100a00 */
[----:B------:R1:W-:Y:S02]  /*31600*/  STL.64 [R1+0x9f0], R36 ;  /* 0x0009f02401007387 */ /* 0x0003e40000100a00 */
[----:B-1----:R-:W-:-:S02]  /*31610*/  IMAD R237, R10, UR67, RZ ;  /* 0x000000430aed7c24 */ /* 0x002fc4000f8e02ff */
[----:B------:R-:W-:Y:S01]  /*31620*/  IMAD.MOV.U32 R10, RZ, RZ, R34 ;  /* 0x000000ffff0a7224 */ /* 0x000fe200078e0022 */
[-C--:B------:R-:W-:Y:S02]  /*31630*/  LEA R34, P5, R33, R4.reuse, 0x2 ;  /* 0x0000000421227211 */ /* 0x080fe400078a10ff */
[C---:B------:R-:W-:Y:S01]  /*31640*/  LEA R8, P6, R31.reuse, R4, 0x2 ;  /* 0x000000041f087211 */ /* 0x040fe200078c10ff */
[----:B------:R1:W5:Y:S04]  /*31650*/  LDL.LU.64 R36, [R1+0x19f8] ;  /* 0x0019f80001247983 */ /* 0x0003680000300a00 */
[----:B------:R-:W2:Y:S01]  /*31660*/  LDL.LU R225, [R1+0x9a0] ;  /* 0x0009a00001e17983 */ /* 0x000ea20000300800 */
[-C--:B------:R-:W-:Y:S02]  /*31670*/  LEA.HI.X.SX32 R9, R31, R2.reuse, 0x2, P6 ;  /* 0x000000021f097211 */ /* 0x080fe400030f16ff */
[----:B------:R-:W-:-:S03]  /*31680*/  LEA.HI.X.SX32 R35, R33, R2, 0x2, P5 ;  /* 0x0000000221237211 */ /* 0x000fc600028f16ff */
[----:B------:R-:W-:Y:S04]  /*31690*/  STL.64 [R1+0xab8], R8 ;  /* 0x000ab80801007387 */ /* 0x000fe80000100a00 */
[----:B------:R1:W-:Y:S04]  /*316a0*/  STL.64 [R1+0xb80], R34 ;  /* 0x000b802201007387 */ /* 0x0003e80000100a00 */
[----:B-1----:R1:W5:Y:S01]  /*316b0*/  LDL.LU.64 R34, [R1+0x19f0] ;  /* 0x0019f00001227983 */ /* 0x0023620000300a00 */
[----:B------:R-:W-:Y:S01]  /*316c0*/  IMAD.MOV.U32 R8, RZ, RZ, R30 ;  /* 0x000000ffff087224 */ /* 0x000fe200078e001e */
[----:B------:R-:W-:-:S04]  /*316d0*/  LEA R30, P6, R14, R4, 0x2 ;  /* 0x000000040e1e7211 */ /* 0x000fc800078c10ff */
[----:B------:R-:W-:Y:S01]  /*316e0*/  LEA.HI.X.SX32 R31, R14, R2, 0x2, P6 ;  /* 0x000000020e1f7211 */ /* 0x000fe200030f16ff */
[----:B---3--:R-:W-:Y:S02]  /*316f0*/  IMAD R236, R232, UR66, RZ ;  /* 0x00000042e8ec7c24 */ /* 0x008fe4000f8e02ff */
[----:B------:R-:W3:Y:S04]  /*31700*/  LDL.LU R232, [R1+0x9a4] ;  /* 0x0009a40001e87983 */ /* 0x000ee80000300800 */
[----:B------:R-:W4:Y:S01]  /*31710*/  LDL.LU R14, [R1+0x9a8] ;  /* 0x0009a800010e7983 */ /* 0x000f220000300800 */
[----:B------:R-:W-:Y:S01]  /*31720*/  IMAD.MOV.U32 R9, RZ, RZ, R32 ;  /* 0x000000ffff097224 */ /* 0x000fe200078e0020 */
[C---:B------:R-:W-:Y:S02]  /*31730*/  LEA R32, P5, R223.reuse, R4, 0x2 ;  /* 0x00000004df207211 */ /* 0x040fe400078a10ff */
[----:B------:R1:W-:Y:S02]  /*31740*/  STL.64 [R1+0xc68], R30 ;  /* 0x000c681e01007387 */ /* 0x0003e40000100a00 */
[----:B------:R-:W-:Y:S01]  /*31750*/  LEA.HI.X.SX32 R33, R223, R2, 0x2, P5 ;  /* 0x00000002df217211 */ /* 0x000fe200028f16ff */
[----:B-1----:R-:W-:Y:S01]  /*31760*/  IMAD.MOV.U32 R31, RZ, RZ, R6 ;  /* 0x000000ffff1f7224 */ /* 0x002fe200078e0006 */
[----:B------:R-:W-:Y:S01]  /*31770*/  LEA R30, P6, R250, R4, 0x2 ;  /* 0x00000004fa1e7211 */ /* 0x000fe200078c10ff */
[----:B------:R-:W-:-:S02]  /*31780*/  IMAD.MOV.U32 R6, RZ, RZ, R222 ;  /* 0x000000ffff067224 */ /* 0x000fc400078e00de */
[----:B------:R-:W-:Y:S01]  /*31790*/  IMAD.MOV.U32 R223, RZ, RZ, R31 ;  /* 0x000000ffffdf7224 */ /* 0x000fe200078e001f */
[----:B------:R-:W-:Y:S02]  /*317a0*/  LEA R222, P5, R31, R4, 0x2 ;  /* 0x000000041fde7211 */ /* 0x000fe400078a10ff */
[-C--:B------:R-:W-:Y:S01]  /*317b0*/  LEA.HI.X.SX32 R31, R250, R2.reuse, 0x2, P6 ;  /* 0x00000002fa1f7211 */ /* 0x080fe200030f16ff */
[----:B------:R1:W-:Y:S01]  /*317c0*/  STL.64 [R1+0xd28], R32 ;  /* 0x000d282001007387 */ /* 0x0003e20000100a00 */
[----:B------:R-:W-:-:S03]  /*317d0*/  LEA.HI.X.SX32 R223, R223, R2, 0x2, P5 ;  /* 0x00000002dfdf7211 */ /* 0x000fc600028f16ff */
[----:B-1----:R1:W5:Y:S04]  /*317e0*/  LDL.LU.64 R32, [R1+0x19e8] ;  /* 0x0019e80001207983 */ /* 0x0023680000300a00 */
[----:B------:R-:W4:Y:S04]  /*317f0*/  LDL.LU R250, [R1+0x9b4] ;  /* 0x0009b40001fa7983 */ /* 0x000f280000300800 */
[----:B------:R1:W-:Y:S04]  /*31800*/  STL.64 [R1+0xd30], R30 ;  /* 0x000d301e01007387 */ /* 0x0003e80000100a00 */
[----:B------:R1:W-:Y:S02]  /*31810*/  STL.64 [R1+0x888], R222 ;  /* 0x000888de01007387 */ /* 0x0003e40000100a00 */
[----:B-1----:R-:W-:-:S04]  /*31820*/  LEA R30, P6, R15, R4, 0x2 ;  /* 0x000000040f1e7211 */ /* 0x002fc800078c10ff */
[----:B------:R-:W-:Y:S02]  /*31830*/  LEA.HI.X.SX32 R31, R15, R2, 0x2, P6 ;  /* 0x000000020f1f7211 */ /* 0x000fe400030f16ff */
[----:B------:R-:W4:Y:S01]  /*31840*/  LDL.LU R15, [R1+0x9b8] ;  /* 0x0009b800010f7983 */ /* 0x000f220000300800 */
[----:B------:R-:W-:-:S03]  /*31850*/  LEA R222, P5, R5, R4, 0x2 ;  /* 0x0000000405de7211 */ /* 0x000fc600078a10ff */
[----:B------:R1:W-:Y:S01]  /*31860*/  STL.64 [R1+0x938], R30 ;  /* 0x0009381e01007387 */ /* 0x0003e20000100a00 */
[----:B------:R-:W-:Y:S02]  /*31870*/  LEA.HI.X.SX32 R223, R5, R2, 0x2, P5 ;  /* 0x0000000205df7211 */ /* 0x000fe400028f16ff */
[----:B-1----:R-:W-:-:S04]  /*31880*/  LEA R30, P6, R29, R4, 0x2 ;  /* 0x000000041d1e7211 */ /* 0x002fc800078c10ff */
[----:B------:R-:W-:Y:S01]  /*31890*/  LEA.HI.X.SX32 R31, R29, R2, 0x2, P6 ;  /* 0x000000021d1f7211 */ /* 0x000fe200030f16ff */
[----:B------:R1:W-:Y:S04]  /*318a0*/  STL.64 [R1+0x9f8], R222 ;  /* 0x0009f8de01007387 */ /* 0x0003e80000100a00 */
[----:B------:R2:W-:Y:S01]  /*318b0*/  STL.64 [R1+0xac0], R30 ;  /* 0x000ac01e01007387 */ /* 0x0005e20000100a00 */
[----:B------:R-:W-:Y:S01]  /*318c0*/  IMAD.MOV.U32 R5, RZ, RZ, R28 ;  /* 0x000000ffff057224 */ /* 0x000fe200078e001c */
[----:B-1----:R-:W-:Y:S01]  /*318d0*/  LEA R222, P5, R10, R4, 0x2 ;  /* 0x000000040ade7211 */ /* 0x002fe200078a10ff */
[----:B------:R-:W-:Y:S02]  /*318e0*/  IMAD.MOV.U32 R223, RZ, RZ, R10 ;  /* 0x000000ffffdf7224 */ /* 0x000fe400078e000a */
[----:B--2---:R-:W-:Y:S01]  /*318f0*/  IMAD R10, R225, UR62, RZ ;  /* 0x0000003ee10a7c24 */ /* 0x004fe2000f8e02ff */
[----:B------:R1:W5:Y:S04]  /*31900*/  LDL.LU.64 R30, [R1+0x19e0] ;  /* 0x0019e000011e7983 */ /* 0x0003680000300a00 */
[----:B------:R-:W2:Y:S01]  /*31910*/  LDL.LU R225, [R1+0x9bc] ;  /* 0x0009bc0001e17983 */ /* 0x000ea20000300800 */
[----:B------:R-:W-:-:S02]  /*31920*/  LEA.HI.X.SX32 R223, R223, R2, 0x2, P5 ;  /* 0x00000002dfdf7211 */ /* 0x000fc400028f16ff */
[----:B------:R-:W-:-:S03]  /*31930*/  LEA R28, P6, R26, R4, 0x2 ;  /* 0x000000041a1c7211 */ /* 0x000fc600078c10ff */
[----:B------:R1:W-:Y:S01]  /*31940*/  STL.64 [R1+0xb90], R222 ;  /* 0x000b90de01007387 */ /* 0x0003e20000100a00 */
[----:B------:R-:W-:Y:S01]  /*31950*/  LEA.HI.X.SX32 R29, R26, R2, 0x2, P6 ;  /* 0x000000021a1d7211 */ /* 0x000fe200030f16ff */
[----:B-1----:R-:W-:Y:S01]  /*31960*/  IMAD.MOV.U32 R223, RZ, RZ, R9 ;  /* 0x000000ffffdf7224 */ /* 0x002fe200078e0009 */
[-C--:B------:R-:W-:Y:S01]  /*31970*/  LEA R222, P5, R8, R4.reuse, 0x2 ;  /* 0x0000000408de7211 */ /* 0x080fe200078a10ff */
[----:B---3--:R-:W-:Y:S02]  /*31980*/  IMAD R9, R232, UR61, RZ ;  /* 0x0000003de8097c24 */ /* 0x008fe4000f8e02ff */
[----:B------:R-:W3:Y:S04]  /*31990*/  LDL.LU R232, [R1+0x9c0] ;  /* 0x0009c00001e87983 */ /* 0x000ee80000300800 */
[----:B------:R1:W5:Y:S04]  /*319a0*/  LDL.LU R26, [R1+0x19d8] ;  /* 0x0019d800011a7983 */ /* 0x0003680000300800 */
[----:B------:R1:W-:Y:S02]  /*319b0*/  STL.64 [R1+0xc70], R28 ;  /* 0x000c701c01007387 */ /* 0x0003e40000100a00 */
[----:B-1----:R-:W-:Y:S01]  /*319c0*/  LEA R28, P6, R223, R4, 0x2 ;  /* 0x00000004df1c7211 */ /* 0x002fe200078c10ff */
[----:B------:R-:W-:Y:S01]  /*319d0*/  IMAD.MOV.U32 R29, RZ, RZ, R223 ;  /* 0x000000ffff1d7224 */ /* 0x000fe200078e00df */
[----:B------:R-:W-:Y:S01]  /*319e0*/  LEA.HI.X.SX32 R223, R8, R2, 0x2, P5 ;  /* 0x0000000208df7211 */ /* 0x000fe200028f16ff */
[----:B----4-:R-:W-:-:S04]  /*319f0*/  IMAD R8, R14, UR60, RZ ;  /* 0x0000003c0e087c24 */ /* 0x010fc8000f8e02ff */
[----:B------:R1:W-:Y:S04]  /*31a00*/  STL.64 [R1+0xd40], R222 ;  /* 0x000d40de01007387 */ /* 0x0003e80000100a00 */
[----:B------:R-:W4:Y:S01]  /*31a10*/  LDL.LU R14, [R1+0x9d8] ;  /* 0x0009d800010e7983 */ /* 0x000f220000300800 */
[----:B------:R-:W-:Y:S02]  /*31a20*/  LEA.HI.X.SX32 R29, R29, R2, 0x2, P6 ;  /* 0x000000021d1d7211 */ /* 0x000fe400030f16ff */
[----:B-1----:R-:W-:-:S04]  /*31a30*/  LEA R222, P5, R7, R4, 0x2 ;  /* 0x0000000407de7211 */ /* 0x002fc800078a10ff */
[----:B------:R-:W-:Y:S01]  /*31a40*/  LEA.HI.X.SX32 R223, R7, R2, 0x2, P5 ;  /* 0x0000000207df7211 */ /* 0x000fe200028f16ff */
[----:B------:R1:W-:Y:S04]  /*31a50*/  STL.64 [R1+0xd50], R28 ;  /* 0x000d501c01007387 */ /* 0x0003e80000100a00 */
[----:B------:R1:W-:Y:S02]  /*31a60*/  STL.64 [R1+0x890], R222 ;  /* 0x000890de01007387 */ /* 0x0003e40000100a00 */
[-C--:B-1----:R-:W-:Y:S01]  /*31a70*/  LEA R28, P6, R252, R4.reuse, 0x2 ;  /* 0x00000004fc1c7211 */ /* 0x082fe200078c10ff */
[----:B------:R-:W-:Y:S01]  /*31a80*/  IMAD.MOV.U32 R223, RZ, RZ, R249 ;  /* 0x000000ffffdf7224 */ /* 0x000fe200078e00f9 */
[----:B------:R-:W-:Y:S02]  /*31a90*/  LEA R222, P5, R6, R4, 0x2 ;  /* 0x0000000406de7211 */ /* 0x000fe400078a10ff */
[----:B------:R-:W-:Y:S01]  /*31aa0*/  LEA.HI.X.SX32 R29, R252, R2, 0x2, P6 ;  /* 0x00000002fc1d7211 */ /* 0x000fe200030f16ff */
[----:B------:R-:W-:Y:S01]  /*31ab0*/  IMAD.MOV.U32 R252, RZ, RZ, R248 ;  /* 0x000000fffffc7224 */ /* 0x000fe200078e00f8 */
[----:B------:R-:W-:Y:S01]  /*31ac0*/  LEA R248, P6, R223, R4, 0x2 ;  /* 0x00000004dff87211 */ /* 0x000fe200078c10ff */
[----:B------:R-:W-:Y:S01]  /*31ad0*/  IMAD.MOV.U32 R249, RZ, RZ, R223 ;  /* 0x000000fffff97224 */ /* 0x000fe200078e00df */
[----:B------:R-:W-:Y:S01]  /*31ae0*/  LEA.HI.X.SX32 R223, R6, R2, 0x2, P5 ;  /* 0x0000000206df7211 */ /* 0x000fe200028f16ff */
[----:B------:R-:W-:-:S02]  /*31af0*/  IMAD R7, R250, UR59, RZ ;  /* 0x0000003bfa077c24 */ /* 0x000fc4000f8e02ff */
[----:B------:R-:W4:Y:S01]  /*31b00*/  LDL.LU R250, [R1+0x9dc] ;  /* 0x0009dc0001fa7983 */ /* 0x000f220000300800 */
[----:B------:R-:W-:-:S03]  /*31b10*/  LEA.HI.X.SX32 R249, R249, R2, 0x2, P6 ;  /* 0x00000002f9f97211 */ /* 0x000fc600030f16ff */
[----:B------:R1:W-:Y:S01]  /*31b20*/  STL.64 [R1+0x940], R28 ;  /* 0x0009401c01007387 */ /* 0x0003e20000100a00 */
[----:B------:R-:W-:-:S03]  /*31b30*/  IMAD R6, R15, UR58, RZ ;  /* 0x0000003a0f067c24 */ /* 0x000fc6000f8e02ff */
[----:B-1----:R1:W5:Y:S04]  /*31b40*/  LDL.LU.64 R28, [R1+0x19d0] ;  /* 0x0019d000011c7983 */ /* 0x0023680000300a00 */
[----:B------:R1:W-:Y:S04]  /*31b50*/  STL.64 [R1+0xa08], R222 ;  /* 0x000a08de01007387 */ /* 0x0003e80000100a00 */
[----:B------:R-:W4:Y:S04]  /*31b60*/  LDL.LU R15, [R1+0xa00] ;  /* 0x000a0000010f7983 */ /* 0x000f280000300800 */
[----:B------:R2:W-:Y:S01]  /*31b70*/  STL.64 [R1+0xac8], R248 ;  /* 0x000ac8f801007387 */ /* 0x0005e20000100a00 */
[----:B-1----:R-:W-:-:S04]  /*31b80*/  LEA R222, P5, R27, R4, 0x2 ;  /* 0x000000041bde7211 */ /* 0x002fc800078a10ff */
[----:B------:R-:W-:Y:S02]  /*31b90*/  LEA.HI.X.SX32 R223, R27, R2, 0x2, P5 ;  /* 0x000000021bdf7211 */ /* 0x000fe400028f16ff */
[----:B------:R1:W5:Y:S01]  /*31ba0*/  LDL.LU R27, [R1+0x19c8] ;  /* 0x0019c800011b7983 */ /* 0x0003620000300800 */
[----:B--2---:R-:W-:-:S03]  /*31bb0*/  LEA R248, P6, R24, R4, 0x2 ;  /* 0x0000000418f87211 */ /* 0x004fc600078c10ff */
[----:B------:R2:W-:Y:S01]  /*31bc0*/  STL.64 [R1+0xb98], R222 ;  /* 0x000b98de01007387 */ /* 0x0005e20000100a00 */
[----:B------:R-:W-:Y:S01]  /*31bd0*/  LEA.HI.X.SX32 R249, R24, R2, 0x2, P6 ;  /* 0x0000000218f97211 */ /* 0x000fe200030f16ff */
[----:B--2---:R-:W-:Y:S01]  /*31be0*/  IMAD.MOV.U32 R223, RZ, RZ, R5 ;  /* 0x000000ffffdf7224 */ /* 0x004fe200078e0005 */
[CC--:B------:R-:W-:Y:S01]  /*31bf0*/  LEA R222, P5, R252.reuse, R4.reuse, 0x2 ;  /* 0x00000004fcde7211 */ /* 0x0c0fe200078a10ff */
[----:B------:R-:W-:Y:S02]  /*31c00*/  IMAD R5, R225, UR57, RZ ;  /* 0x00000039e1057c24 */ /* 0x000fe4000f8e02ff */
[----:B------:R-:W2:Y:S04]  /*31c10*/  LDL.LU R225, [R1+0xa14] ;  /* 0x000a140001e17983 */ /* 0x000ea80000300800 */
[----:B------:R1:W5:Y:S04]  /*31c20*/  LDL.LU R24, [R1+0x19c4] ;  /* 0x0019c40001187983 */ /* 0x0003680000300800 */
[----:B------:R1:W-:Y:S02]  /*31c30*/  STL.64 [R1+0xc78], R248 ;  /* 0x000c78f801007387 */ /* 0x0003e40000100a00 */
[----:B-1----:R-:W-:Y:S01]  /*31c40*/  LEA R248, P6, R223, R4, 0x2 ;  /* 0x00000004dff87211 */ /* 0x002fe200078c10ff */
[----:B------:R-:W-:Y:S01]  /*31c50*/  IMAD.MOV.U32 R249, RZ, RZ, R223 ;  /* 0x000000fffff97224 */ /* 0x000fe200078e00df */
[----:B------:R-:W-:-:S04]  /*31c60*/  LEA.HI.X.SX32 R223, R252, R2, 0x2, P5 ;  /* 0x00000002fcdf7211 */ /* 0x000fc800028f16ff */
[----:B------:R-:W-:Y:S01]  /*31c70*/  LEA.HI.X.SX32 R249, R249, R2, 0x2, P6 ;  /* 0x00000002f9f97211 */ /* 0x000fe200030f16ff */
[----:B------:R1:W-:Y:S02]  /*31c80*/  STL.64 [R1+0xd58], R222 ;  /* 0x000d58de01007387 */ /* 0x0003e40000100a00 */
[----:B-1----:R-:W-:-:S04]  /*31c90*/  LEA R222, P5, R25, R4, 0x2 ;  /* 0x0000000419de7211 */ /* 0x002fc800078a10ff */
[----:B------:R-:W-:Y:S01]  /*31ca0*/  LEA.HI.X.SX32 R223, R25, R2, 0x2, P5 ;  /* 0x0000000219df7211 */ /* 0x000fe200028f16ff */
[----:B------:R-:W-:Y:S02]  /*31cb0*/  IMAD R230, R230, UR72, RZ ;  /* 0x00000048e6e67c24 */ /* 0x000fe4000f8e02ff */
[----:B------:R-:W-:Y:S01]  /*31cc0*/  IMAD R235, R235, UR6, RZ ;  /* 0x00000006ebeb7c24 */ /* 0x000fe2000f8e02ff */
[----:B------:R-:W1:Y:S01]  /*31cd0*/  LDCU UR6, c[0x0][0x3b0] ;  /* 0x00007600ff0677ac */ /* 0x000e620008000800 */
[----:B---3--:R-:W-:Y:S02]  /*31ce0*/  IMAD R252, R232, UR56, RZ ;  /* 0x00000038e8fc7c24 */ /* 0x008fe4000f8e02ff */
[----:B------:R-:W3:Y:S04]  /*31cf0*/  LDL.LU R232, [R1+0xa34] ;  /* 0x000a340001e87983 */ /* 0x000ee80000300800 */
[----:B------:R1:W-:Y:S04]  /*31d00*/  STL.64 [R1+0xd60], R248 ;  /* 0x000d60f801007387 */ /* 0x0003e80000100a00 */
[----:B------:R1:W5:Y:S04]  /*31d10*/  LDL.LU R25, [R1+0x19c0] ;  /* 0x0019c00001197983 */ /* 0x0003680000300800 */
[----:B------:R4:W-:Y:S01]  /*31d20*/  STL.64 [R1+0x898], R222 ;  /* 0x000898de01007387 */ /* 0x0009e20000100a00 */
[----:B-1----:R-:W-:-:S04]  /*31d30*/  LEA R248, P6, R22, R4, 0x2 ;  /* 0x0000000416f87211 */ /* 0x002fc800078c10ff */
[----:B------:R-:W-:Y:S01]  /*31d40*/  LEA.HI.X.SX32 R249, R22, R2, 0x2, P6 ;  /* 0x0000000216f97211 */ /* 0x000fe200030f16ff */
[----:B----4-:R-:W-:Y:S01]  /*31d50*/  IMAD.MOV.U32 R223, RZ, RZ, R224 ;  /* 0x000000ffffdf7224 */ /* 0x010fe200078e00e0 */
[C---:B------:R-:W-:Y:S01]  /*31d60*/  LEA R222, P5, R23.reuse, R4, 0x2 ;  /* 0x0000000417de7211 */ /* 0x040fe200078a10ff */
[----:B------:R-:W-:Y:S02]  /*31d70*/  IMAD R224, R14, UR55, RZ ;  /* 0x000000370ee07c24 */ /* 0x000fe4000f8e02ff */
[----:B------:R-:W4:Y:S04]  /*31d80*/  LDL.LU R14, [R1+0xa54] ;  /* 0x000a5400010e7983 */ /* 0x000f280000300800 */
[----:B------:R1:W5:Y:S04]  /*31d90*/  LDL.LU R22, [R1+0x19bc] ;  /* 0x0019bc0001167983 */ /* 0x0003680000300800 */
        /* <DEDUP_REMOVED lines=33> */
[-C--:B------:R-:W-:Y:S01]  /*31fb0*/  LEA R248, P6, R229, R4.reuse, 0x2 ;  /* 0x00000004e5f87211 */ /* 0x080fe200078c10ff */
[----:B------:R1:W5:Y:S04]  /*31fc0*/  LDL.LU R18, [R1+0x19ac] ;  /* 0x0019ac0001127983 */ /* 0x0003680000300800 */
[----:B------:R1:W-:Y:S02]  /*31fd0*/  STL.64 [R1+0x8a0], R222 ;  /* 0x0008a0de01007387 */ /* 0x0003e40000100a00 */
[----:B-1----:R-:W-:Y:S01]  /*31fe0*/  LEA R222, P5, R249, R4, 0x2 ;  /* 0x00000004f9de7211 */ /* 0x002fe200078a10ff */
[----:B------:R-:W-:Y:S01]  /*31ff0*/  IMAD.MOV.U32 R223, RZ, RZ, R249 ;  /* 0x000000ffffdf7224 */ /* 0x000fe200078e00f9 */
[-C--:B------:R-:W-:Y:S02]  /*32000*/  LEA.HI.X.SX32 R249, R229, R2.reuse, 0x2, P6 ;  /* 0x00000002e5f97211 */ /* 0x080fe400030f16ff */
[----:B------:R-:W2:Y:S02]  /*32010*/  LDL.LU R229, [R1+0xae4] ;  /* 0x000ae40001e57983 */ /* 0x000ea40000300800 */
[----:B------:R-:W-:-:S02]  /*32020*/  LEA.HI.X.SX32 R223, R223, R2, 0x2, P5 ;  /* 0x00000002dfdf7211 */ /* 0x000fc400028f16ff */
[----:B------:R1:W-:Y:S04]  /*32030*/  STL.64 [R1+0x958], R248 ;  /* 0x000958f801007387 */ /* 0x0003e80000100a00 */
[----:B------:R1:W-:Y:S02]  /*32040*/  STL.64 [R1+0xa20], R222 ;  /* 0x000a20de01007387 */ /* 0x0003e40000100a00 */
[----:B-1----:R-:W-:-:S04]  /*32050*/  LEA R248, P6, R19, R4, 0x2 ;  /* 0x0000000413f87211 */ /* 0x002fc800078c10ff */
[----:B------:R-:W-:Y:S01]  /*32060*/  LEA.HI.X.SX32 R249, R19, R2, 0x2, P6 ;  /* 0x0000000213f97211 */ /* 0x000fe200030f16ff */
[----:B------:R-:W-:Y:S01]  /*32070*/  IMAD.MOV.U32 R223, RZ, RZ, R230 ;  /* 0x000000ffffdf7224 */ /* 0x000fe200078e00e6 */
[C---:B------:R-:W-:Y:S01]  /*32080*/  LEA R222, P5, R231.reuse, R4, 0x2 ;  /* 0x00000004e7de7211 */ /* 0x040fe200078a10ff */
[----:B------:R-:W2:Y:S04]  /*32090*/  LDL.LU R230, [R1+0xaf0] ;  /* 0x000af00001e67983 */ /* 0x000ea80000300800 */
[----:B------:R1:W5:Y:S04]  /*320a0*/  LDL.LU R19, [R1+0x19a8] ;  /* 0x0019a80001137983 */ /* 0x0003680000300800 */
[----:B------:R1:W-:Y:S02]  /*320b0*/  STL.64 [R1+0xad8], R248 ;  /* 0x000ad8f801007387 */ /* 0x0003e40000100a00 */
[----:B-1----:R-:W-:Y:S01]  /*320c0*/  IMAD.MOV.U32 R249, RZ, RZ, R223 ;  /* 0x000000fffff97224 */ /* 0x002fe200078e00df */
[----:B------:R-:W-:-:S02]  /*320d0*/  LEA.HI.X.SX32 R223, R231, R2, 0x2, P5 ;  /* 0x00000002e7df7211 */ /* 0x000fc400028f16ff */
[C---:B------:R-:W-:Y:S01]  /*320e0*/  LEA R248, P6, R16.reuse, R4, 0x2 ;  /* 0x0000000410f87211 */ /* 0x040fe200078c10ff */
[----:B------:R-:W2:Y:S04]  /*320f0*/  LDL.LU R231, [R1+0xaf4] ;  /* 0x000af40001e77983 */ /* 0x000ea80000300800 */
[----:B------:R1:W-:Y:S02]  /*32100*/  STL.64 [R1+0xba8], R222 ;  /* 0x000ba8de01007387 */ /* 0x0003e40000100a00 */
[----:B-1----:R-:W-:Y:S01]  /*32110*/  IMAD.MOV.U32 R223, RZ, RZ, R249 ;  /* 0x000000ffffdf7224 */ /* 0x002fe200078e00f9 */
[----:B------:R-:W-:Y:S02]  /*32120*/  LEA.HI.X.SX32 R249, R16, R2, 0x2, P6 ;  /* 0x0000000210f97211 */ /* 0x000fe400030f16ff */
[C---:B------:R-:W-:Y:S01]  /*32130*/  LEA R222, P5, R0.reuse, R4, 0x2 ;  /* 0x0000000400de7211 */ /* 0x040fe200078a10ff */
        /* <DEDUP_REMOVED lines=19> */
[----:B------:R-:W-:Y:S01]  /*32270*/  LEA R222, P5, R234, R4, 0x2 ;  /* 0x00000004eade7211 */ /* 0x000fe200078a10ff */
[----:B------:R-:W2:Y:S04]  /*32280*/  LDL.LU R13, [R1+0xb00] ;  /* 0x000b0000010d7983 */ /* 0x000ea80000300800 */
[----:B------:R1:W-:Y:S01]  /*32290*/  STL.64 [R1+0x960], R248 ;  /* 0x000960f801007387 */ /* 0x0003e20000100a00 */
[----:B------:R-:W-:-:S02]  /*322a0*/  IMAD R242, R242, UR22, RZ ;  /* 0x00000016f2f27c24 */ /* 0x000fc4000f8e02ff */
[----:B-1----:R-:W-:Y:S01]  /*322b0*/  IMAD.MOV.U32 R249, RZ, RZ, R223 ;  /* 0x000000fffff97224 */ /* 0x002fe200078e00df */
[----:B------:R-:W-:Y:S02]  /*322c0*/  LEA.HI.X.SX32 R223, R234, R2, 0x2, P5 ;  /* 0x00000002eadf7211 */ /* 0x000fe400028f16ff */
[----:B------:R-:W-:Y:S01]  /*322d0*/  LEA R248, P6, R235, R4, 0x2 ;  /* 0x00000004ebf87211 */ /* 0x000fe200078c10ff */
[----:B------:R1:W5:Y:S04]  /*322e0*/  LDL.LU R234, [R1+0x199c] ;  /* 0x00199c0001ea7983 */ /* 0x0003680000300800 */
[----:B------:R1:W-:Y:S01]  /*322f0*/  STL.64 [R1+0xa28], R222 ;  /* 0x000a28de01007387 */ /* 0x0003e20000100a00 */
[----:B------:R-:W-:Y:S02]  /*32300*/  IMAD R243, R243, UR23, RZ ;  /* 0x00000017f3f37c24 */ /* 0x000fe4000f8e02ff */
[----:B-1----:R-:W-:Y:S01]  /*32310*/  IMAD.MOV.U32 R223, RZ, RZ, R249 ;  /* 0x000000ffffdf7224 */ /* 0x002fe200078e00f9 */
[----:B------:R-:W-:-:S02]  /*32320*/  LEA.HI.X.SX32 R249, R235, R2, 0x2, P6 ;  /* 0x00000002ebf97211 */ /* 0x000fc400030f16ff */
[----:B------:R-:W-:Y:S01]  /*32330*/  LEA R222, P5, R242, R4, 0x2 ;  /* 0x00000004f2de7211 */ /* 0x000fe200078a10ff */
[----:B------:R1:W5:Y:S04]  /*32340*/  LDL.LU R235, [R1+0x1998] ;  /* 0x0019980001eb7983 */ /* 0x0003680000300800 */
[----:B------:R1:W-:Y:S01]  /*32350*/  STL.64 [R1+0xae8], R248 ;  /* 0x000ae8f801007387 */ /* 0x0003e20000100a00 */
[----:B------:R-:W-:Y:S02]  /*32360*/  IMAD R244, R244, UR11, RZ ;  /* 0x0000000bf4f47c24 */ /* 0x000fe4000f8e02ff */
[----:B-1----:R-:W-:Y:S01]  /*32370*/  IMAD.MOV.U32 R249, RZ, RZ, R223 ;  /* 0x000000fffff97224 */ /* 0x002fe200078e00df */
[----:B------:R-:W-:Y:S02]  /*32380*/  LEA.HI.X.SX32 R223, R242, R2, 0x2, P5 ;  /* 0x00000002f2df7211 */ /* 0x000fe400028f16ff */
[----:B------:R-:W-:Y:S01]  /*32390*/  LEA R248, P6, R243, R4, 0x2 ;  /* 0x00000004f3f87211 */ /* 0x000fe200078c10ff */
[----:B------:R1:W5:Y:S04]  /*323a0*/  LDL.LU R242, [R1+0x1994] ;  /* 0x0019940001f27983 */ /* 0x0003680000300800 */
[----:B------:R1:W-:Y:S01]  /*323b0*/  STL.64 [R1+0xbb8], R222 ;  /* 0x000bb8de01007387 */ /* 0x0003e20000100a00 */
[----:B------:R-:W-:-:S02]  /*323c0*/  IMAD R251, R251, UR5, RZ ;  /* 0x00000005fbfb7c24 */ /* 0x000fc4000f8e02ff */
[----:B-1----:R-:W-:Y:S01]  /*323d0*/  IMAD.MOV.U32 R223, RZ, RZ, R249 ;  /* 0x000000ffffdf7224 */ /* 0x002fe200078e00f9 */
[----:B------:R-:W-:Y:S02]  /*323e0*/  LEA.HI.X.SX32 R249, R243, R2, 0x2, P6 ;  /* 0x00000002f3f97211 */ /* 0x000fe400030f16ff */
[C---:B------:R-:W-:Y:S01]  /*323f0*/  LEA R222, P5, R244.reuse, R4, 0x2 ;  /* 0x00000004f4de7211 */ /* 0x040fe200078a10ff */
        /* <DEDUP_REMOVED lines=23> */
[C---:B------:R-:W-:Y:S01]  /*32570*/  LEA R222, P5, R246.reuse, R4, 0x2 ;  /* 0x00000004f6de7211 */ /* 0x040fe200078a10ff */
[----:B------:R-:W2:Y:S04]  /*32580*/  LDL.LU R233, [R1+0xb10] ;  /* 0x000b100001e97983 */ /* 0x000ea80000300800 */
[----:B------:R1:W-:Y:S01]  /*32590*/  STL.64 [R1+0x968], R248 ;  /* 0x000968f801007387 */ /* 0x0003e20000100a00 */
[----:B------:R-:W-:Y:S02]  /*325a0*/  IMAD R241, R241, UR71, RZ ;  /* 0x00000047f1f17c24 */ /* 0x000fe4000f8e02ff */
[----:B-1----:R-:W-:Y:S01]  /*325b0*/  IMAD.MOV.U32 R249, RZ, RZ, R223 ;  /* 0x000000fffff97224 */ /* 0x002fe200078e00df */
[----:B------:R-:W-:Y:S02]  /*325c0*/  LEA.HI.X.SX32 R223, R246, R2, 0x2, P5 ;  /* 0x00000002f6df7211 */ /* 0x000fe400028f16ff */
[-C--:B------:R-:W-:Y:S01]  /*325d0*/  LEA R248, P6, R247, R4.reuse, 0x2 ;  /* 0x00000004f7f87211 */ /* 0x080fe200078c10ff */
[----:B------:R1:W5:Y:S04]  /*325e0*/  LDL.LU R246, [R1+0x1984] ;  /* 0x0019840001f67983 */ /* 0x0003680000300800 */
[----:B------:R1:W-:Y:S02]  /*325f0*/  STL.64 [R1+0xa30], R222 ;  /* 0x000a30de01007387 */ /* 0x0003e40000100a00 */
[----:B-1----:R-:W-:Y:S01]  /*32600*/  LEA R222, P5, R249, R4, 0x2 ;  /* 0x00000004f9de7211 */ /* 0x002fe200078a10ff */
[----:B------:R-:W-:Y:S01]  /*32610*/  IMAD.MOV.U32 R223, RZ, RZ, R249 ;  /* 0x000000ffffdf7224 */ /* 0x000fe200078e00f9 */
[----:B------:R-:W-:-:S02]  /*32620*/  LEA.HI.X.SX32 R249, R247, R2, 0x2, P6 ;  /* 0x00000002f7f97211 */ /* 0x000fc400030f16ff */
[----:B------:R1:W5:Y:S04]  /*32630*/  LDL.LU R247, [R1+0x1980] ;  /* 0x0019800001f77983 */ /* 0x0003680000300800 */
[----:B------:R1:W-:Y:S01]  /*32640*/  STL.64 [R1+0xaf8], R248 ;  /* 0x000af8f801007387 */ /* 0x0003e20000100a00 */
[----:B------:R-:W-:Y:S02]  /*32650*/  LEA.HI.X.SX32 R223, R223, R2, 0x2, P5 ;  /* 0x00000002dfdf7211 */ /* 0x000fe400028f16ff */
[----:B-1----:R-:W-:-:S03]  /*32660*/  LEA R248, P6, R241, R4, 0x2 ;  /* 0x00000004f1f87211 */ /* 0x002fc600078c10ff */
[----:B------:R-:W-:Y:S01]  /*32670*/  STL.64 [R1+0xbc0], R222 ;  /* 0x000bc0de01007387 */ /* 0x000fe20000100a00 */
[----:B------:R-:W-:-:S03]  /*32680*/  LEA.HI.X.SX32 R249, R241, R2, 0x2, P6 ;  /* 0x00000002f1f97211 */ /* 0x000fc600030f16ff */
[----:B------:R-:W2:Y:S04]  /*32690*/  LDL.LU R241, [R1+0xb08] ;  /* 0x000b080001f17983 */ /* 0x000ea80000300800 */
[----:B------:R1:W-:Y:S04]  /*326a0*/  STL.64 [R1+0xca8], R248 ;  /* 0x000ca8f801007387 */ /* 0x0003e80000100a00 */
[----:B-1----:R-:W2:Y:S01]  /*326b0*/  LDL.LU R249, [R1+0xb04] ;  /* 0x000b040001f97983 */ /* 0x002ea20000300800 */
[----:B------:R-:W-:Y:S02]  /*326c0*/  IMAD R240, R240, UR70, RZ ;  /* 0x00000046f0f07c24 */ /* 0x000fe4000f8e02ff */
[----:B------:R-:W-:-:S03]  /*326d0*/  IMAD R239, R239, UR69, RZ ;  /* 0x00000045efef7c24 */ /* 0x000fc6000f8e02ff */
[CC--:B------:R-:W-:Y:S02]  /*326e0*/  LEA R222, P5, R240.reuse, R4.reuse, 0x2 ;  /* 0x00000004f0de7211 */ /* 0x0c0fe400078a10ff */
[----:B------:R-:W-:Y:S02]  /*326f0*/  LEA R248, P6, R239, R4, 0x2 ;  /* 0x00000004eff87211 */ /* 0x000fe400078c10ff */
[----:B------:R-:W-:Y:S01]  /*32700*/  LEA.HI.X.SX32 R223, R240, R2, 0x2, P5 ;  /* 0x00000002f0df7211 */ /* 0x000fe200028f16ff */
[----:B------:R-:W-:-:S04]  /*32710*/  IMAD R238, R238, UR68, RZ ;  /* 0x00000044eeee7c24 */ /* 0x000fc8000f8e02ff */
[----:B------:R1:W-:Y:S01]  /*32720*/  STL.64 [R1+0xda8], R222 ;  /* 0x000da8de01007387 */ /* 0x0003e20000100a00 */
[----:B------:R-:W-:Y:S01]  /*32730*/  IMAD R109, R109, UR65, RZ ;  /* 0x000000416d6d7c24 */ /* 0x000fe2000f8e02ff */
[----:B-1----:R-:W-:-:S04]  /*32740*/  LEA R222, P5, R238, R4, 0x2 ;  /* 0x00000004eede7211 */ /* 0x002fc800078a10ff */
[-C--:B------:R-:W-:Y:S01]  /*32750*/  LEA.HI.X.SX32 R223, R238, R2.reuse, 0x2, P5 ;  /* 0x00000002eedf7211 */ /* 0x080fe200028f16ff */
[----:B--2---:R-:W-:Y:S01]  /*32760*/  IMAD R240, R249, UR40, RZ ;  /* 0x00000028f9f07c24 */ /* 0x004fe2000f8e02ff */
[----:B------:R-:W-:-:S05]  /*32770*/  LEA.HI.X.SX32 R249, R239, R2, 0x2, P6 ;  /* 0x00000002eff97211 */ /* 0x000fca00030f16ff */
[----:B------:R1:W-:Y:S04]  /*32780*/  STL.64 [R1+0xe18], R248 ;  /* 0x000e18f801007387 */ /* 0x0003e80000100a00 */
[----:B------:R2:W-:Y:S01]  /*32790*/  STL.64 [R1+0x8c8], R222 ;  /* 0x0008c8de01007387 */ /* 0x0005e20000100a00 */
[----:B-1----:R-:W-:-:S04]  /*327a0*/  LEA R248, P6, R237, R4, 0x2 ;  /* 0x00000004edf87211 */ /* 0x002fc800078c10ff */
[----:B------:R-:W-:Y:S02]  /*327b0*/  LEA.HI.X.SX32 R249, R237, R2, 0x2, P6 ;  /* 0x00000002edf97211 */ /* 0x000fe400030f16ff */
[----:B--2---:R-:W-:-:S03]  /*327c0*/  LEA R222, P5, R236, R4, 0x2 ;  /* 0x00000004ecde7211 */ /* 0x004fc600078a10ff */
[----:B------:R1:W-:Y:S01]  /*327d0*/  STL.64 [R1+0x970], R248 ;  /* 0x000970f801007387 */ /* 0x0003e20000100a00 */
[----:B------:R-:W-:Y:S02]  /*327e0*/  LEA.HI.X.SX32 R223, R236, R2, 0x2, P5 ;  /* 0x00000002ecdf7211 */ /* 0x000fe400028f16ff */
[----:B-1----:R-:W-:-:S04]  /*327f0*/  LEA R248, P6, R109, R4, 0x2 ;  /* 0x000000046df87211 */ /* 0x002fc800078c10ff */
[----:B------:R-:W-:Y:S01]  /*32800*/  LEA.HI.X.SX32 R249, R109, R2, 0x2, P6 ;  /* 0x000000026df97211 */ /* 0x000fe200030f16ff */
[----:B------:R-:W-:Y:S04]  /*32810*/  STL.64 [R1+0xa38], R222 ;  /* 0x000a38de01007387 */ /* 0x000fe80000100a00 */
[----:B------:R1:W-:Y:S04]  /*32820*/  STL.64 [R1+0xb00], R248 ;  /* 0x000b00f801007387 */ /* 0x0003e80000100a00 */
[----:B-1----:R1:W5:Y:S04]  /*32830*/  LDL.LU.64 R248, [R1+0x1978] ;  /* 0x0019780001f87983 */ /* 0x0023680000300a00 */
[----:B------:R-:W2:Y:S01]  /*32840*/  LDL.LU R109, [R1+0xb18] ;  /* 0x000b1800016d7983 */ /* 0x000ea20000300800 */
[----:B------:R-:W-:-:S02]  /*32850*/  IMAD R108, R108, UR64, RZ ;  /* 0x000000406c6c7c24 */ /* 0x000fc4000f8e02ff */
[----:B------:R-:W-:-:S03]  /*32860*/  IMAD R11, R11, UR63, RZ ;  /* 0x0000003f0b0b7c24 */ /* 0x000fc6000f8e02ff */
[----:B------:R-:W-:Y:S01]  /*32870*/  LEA R222, P5, R108, R4, 0x2 ;  /* 0x000000046cde7211 */ /* 0x000fe200078a10ff */
[----:B------:R-:W-:Y:S02]  /*32880*/  IMAD R250, R250, UR54, RZ ;  /* 0x00000036fafa7c24 */ /* 0x000fe4000f8e02ff */
[----:B------:R-:W-:Y:S01]  /*32890*/  IMAD R238, R241, UR39, RZ ;  /* 0x00000027f1ee7c24 */ /* 0x000fe2000f8e02ff */
[----:B------:R-:W-:Y:S01]  /*328a0*/  LEA.HI.X.SX32 R223, R108, R2, 0x2, P5 ;  /* 0x000000026cdf7211 */ /* 0x000fe200028f16ff */
[----:B------:R-:W-:Y:S01]  /*328b0*/  IMAD.MOV.U32 R241, RZ, RZ, R250 ;  /* 0x000000fffff17224 */ /* 0x000fe200078e00fa */
[----:B------:R-:W-:Y:S01]  /*328c0*/  LEA R250, P6, R11, R4, 0x2 ;  /* 0x000000040bfa7211 */ /* 0x000fe200078c10ff */
[----:B---3--:R-:W-:Y:S02]  /*328d0*/  IMAD R232, R232, UR51, RZ ;  /* 0x00000033e8e87c24 */ /* 0x008fe4000f8e02ff */
[----:B------:R3:W-:Y:S01]  /*328e0*/  STL.64 [R1+0xbc8], R222 ;  /* 0x000bc8de01007387 */ /* 0x0007e20000100a00 */
[----:B------:R-:W-:Y:S01]  /*328f0*/  IMAD R236, R251, UR38, RZ ;  /* 0x00000026fbec7c24 */ /* 0x000fe2000f8e02ff */
[----:B------:R-:W-:Y:S01]  /*32900*/  LEA.HI.X.SX32 R251, R11, R2, 0x2, P6 ;  /* 0x000000020bfb7211 */ /* 0x000fe200030f16ff */
[----:B----4-:R-:W-:-:S02]  /*32910*/  IMAD R14, R14, UR50, RZ ;  /* 0x000000320e0e7c24 */ /* 0x010fc4000f8e02ff */
[----:B------:R-:W-:Y:S01]  /*32920*/  IMAD.MOV.U32 R237, RZ, RZ, R232 ;  /* 0x000000ffffed7224 */ /* 0x000fe200078e00e8 */
[-C--:B------:R-:W-:Y:S02]  /*32930*/  LEA R232, P6, R9, R4.reuse, 0x2 ;  /* 0x0000000409e87211 */ /* 0x080fe400078c10ff */
[C---:B---3--:R-:W-:Y:S01]  /*32940*/  LEA R222, P5, R10.reuse, R4, 0x2 ;  /* 0x000000040ade7211 */ /* 0x048fe200078a10ff */
[----:B------:R-:W-:Y:S01]  /*32950*/  IMAD R15, R15, UR53, RZ ;  /* 0x000000350f0f7c24 */ /* 0x000fe2000f8e02ff */
[----:B------:R3:W-:Y:S02]  /*32960*/  STL.64 [R1+0xcb0], R250 ;  /* 0x000cb0fa01007387 */ /* 0x0007e40000100a00 */
[-C--:B------:R-:W-:Y:S01]  /*32970*/  LEA.HI.X.SX32 R223, R10, R2.reuse, 0x2, P5 ;  /* 0x000000020adf7211 */ /* 0x080fe200028f16ff */
[----:B------:R-:W-:Y:S01]  /*32980*/  IMAD R108, R233, UR37, RZ ;  /* 0x00000025e96c7c24 */ /* 0x000fe2000f8e02ff */
[----:B------:R-:W-:Y:S01]  /*32990*/  LEA.HI.X.SX32 R233, R9, R2, 0x2, P6 ;  /* 0x0000000209e97211 */ /* 0x000fe200030f16ff */
[----:B------:R-:W-:Y:S01]  /*329a0*/  IMAD.MOV.U32 R239, RZ, RZ, R14 ;  /* 0x000000ffffef7224 */ /* 0x000fe200078e000e */
[C---:B------:R-:W-:Y:S01]  /*329b0*/  LEA R14, P5, R8.reuse, R4, 0x2 ;  /* 0x00000004080e7211 */ /* 0x040fe200078a10ff */
[----:B------:R-:W-:Y:S01]  /*329c0*/  IMAD.MOV.U32 R10, RZ, RZ, R15 ;  /* 0x000000ffff0a7224 */ /* 0x000fe200078e000f */
[----:B---3--:R1:W5:Y:S02]  /*329d0*/  LDL.LU.64 R250, [R1+0x1970] ;  /* 0x0019700001fa7983 */ /* 0x0083640000300a00 */
[----:B------:R-:W-:-:S02]  /*329e0*/  LEA.HI.X.SX32 R15, R8, R2, 0x2, P5 ;  /* 0x00000002080f7211 */ /* 0x000fc400028f16ff */
[----:B------:R-:W3:Y:S04]  /*329f0*/  LDL.LU R11, [R1+0xb14] ;  /* 0x000b1400010b7983 */ /* 0x000ee80000300800 */
[----:B------:R4:W-:Y:S04]  /*32a00*/  STL.64 [R1+0xdc0], R222 ;  /* 0x000dc0de01007387 */ /* 0x0009e80000100a00 */
[----:B----4-:R1:W5:Y:S04]  /*32a10*/  LDL.LU.64 R222, [R1+0x1968] ;  /* 0x0019680001de7983 */ /* 0x0103680000300a00 */
[----:B------:R-:W4:Y:S04]  /*32a20*/  LDL.LU R9, [R1+0xb1c] ;  /* 0x000b1c0001097983 */ /* 0x000f280000300800 */
[----:B------:R1:W-:Y:S04]  /*32a30*/  STL.64 [R1+0xe20], R232 ;  /* 0x000e20e801007387 */ /* 0x0003e80000100a00 */
[----:B------:R-:W3:Y:S04]  /*32a40*/  LDL.LU R8, [R1+0xb20] ;  /* 0x000b200001087983 */ /* 0x000ee80000300800 */
[----:B------:R1:W-:Y:S02]  /*32a50*/  STL.64 [R1+0x8d8], R14 ;  /* 0x0008d80e01007387 */ /* 0x0003e40000100a00 */
[----:B-1----:R-:W-:-:S04]  /*32a60*/  LEA R232, P6, R7, R4, 0x2 ;  /* 0x0000000407e87211 */ /* 0x002fc800078c10ff */
[----:B------:R-:W-:Y:S02]  /*32a70*/  LEA.HI.X.SX32 R233, R7, R2, 0x2, P6 ;  /* 0x0000000207e97211 */ /* 0x000fe400030f16ff */
[----:B------:R-:W3:Y:S01]  /*32a80*/  LDL.LU R7, [R1+0xb24] ;  /* 0x000b240001077983 */ /* 0x000ee20000300800 */
[----:B------:R-:W-:Y:S02]  /*32a90*/  IMAD.MOV.U32 R15, RZ, RZ, R10 ;  /* 0x000000ffff0f7224 */ /* 0x000fe400078e000a */
[----:B--2---:R-:W-:Y:S02]  /*32aa0*/  IMAD R10, R109, UR35, RZ ;  /* 0x000000236d0a7c24 */ /* 0x004fe4000f8e02ff */
[----:B------:R-:W2:Y:S01]  /*32ab0*/  LDL.LU R109, [R1+0xb2c] ;  /* 0x000b2c00016d7983 */ /* 0x000ea20000300800 */
[----:B------:R-:W-:-:S03]  /*32ac0*/  LEA R14, P5, R6, R4, 0x2 ;  /* 0x00000004060e7211 */ /* 0x000fc600078a10ff */
[----:B------:R1:W-:Y:S01]  /*32ad0*/  STL.64 [R1+0x980], R232 ;  /* 0x000980e801007387 */ /* 0x0003e20000100a00 */
[----:B------:R-:W-:Y:S02]  /*32ae0*/  IMAD R13, R13, UR41, RZ ;  /* 0x000000290d0d7c24 */ /* 0x000fe4000f8e02ff */
[----:B-1----:R-:W-:Y:S01]  /*32af0*/  IMAD.MOV.U32 R233, RZ, RZ, R15 ;  /* 0x000000ffffe97224 */ /* 0x002fe200078e000f */
[----:B------:R-:W-:Y:S02]  /*32b00*/  LEA.HI.X.SX32 R15, R6, R2, 0x2, P5 ;  /* 0x00000002060f7211 */ /* 0x000fe400028f16ff */
[C---:B------:R-:W-:Y:S01]  /*32b10*/  LEA R232, P6, R5.reuse, R4, 0x2 ;  /* 0x0000000405e87211 */ /* 0x040fe200078c10ff */
[----:B------:R-:W3:Y:S04]  /*32b20*/  LDL.LU R6, [R1+0xb28] ;  /* 0x000b280001067983 */ /* 0x000ee80000300800 */
[----:B------:R1:W-:Y:S02]  /*32b30*/  STL.64 [R1+0xa48], R14 ;  /* 0x000a480e01007387 */ /* 0x0003e40000100a00 */
[----:B-1----:R-:W-:Y:S01]  /*32b40*/  IMAD.MOV.U32 R15, RZ, RZ, R233 ;  /* 0x000000ffff0f7224 */ /* 0x002fe200078e00e9 */
[----:B------:R-:W-:Y:S01]  /*32b50*/  LEA.HI.X.SX32 R233, R5, R2, 0x2, P6 ;  /* 0x0000000205e97211 */ /* 0x000fe200030f16ff */
[----:B------:R-:W-:Y:S01]  /*32b60*/  IMAD.MOV.U32 R5, RZ, RZ, R13 ;  /* 0x000000ffff057224 */ /* 0x000fe200078e000d */
[C---:B------:R-:W-:Y:S01]  /*32b70*/  LEA R14, P5, R252.reuse, R4, 0x2 ;  /* 0x00000004fc0e7211 */ /* 0x040fe200078a10ff */
[----:B------:R-:W3:Y:S04]  /*32b80*/  LDL.LU R13, [R1+0xb30] ;  /* 0x000b3000010d7983 */ /* 0x000ee80000300800 */
[----:B------:R1:W-:Y:S02]  /*32b90*/  STL.64 [R1+0xb08], R232 ;  /* 0x000b08e801007387 */ /* 0x0003e40000100a00 */
[----:B-1----:R-:W-:Y:S01]  /*32ba0*/  IMAD.MOV.U32 R233, RZ, RZ, R15 ;  /* 0x000000ffffe97224 */ /* 0x002fe200078e000f */
[----:B------:R-:W-:-:S02]  /*32bb0*/  LEA.HI.X.SX32 R15, R252, R2, 0x2, P5 ;  /* 0x00000002fc0f7211 */ /* 0x000fc400028f16ff */
[----:B------:R-:W-:-:S03]  /*32bc0*/  LEA R232, P6, R224, R4, 0x2 ;  /* 0x00000004e0e87211 */ /* 0x000fc600078c10ff */
[----:B------:R1:W-:Y:S04]  /*32bd0*/  STL.64 [R1+0xbd0], R14 ;  /* 0x000bd00e01007387 */ /* 0x0003e80000100a00 */
[----:B------:R-:W3:Y:S01]  /*32be0*/  LDL.LU R252, [R1+0xb34] ;  /* 0x000b340001fc7983 */ /* 0x000ee20000300800 */
[----:B-1----:R-:W-:Y:S01]  /*32bf0*/  IMAD.MOV.U32 R15, RZ, RZ, R233 ;  /* 0x000000ffff0f7224 */ /* 0x002fe200078e00e9 */
[----:B------:R-:W-:Y:S02]  /*32c00*/  LEA.HI.X.SX32 R233, R224, R2, 0x2, P6 ;  /* 0x00000002e0e97211 */ /* 0x000fe400030f16ff */
[----:B------:R-:W-:Y:S01]  /*32c10*/  LEA R14, P5, R241, R4, 0x2 ;  /* 0x00000004f10e7211 */ /* 0x000fe200078a10ff */
[----:B------:R1:W5:Y:S01]  /*32c20*/  LDL.LU R224, [R1+0x1960] ;  /* 0x0019600001e07983 */ /* 0x0003620000300800 */
[----:B------:R-:W-:-:S03]  /*32c30*/  IMAD R225, R225, UR52, RZ ;  /* 0x00000034e1e17c24 */ /* 0x000fc6000f8e02ff */
[----:B------:R1:W-:Y:S02]  /*32c40*/  STL.64 [R1+0xcc0], R232 ;  /* 0x000cc0e801007387 */ /* 0x0003e40000100a00 */
[----:B-1----:R-:W-:Y:S01]  /*32c50*/  LEA R232, P6, R15, R4, 0x2 ;  /* 0x000000040fe87211 */ /* 0x002fe200078c10ff */
[----:B------:R-:W-:Y:S01]  /*32c60*/  IMAD.MOV.U32 R233, RZ, RZ, R15 ;  /* 0x000000ffffe97224 */ /* 0x000fe200078e000f */
[-C--:B------:R-:W-:Y:S02]  /*32c70*/  LEA.HI.X.SX32 R15, R241, R2.reuse, 0x2, P5 ;  /* 0x00000002f10f7211 */ /* 0x080fe400028f16ff */
[----:B------:R-:W3:Y:S02]  /*32c80*/  LDL.LU R241, [R1+0xb38] ;  /* 0x000b380001f17983 */ /* 0x000ee40000300800 */
[----:B------:R-:W-:Y:S02]  /*32c90*/  LEA.HI.X.SX32 R233, R233, R2, 0x2, P6 ;  /* 0x00000002e9e97211 */ /* 0x000fe400030f16ff */
[----:B------:R1:W-:Y:S04]  /*32ca0*/  STL.64 [R1+0xdd0], R14 ;  /* 0x000dd00e01007387 */ /* 0x0003e80000100a00 */
[----:B------:R4:W-:Y:S01]  /*32cb0*/  STL.64 [R1+0xe58], R232 ;  /* 0x000e58e801007387 */ /* 0x0009e20000100a00 */
[----:B-1----:R-:W-:-:S04]  /*32cc0*/  LEA R14, P5, R225, R4, 0x2 ;  /* 0x00000004e10e7211 */ /* 0x002fc800078a10ff */
[----:B------:R-:W-:Y:S01]  /*32cd0*/  LEA.HI.X.SX32 R15, R225, R2, 0x2, P5 ;  /* 0x00000002e10f7211 */ /* 0x000fe200028f16ff */
[----:B----4-:R-:W-:Y:S01]  /*32ce0*/  IMAD.MOV.U32 R233, RZ, RZ, R239 ;  /* 0x000000ffffe97224 */ /* 0x010fe200078e00ef */
[----:B------:R-:W-:Y:S01]  /*32cf0*/  LEA R232, P6, R237, R4, 0x2 ;  /* 0x00000004ede87211 */ /* 0x000fe200078c10ff */
[----:B------:R1:W5:Y:S04]  /*32d00*/  LDL.LU R225, [R1+0x195c] ;  /* 0x00195c0001e17983 */ /* 0x0003680000300800 */
[----:B------:R-:W4:Y:S01]  /*32d10*/  LDL.LU R239, [R1+0xb3c] ;  /* 0x000b3c0001ef7983 */ /* 0x000f220000300800 */
[----:B------:R-:W-:-:S03]  /*32d20*/  IMAD R226, R226, UR49, RZ ;  /* 0x00000031e2e27c24 */ /* 0x000fc6000f8e02ff */
[----:B------:R1:W-:Y:S01]  /*32d30*/  STL.64 [R1+0x8e0], R14 ;  /* 0x0008e00e01007387 */ /* 0x0003e20000100a00 */
[----:B------:R-:W-:Y:S01]  /*32d40*/  IMAD R227, R227, UR48, RZ ;  /* 0x00000030e3e37c24 */ /* 0x000fe2000f8e02ff */
[----:B-1----:R-:W-:Y:S01]  /*32d50*/  LEA R14, P5, R233, R4, 0x2 ;  /* 0x00000004e90e7211 */ /* 0x002fe200078a10ff */
[----:B------:R-:W-:Y:S01]  /*32d60*/  IMAD.MOV.U32 R15, RZ, RZ, R233 ;  /* 0x000000ffff0f7224 */ /* 0x000fe200078e00e9 */
[-C--:B------:R-:W-:Y:S02]  /*32d70*/  LEA.HI.X.SX32 R233, R237, R2.reuse, 0x2, P6 ;  /* 0x00000002ede97211 */ /* 0x080fe400030f16ff */
[----:B------:R-:W3:Y:S02]  /*32d80*/  LDL.LU R237, [R1+0xb40] ;  /* 0x000b400001ed7983 */ /* 0x000ee40000300800 */
[----:B------:R-:W-:Y:S02]  /*32d90*/  LEA.HI.X.SX32 R15, R15, R2, 0x2, P5 ;  /* 0x000000020f0f7211 */ /* 0x000fe400028f16ff */
[----:B------:R1:W-:Y:S04]  /*32da0*/  STL.64 [R1+0x988], R232 ;  /* 0x000988e801007387 */ /* 0x0003e80000100a00 */
[----:B------:R1:W-:Y:S02]  /*32db0*/  STL.64 [R1+0xa50], R14 ;  /* 0x000a500e01007387 */ /* 0x0003e40000100a00 */
[----:B-1----:R-:W-:-:S04]  /*32dc0*/  LEA R232, P6, R226, R4, 0x2 ;  /* 0x00000004e2e87211 */ /* 0x002fc800078c10ff */
[----:B------:R-:W-:Y:S01]  /*32dd0*/  LEA.HI.X.SX32 R233, R226, R2, 0x2, P6 ;  /* 0x00000002e2e97211 */ /* 0x000fe200030f16ff */
[----:B------:R-:W-:Y:S01]  /*32de0*/  IMAD.MOV.U32 R15, RZ, RZ, R5 ;  /* 0x000000ffff0f7224 */ /* 0x000fe200078e0005 */
[----:B------:R-:W-:Y:S01]  /*32df0*/  LEA R14, P5, R227, R4, 0x2 ;  /* 0x00000004e30e7211 */ /* 0x000fe200078a10ff */
[----:B------:R1:W5:Y:S01]  /*32e00*/  LDL.LU R226, [R1+0x1958] ;  /* 0x0019580001e27983 */ /* 0x0003620000300800 */
[----:B------:R-:W-:Y:S02]  /*32e10*/  IMAD R228, R228, UR47, RZ ;  /* 0x0000002fe4e47c24 */ /* 0x000fe4000f8e02ff */
[----:B------:R-:W-:Y:S02]  /*32e20*/  IMAD R229, R229, UR46, RZ ;  /* 0x0000002ee5e57c24 */ /* 0x000fe4000f8e02ff */
[----:B------:R-:W-:Y:S02]  /*32e30*/  IMAD R230, R230, UR45, RZ ;  /* 0x0000002de6e67c24 */ /* 0x000fe4000f8e02ff */
[----:B------:R-:W-:-:S02]  /*32e40*/  IMAD R231, R231, UR44, RZ ;  /* 0x0000002ce7e77c24 */ /* 0x000fc4000f8e02ff */
[----:B------:R-:W-:Y:S02]  /*32e50*/  IMAD R0, R0, UR43, RZ ;  /* 0x0000002b00007c24 */ /* 0x000fe4000f8e02ff */
[----:B------:R-:W-:Y:S02]  /*32e60*/  IMAD R3, R3, UR42, RZ ;  /* 0x0000002a03037c24 */ /* 0x000fe4000f8e02ff */
[----:B--2---:R-:W-:Y:S02]  /*32e70*/  IMAD R5, R109, UR30, RZ ;  /* 0x0000001e6d057c24 */ /* 0x004fe4000f8e02ff */
        /* <DEDUP_REMOVED lines=29> */
[----:B------:R-:W2:Y:S01]  /*33050*/  LDL.LU R0, [R1+0x1940] ;  /* 0x0019400001007983 */ /* 0x000ea20000300800 */
[----:B------:R-:W-:-:S03]  /*33060*/  LEA R14, P5, R3, R4, 0x2 ;  /* 0x00000004030e7211 */ /* 0x000fc600078a10ff */
[----:B------:R1:W-:Y:S02]  /*33070*/  STL.64 [R1+0x998], R232 ;  /* 0x000998e801007387 */ /* 0x0003e40000100a00 */
[----:B-1----:R-:W-:Y:S01]  /*33080*/  IMAD.MOV.U32 R233, RZ, RZ, R15 ;  /* 0x000000ffffe97224 */ /* 0x002fe200078e000f */
[----:B------:R-:W-:Y:S02]  /*33090*/  LEA R232, P6, R15, R4, 0x2 ;  /* 0x000000040fe87211 */ /* 0x000fe400078c10ff */
[-C--:B------:R-:W-:Y:S02]  /*330a0*/  LEA.HI.X.SX32 R15, R3, R2.reuse, 0x2, P5 ;  /* 0x00000002030f7211 */ /* 0x080fe400028f16ff */
[----:B------:R-:W-:-:S03]  /*330b0*/  LEA.HI.X.SX32 R233, R233, R2, 0x2, P6 ;  /* 0x00000002e9e97211 */ /* 0x000fc600030f16ff */
[----:B------:R1:W-:Y:S04]  /*330c0*/  STL.64 [R1+0xa58], R14 ;  /* 0x000a580e01007387 */ /* 0x0003e80000100a00 */
[----:B------:R3:W-:Y:S01]  /*330d0*/  STL.64 [R1+0xb28], R232 ;  /* 0x000b28e801007387 */ /* 0x0007e20000100a00 */
[-C--:B-1----:R-:W-:Y:S02]  /*330e0*/  LEA R14, P5, R240, R4.reuse, 0x2 ;  /* 0x00000004f00e7211 */ /* 0x082fe400078a10ff */
[----:B---3--:R-:W-:Y:S02]  /*330f0*/  LEA R232, P6, R238, R4, 0x2 ;  /* 0x00000004eee87211 */ /* 0x008fe400078c10ff */
[-C--:B------:R-:W-:Y:S02]  /*33100*/  LEA.HI.X.SX32 R15, R240, R2.reuse, 0x2, P5 ;  /* 0x00000002f00f7211 */ /* 0x080fe400028f16ff */
[----:B------:R-:W-:Y:S01]  /*33110*/  LEA.HI.X.SX32 R233, R238, R2, 0x2, P6 ;  /* 0x00000002eee97211 */ /* 0x000fe200030f16ff */
[----:B------:R-:W3:Y:S04]  /*33120*/  LDL.LU R240, [R1+0xb4c] ;  /* 0x000b4c0001f07983 */ /* 0x000ee80000300800 */
[----:B------:R1:W-:Y:S04]  /*33130*/  STL.64 [R1+0xbf0], R14 ;  /* 0x000bf00e01007387 */ /* 0x0003e80000100a00 */
[----:B------:R4:W-:Y:S04]  /*33140*/  STL.64 [R1+0xcd8], R232 ;  /* 0x000cd8e801007387 */ /* 0x0009e80000100a00 */
[----:B------:R-:W2:Y:S01]  /*33150*/  LDL.LU R238, [R1+0xb70] ;  /* 0x000b700001ee7983 */ /* 0x000ea20000300800 */
[----:B-1----:R-:W-:-:S02]  /*33160*/  LEA R14, P5, R236, R4, 0x2 ;  /* 0x00000004ec0e7211 */ /* 0x002fc400078a10ff */
[----:B----4-:R-:W-:Y:S02]  /*33170*/  LEA R232, P6, R108, R4, 0x2 ;  /* 0x000000046ce87211 */ /* 0x010fe400078c10ff */
[-C--:B------:R-:W-:Y:S02]  /*33180*/  LEA.HI.X.SX32 R15, R236, R2.reuse, 0x2, P5 ;  /* 0x00000002ec0f7211 */ /* 0x080fe400028f16ff */
[----:B------:R-:W-:-:S03]  /*33190*/  LEA.HI.X.SX32 R233, R108, R2, 0x2, P6 ;  /* 0x000000026ce97211 */ /* 0x000fc600030f16ff */
[----:B------:R-:W-:Y:S04]  /*331a0*/  STL.64 [R1+0xde0], R14 ;  /* 0x000de00e01007387 */ /* 0x000fe80000100a00 */
[----:B------:R-:W4:Y:S04]  /*331b0*/  LDL.LU R108, [R1+0xb64] ;  /* 0x000b6400016c7983 */ /* 0x000f280000300800 */
[----:B------:R1:W-:Y:S04]  /*331c0*/  STL.64 [R1+0xe68], R232 ;  /* 0x000e68e801007387 */ /* 0x0003e80000100a00 */
[----:B-1----:R-:W2:Y:S04]  /*331d0*/  LDL.LU R233, [R1+0xb48] ;  /* 0x000b480001e97983 */ /* 0x002ea80000300800 */
[----:B------:R-:W4:Y:S01]  /*331e0*/  LDL.LU R236, [R1+0xb74] ;  /* 0x000b740001ec7983 */ /* 0x000f220000300800 */
[----:B------:R-:W-:-:S05]  /*331f0*/  IMAD R11, R11, UR36, RZ ;  /* 0x000000240b0b7c24 */ /* 0x000fca000f8e02ff */
[-C--:B------:R-:W-:Y:S01]  /*33200*/  LEA R14, P5, R11, R4.reuse, 0x2 ;  /* 0x000000040b0e7211 */ /* 0x080fe200078a10ff */
[----:B------:R-:W-:Y:S01]  /*33210*/  IMAD R9, R9, UR34, RZ ;  /* 0x0000002209097c24 */ /* 0x000fe2000f8e02ff */
[----:B------:R-:W-:Y:S02]  /*33220*/  LEA R232, P6, R10, R4, 0x2 ;  /* 0x000000040ae87211 */ /* 0x000fe400078c10ff */
[----:B------:R-:W-:Y:S01]  /*33230*/  LEA.HI.X.SX32 R15, R11, R2, 0x2, P5 ;  /* 0x000000020b0f7211 */ /* 0x000fe200028f16ff */
[----:B------:R-:W-:-:S04]  /*33240*/  IMAD R8, R8, UR33, RZ ;  /* 0x0000002108087c24 */ /* 0x000fc8000f8e02ff */
[----:B------:R1:W-:Y:S01]  /*33250*/  STL.64 [R1+0x8f0], R14 ;  /* 0x0008f00e01007387 */ /* 0x0003e20000100a00 */
[----:B------:R-:W-:Y:S01]  /*33260*/  IMAD R7, R7, UR32, RZ ;  /* 0x0000002007077c24 */ /* 0x000fe2000f8e02ff */
[----:B-1----:R-:W-:-:S04]  /*33270*/  LEA R14, P5, R9, R4, 0x2 ;  /* 0x00000004090e7211 */ /* 0x002fc800078a10ff */
[----:B------:R-:W-:Y:S01]  /*33280*/  LEA.HI.X.SX32 R15, R9, R2, 0x2, P5 ;  /* 0x00000002090f7211 */ /* 0x000fe200028f16ff */
[----:B------:R-:W-:Y:S02]  /*33290*/  IMAD R6, R6, UR31, RZ ;  /* 0x0000001f06067c24 */ /* 0x000fe4000f8e02ff */
[----:B------:R-:W-:Y:S02]  /*332a0*/  IMAD R13, R13, UR29, RZ ;  /* 0x0000001d0d0d7c24 */ /* 0x000fe4000f8e02ff */
[----:B------:R-:W-:Y:S02]  /*332b0*/  IMAD R252, R252, UR28, RZ ;  /* 0x0000001cfcfc7c24 */ /* 0x000fe4000f8e02ff */
[----:B------:R-:W-:Y:S02]  /*332c0*/  IMAD R241, R241, UR27, RZ ;  /* 0x0000001bf1f17c24 */ /* 0x000fe4000f8e02ff */
[----:B------:R-:W-:Y:S02]  /*332d0*/  IMAD R239, R239, UR26, RZ ;  /* 0x0000001aefef7c24 */ /* 0x000fe4000f8e02ff */
[----:B------:R-:W-:-:S02]  /*332e0*/  IMAD R237, R237, UR25, RZ ;  /* 0x00000019eded7c24 */ /* 0x000fc4000f8e02ff */
[----:B---3--:R-:W-:Y:S02]  /*332f0*/  IMAD R9, R240, UR20, RZ ;  /* 0x00000014f0097c24 */ /* 0x008fe4000f8e02ff */
[----:B--2---:R-:W-:Y:S01]  /*33300*/  IMAD R11, R233, UR21, RZ ;  /* 0x00000015e90b7c24 */ /* 0x004fe2000f8e02ff */
[----:B------:R-:W-:Y:S02]  /*33310*/  LEA.HI.X.SX32 R233, R10, R2, 0x2, P6 ;  /* 0x000000020ae97211 */ /* 0x000fe400030f16ff */
[----:B------:R-:W2:Y:S04]  /*33320*/  LDL.LU R10, [R1+0xb78] ;  /* 0x000b7800010a7983 */ /* 0x000ea80000300800 */
[----:B------:R1:W-:Y:S04]  /*33330*/  STL.64 [R1+0x9a0], R232 ;  /* 0x0009a0e801007387 */ /* 0x0003e80000100a00 */
[----:B------:R3:W-:Y:S01]  /*33340*/  STL.64 [R1+0xa70], R14 ;  /* 0x000a700e01007387 */ /* 0x0007e20000100a00 */
[----:B-1----:R-:W-:-:S02]  /*33350*/  LEA R232, P6, R8, R4, 0x2 ;  /* 0x0000000408e87211 */ /* 0x002fc400078c10ff */
[C---:B---3--:R-:W-:Y:S02]  /*33360*/  LEA R14, P5, R7.reuse, R4, 0x2 ;  /* 0x00000004070e7211 */ /* 0x048fe400078a10ff */
[-C--:B------:R-:W-:Y:S02]  /*33370*/  LEA.HI.X.SX32 R233, R8, R2.reuse, 0x2, P6 ;  /* 0x0000000208e97211 */ /* 0x080fe400030f16ff */
[----:B------:R-:W3:Y:S01]  /*33380*/  LDL.LU R8, [R1+0xb60] ;  /* 0x000b600001087983 */ /* 0x000ee20000300800 */
[----:B------:R-:W-:-:S03]  /*33390*/  LEA.HI.X.SX32 R15, R7, R2, 0x2, P5 ;  /* 0x00000002070f7211 */ /* 0x000fc600028f16ff */
[----:B------:R-:W2:Y:S04]  /*333a0*/  LDL.LU R240, [R1+0xb7c] ;  /* 0x000b7c0001f07983 */ /* 0x000ea80000300800 */
[----:B------:R1:W-:Y:S04]  /*333b0*/  STL.64 [R1+0xb30], R232 ;  /* 0x000b30e801007387 */ /* 0x0003e80000100a00 */
[----:B------:R4:W-:Y:S01]  /*333c0*/  STL.64 [R1+0xbf8], R14 ;  /* 0x000bf80e01007387 */ /* 0x0009e20000100a00 */
[-C--:B-1----:R-:W-:Y:S02]  /*333d0*/  LEA R232, P6, R6, R4.reuse, 0x2 ;  /* 0x0000000406e87211 */ /* 0x082fe400078c10ff */
[----:B----4-:R-:W-:-:S02]  /*333e0*/  LEA R14, P5, R5, R4, 0x2 ;  /* 0x00000004050e7211 */ /* 0x010fc400078a10ff */
[-C--:B------:R-:W-:Y:S02]  /*333f0*/  LEA.HI.X.SX32 R233, R6, R2.reuse, 0x2, P6 ;  /* 0x0000000206e97211 */ /* 0x080fe400030f16ff */
[----:B------:R-:W-:-:S03]  /*33400*/  LEA.HI.X.SX32 R15, R5, R2, 0x2, P5 ;  /* 0x00000002050f7211 */ /* 0x000fc600028f16ff */
[----:B------:R1:W-:Y:S01]  /*33410*/  STL.64 [R1+0xce0], R232 ;  /* 0x000ce0e801007387 */ /* 0x0003e20000100a00 */
[----:B------:R-:W-:Y:S02]  /*33420*/  IMAD R5, R108, UR18, RZ ;  /* 0x000000126c057c24 */ /* 0x000fe4000f8e02ff */
[----:B------:R-:W-:Y:S01]  /*33430*/  IMAD.MOV.U32 R108, RZ, RZ, R12 ;  /* 0x000000ffff6c7224 */ /* 0x000fe200078e000c */
[----:B------:R4:W-:Y:S01]  /*33440*/  STL.64 [R1+0xde8], R14 ;  /* 0x000de80e01007387 */ /* 0x0009e20000100a00 */
[CC--:B-1----:R-:W-:Y:S02]  /*33450*/  LEA R232, P6, R13.reuse, R4.reuse, 0x2 ;  /* 0x000000040de87211 */ /* 0x0c2fe400078c10ff */
[----:B----4-:R-:W-:Y:S02]  /*33460*/  LEA R14, P5, R252, R4, 0x2 ;  /* 0x00000004fc0e7211 */ /* 0x010fe400078a10ff */
[----:B------:R-:W-:Y:S02]  /*33470*/  LEA.HI.X.SX32 R233, R13, R2, 0x2, P6 ;  /* 0x000000020de97211 */ /* 0x000fe400030f16ff */
[----:B------:R-:W-:-:S02]  /*33480*/  LEA R12, P6, R241, R4, 0x2 ;  /* 0x00000004f10c7211 */ /* 0x000fc400078c10ff */
[-C--:B------:R-:W-:Y:S02]  /*33490*/  LEA.HI.X.SX32 R15, R252, R2.reuse, 0x2, P5 ;  /* 0x00000002fc0f7211 */ /* 0x080fe400028f16ff */
[----:B------:R-:W-:Y:S01]  /*334a0*/  LEA.HI.X.SX32 R13, R241, R2, 0x2, P6 ;  /* 0x00000002f10d7211 */ /* 0x000fe200030f16ff */
[----:B------:R1:W-:Y:S04]  /*334b0*/  STL.64 [R1+0xe78], R232 ;  /* 0x000e78e801007387 */ /* 0x0003e80000100a00 */
[----:B-1----:R1:W5:Y:S04]  /*334c0*/  LDL.LU.64 R232, [R1+0x1938] ;  /* 0x0019380001e87983 */ /* 0x0023680000300a00 */
[----:B------:R-:W-:Y:S04]  /*334d0*/  STL.64 [R1+0x8f8], R14 ;  /* 0x0008f80e01007387 */ /* 0x000fe80000100a00 */
[----:B------:R4:W-:Y:S04]  /*334e0*/  STL.64 [R1+0x9b8], R12 ;  /* 0x0009b80c01007387 */ /* 0x0009e80000100a00 */
[----:B----4-:R-:W4:Y:S01]  /*334f0*/  LDL.LU R13, [R1+0x1930] ;  /* 0x00193000010d7983 */ /* 0x010f220000300800 */
[----:B------:R-:W-:-:S02]  /*33500*/  LEA R14, P5, R239, R4, 0x2 ;  /* 0x00000004ef0e7211 */ /* 0x000fc400078a10ff */
[----:B------:R-:W-:Y:S02]  /*33510*/  LEA R12, P6, R237, R4, 0x2 ;  /* 0x00000004ed0c7211 */ /* 0x000fe400078c10ff */
[----:B------:R-:W-:Y:S01]  /*33520*/  LEA.HI.X.SX32 R15, R239, R2, 0x2, P5 ;  /* 0x00000002ef0f7211 */ /* 0x000fe200028f16ff */
[----:B------:R-:W-:-:S04]  /*33530*/  IMAD R6, R236, UR13, RZ ;  /* 0x0000000dec067c24 */ /* 0x000fc8000f8e02ff */
[----:B------:R1:W-:Y:S04]  /*33540*/  STL.64 [R1+0xa78], R14 ;  /* 0x000a780e01007387 */ /* 0x0003e80000100a00 */
[----:B-1----:R1:W5:Y:S04]  /*33550*/  LDL.LU.64 R14, [R1+0x1928] ;  /* 0x00192800010e7983 */ /* 0x0023680000300a00 */
[----:B------:R1:W-:Y:S04]  /*33560*/  STL [R1+0xb40], R12 ;  /* 0x000b400c01007387 */ /* 0x0003e80000100800 */
[----:B------:R-:W4:Y:S01]  /*33570*/  LDL.LU R236, [R1+0xc38] ;  /* 0x000c380001ec7983 */ /* 0x000f220000300800 */
[----:B------:R-:W-:Y:S01]  /*33580*/  IMAD R109, R109, UR24, RZ ;  /* 0x000000186d6d7c24 */ /* 0x000fe2000f8e02ff */
[----:B------:R-:W1:Y:S01]  /*33590*/  S2R R3, SR_TID.X ;  /* 0x0000000000037919 */ /* 0x000e620000002100 */
[----:B------:R-:W-:-:S04]  /*335a0*/  USHF.L.U32 UR11, UR17, 0x15, URZ ;  /* 0x00000015110b7899 */ /* 0x000fc800080006ff */
[----:B------:R-:W-:Y:S01]  /*335b0*/  ULOP3.LUT UR11, UR11, 0x600000, URZ, 0xc0, !UPT ;  /* 0x006000000b0b7892 */ /* 0x000fe2000f8ec0ff */
[----:B------:R-:W1:Y:S03]  /*335c0*/  LDCU.64 UR22, c[0x0][0x358] ;  /* 0x00006b00ff1677ac */ /* 0x000e660008000a00 */
[----:B------:R-:W-:Y:S01]  /*335d0*/  UIADD3 UR11, UPT, UPT, UR10, UR11, URZ ;  /* 0x0000000b0a0b7290 */ /* 0x000fe2000fffe0ff */
[----:B-1----:R-:W-:-:S04]  /*335e0*/  SHF.R.U32.HI R3, RZ, 0x6, R3 ;  /* 0x00000006ff037819 */ /* 0x002fc80000011603 */
[----:B------:R-:W-:Y:S01]  /*335f0*/  SGXT.U32 R3, R3, 0x1 ;  /* 0x000000010303781a */ /* 0x000fe20000000000 */
[----:B---3--:R-:W-:Y:S02]  /*33600*/  IMAD R7, R8, UR19, RZ ;  /* 0x0000001308077c24 */ /* 0x008fe4000f8e02ff */
[----:B------:R-:W-:Y:S02]  /*33610*/  IMAD R8, R238, UR16, RZ ;  /* 0x00000010ee087c24 */ /* 0x000fe4000f8e02ff */
[----:B------:R-:W-:Y:S01]  /*33620*/  IMAD.MOV.U32 R238, RZ, RZ, R12 ;  /* 0x000000ffffee7224 */ /* 0x000fe200078e000c */
[----:B------:R-:W-:Y:S01]  /*33630*/  LEA R12, P5, R109, R4, 0x2 ;  /* 0x000000046d0c7211 */ /* 0x000fe200078a10ff */
[----:B--2---:R-:W-:Y:S01]  /*33640*/  IMAD R10, R10, UR12, RZ ;  /* 0x0000000c0a0a7c24 */ /* 0x004fe2000f8e02ff */
[----:B------:R-:W-:Y:S01]  /*33650*/  UIADD3 UR16, UPT, UPT, UR7, 0xd8000, URZ ;  /* 0x000d800007107890 */ /* 0x000fe2000fffe0ff */
[----:B----4-:R-:W-:Y:S01]  /*33660*/  IMAD.MOV.U32 R239, RZ, RZ, R13 ;  /* 0x000000ffffef7224 */ /* 0x010fe200078e000d */
[----:B------:R-:W-:-:S02]  /*33670*/  LEA.HI.X.SX32 R239, R237, R2, 0x2, P6 ;  /* 0x00000002edef7211 */ /* 0x000fc400030f16ff */
[----:B------:R-:W-:Y:S02]  /*33680*/  LEA R238, P6, R11, R4, 0x2 ;  /* 0x000000040bee7211 */ /* 0x000fe400078c10ff */
[-C--:B------:R-:W-:Y:S01]  /*33690*/  LEA.HI.X.SX32 R13, R109, R2.reuse, 0x2, P5 ;  /* 0x000000026d0d7211 */ /* 0x080fe200028f16ff */
[----:B------:R1:W-:Y:S04]  /*336a0*/  STL [R1+0xb44], R239 ;  /* 0x000b44ef01007387 */ /* 0x0003e80000100800 */
[----:B------:R2:W-:Y:S01]  /*336b0*/  STL.64 [R1+0xc08], R12 ;  /* 0x000c080c01007387 */ /* 0x0005e20000100a00 */
[----:B-1----:R-:W-:Y:S02]  /*336c0*/  LEA.HI.X.SX32 R239, R11, R2, 0x2, P6 ;  /* 0x000000020bef7211 */ /* 0x002fe400030f16ff */
[----:B--2---:R-:W-:-:S03]  /*336d0*/  LEA R12, P5, R9, R4, 0x2 ;  /* 0x00000004090c7211 */ /* 0x004fc600078a10ff */
[----:B------:R1:W-:Y:S01]  /*336e0*/  STL.64 [R1+0xce8], R238 ;  /* 0x000ce8ee01007387 */ /* 0x0003e20000100a00 */
[----:B------:R-:W-:Y:S02]  /*336f0*/  LEA.HI.X.SX32 R13, R9, R2, 0x2, P5 ;  /* 0x00000002090d7211 */ /* 0x000fe400028f16ff */
[----:B-1----:R-:W-:-:S03]  /*33700*/  LEA R238, P6, R7, R4, 0x2 ;  /* 0x0000000407ee7211 */ /* 0x002fc600078c10ff */
[----:B------:R1:W-:Y:S01]  /*33710*/  STL.64 [R1+0xdf8], R12 ;  /* 0x000df80c01007387 */ /* 0x0003e20000100a00 */
[----:B------:R-:W-:-:S05]  /*33720*/  LEA.HI.X.SX32 R239, R7, R2, 0x2, P6 ;  /* 0x0000000207ef7211 */ /* 0x000fca00030f16ff */
[----:B------:R2:W-:Y:S01]  /*33730*/  STL.64 [R1+0xe80], R238 ;  /* 0x000e80ee01007387 */ /* 0x0005e20000100a00 */
[----:B-1----:R-:W-:-:S04]  /*33740*/  LEA R12, P5, R5, R4, 0x2 ;  /* 0x00000004050c7211 */ /* 0x002fc800078a10ff */
[----:B------:R-:W-:Y:S02]  /*33750*/  LEA.HI.X.SX32 R13, R5, R2, 0x2, P5 ;  /* 0x00000002050d7211 */ /* 0x000fe400028f16ff */
[----:B--2---:R-:W-:-:S03]  /*33760*/  LEA R238, P6, R8, R4, 0x2 ;  /* 0x0000000408ee7211 */ /* 0x004fc600078c10ff */
[----:B------:R1:W-:Y:S01]  /*33770*/  STL.64 [R1+0x900], R12 ;  /* 0x0009000c01007387 */ /* 0x0003e20000100a00 */
[----:B------:R-:W-:Y:S01]  /*33780*/  LEA.HI.X.SX32 R239, R8, R2, 0x2, P6 ;  /* 0x0000000208ef7211 */ /* 0x000fe200030f16ff */
[----:B------:R-:W-:Y:S02]  /*33790*/  IMAD R5, R0, UR8, RZ ;  /* 0x0000000800057c24 */ /* 0x000fe4000f8e02ff */
[----:B------:R2:W5:Y:S01]  /*337a0*/  LDL.LU R0, [R1+0x1920] ;  /* 0x0019200001007983 */ /* 0x0005620000300800 */
[----:B------:R-:W-:Y:S01]  /*337b0*/  IMAD R9, R240, UR9, RZ ;  /* 0x00000009f0097c24 */ /* 0x000fe2000f8e02ff */
[C---:B-1----:R-:W-:Y:S02]  /*337c0*/  LEA R12, P5, R6.reuse, R4, 0x2 ;  /* 0x00000004060c7211 */ /* 0x042fe400078a10ff */
[----:B------:R1:W-:Y:S02]  /*337d0*/  STL.64 [R1+0x9c0], R238 ;  /* 0x0009c0ee01007387 */ /* 0x0003e40000100a00 */
[----:B------:R-:W-:Y:S01]  /*337e0*/  LEA.HI.X.SX32 R13, R6, R2, 0x2, P5 ;  /* 0x00000002060d7211 */ /* 0x000fe200028f16ff */
[----:B------:R-:W3:Y:S01]  /*337f0*/  S2R R240, SR_TID.X ;  /* 0x0000000000f07919 */ /* 0x000ee20000002100 */
[----:B------:R-:W-:Y:S01]  /*33800*/  IMAD R6, R108, UR6, RZ ;  /* 0x000000066c067c24 */ /* 0x000fe2000f8e02ff */
[----:B-1----:R-:W-:-:S02]  /*33810*/  LEA R238, P6, R10, R4, 0x2 ;  /* 0x000000040aee7211 */ /* 0x002fc400078c10ff */
[----:B------:R1:W-:Y:S02]  /*33820*/  STL.64 [R1+0xa90], R12 ;  /* 0x000a900c01007387 */ /* 0x0003e40000100a00 */
[----:B------:R-:W-:Y:S02]  /*33830*/  LEA.HI.X.SX32 R239, R10, R2, 0x2, P6 ;  /* 0x000000020aef7211 */ /* 0x000fe400030f16ff */
[----:B------:R-:W-:-:S04]  /*33840*/  LEA R10, P6, R5, R4, 0x2 ;  /* 0x00000004050a7211 */ /* 0x000fc800078c10ff */
[----:B------:R-:W-:Y:S02]  /*33850*/  LEA.HI.X.SX32 R11, R5, R2, 0x2, P6 ;  /* 0x00000002050b7211 */ /* 0x000fe400030f16ff */
[CC--:B-1----:R-:W-:Y:S02]  /*33860*/  LEA R12, P5, R9.reuse, R4.reuse, 0x2 ;  /* 0x00000004090c7211 */ /* 0x0c2fe400078a10ff */
[C---:B------:R-:W-:Y:S02]  /*33870*/  LEA R8, P6, R6.reuse, R4, 0x2 ;  /* 0x0000000406087211 */ /* 0x040fe400078c10ff */
[-C--:B------:R-:W-:Y:S02]  /*33880*/  LEA.HI.X.SX32 R13, R9, R2.reuse, 0x2, P5 ;  /* 0x00000002090d7211 */ /* 0x080fe400028f16ff */
[----:B------:R-:W-:-:S03]  /*33890*/  LEA.HI.X.SX32 R9, R6, R2, 0x2, P6 ;  /* 0x0000000206097211 */ /* 0x000fc600030f16ff */
[----:B------:R1:W-:Y:S04]  /*338a0*/  STL.64 [R1+0xc10], R12 ;  /* 0x000c100c01007387 */ /* 0x0003e80000100a00 */
[----:B-1----:R2:W5:Y:S04]  /*338b0*/  LDL.LU.64 R12, [R1+0x1918] ;  /* 0x00191800010c7983 */ /* 0x0025680000300a00 */
[----:B------:R-:W-:Y:S04]  /*338c0*/  STL.64 [R1+0xb48], R238 ;  /* 0x000b48ee01007387 */ /* 0x000fe80000100a00 */
[----:B------:R1:W-:Y:S04]  /*338d0*/  STL.64 [R1+0xcf0], R10 ;  /* 0x000cf00a01007387 */ /* 0x0003e80000100a00 */
[----:B------:R2:W-:Y:S01]  /*338e0*/  STL.64 [R1+0xdf0], R8 ;  /* 0x000df00801007387 */ /* 0x0005e20000100a00 */
[----:B---3--:R-:W-:-:S02]  /*338f0*/  LOP3.LUT R108, R240, 0x7f, RZ, 0xc0, !PT ;  /* 0x0000007ff06c7812 */ /* 0x008fc400078ec0ff */
[----:B------:R-:W-:Y:S02]  /*33900*/  LOP3.LUT R240, R240, 0x3f, RZ, 0xc0, !PT ;  /* 0x0000003ff0f07812 */ /* 0x000fe400078ec0ff */
[----:B------:R-:W-:Y:S02]  /*33910*/  ISETP.NE.U32.AND P5, PT, R108, RZ, PT ;  /* 0x000000ff6c00720c */ /* 0x000fe40003fa5070 */
[----:B------:R-:W-:Y:S01]  /*33920*/  LOP3.LUT R5, R3, 0x42, RZ, 0xfc, !PT ;  /* 0x0000004203057812 */ /* 0x000fe200078efcff */
[----:B-1----:R-:W-:Y:S01]  /*33930*/  IMAD R11, R240, 0x80, R236 ;  /* 0x00000080f00b7824 */ /* 0x002fe200078e02ec */
[----:B------:R-:W-:Y:S01]  /*33940*/  UMOV UR6, 0x1 ;  /* 0x0000000100067882 */ /* 0x000fe20000000000 */
[----:B------:R-:W-:Y:S08]  /*33950*/  BRA.U UP0, `(.L_x_5) ;  /* 0x0000000100187547 */ /* 0x000ff0000b800000 */
[----:B------:R-:W-:Y:S01]  /*33960*/  ELECT P6, URZ, PT ;  /* 0x0000000000ff782f */ /* 0x000fe200038c0000 */
[----:B------:R-:W-:Y:S01]  /*33970*/  IMAD.MOV.U32 R2, RZ, RZ, 0x1 ;  /* 0x00000001ff027424 */ /* 0x000fe200078e00ff */
[----:B------:R-:W-:Y:S01]  /*33980*/  UMOV UR5, 0x40 ;  /* 0x0000004000057882 */ /* 0x000fe20000000000 */
[----:B------:R-:W-:Y:S01]  /*33990*/  UVIRTCOUNT.DEALLOC.SMPOOL 0x80 ;  /* 0x000000800000784c */ /* 0x000fe20000000000 */
[----:B------:R-:W-:-:S09]  /*339a0*/  ULEA UR5, UR4, UR5, 0x18 ;  /* 0x0000000504057291 */ /* 0x000fd2000f8ec0ff */
[----:B------:R1:W-:Y:S03]  /*339b0*/  @P6 STS.U8 [UR5], R2 ;  /* 0x00000002ff006988 */ /* 0x0003e60008000005 */
.L_x_5:
[----:B------:R-:W3:Y:S04]  /*339c0*/  LDL.64 R240, [R1+0x1198] ;  /* 0x0011980001f07983 */ /* 0x000ee80000100a00 */
[----:B------:R-:W4:Y:S04]  /*339d0*/  LDL.64 R236, [R1+0x11c0] ;  /* 0x0011c00001ec7983 */ /* 0x000f280000100a00 */
[----:B--2---:R-:W2:Y:S01]  /*339e0*/  LDL.64 R8, [R1+0x1128] ;  /* 0x0011280001087983 */ /* 0x004ea20000100a00 */
[----:B------:R-:W-:Y:S01]  /*339f0*/  VOTEU.ALL UP1, P5 ;  /* 0x0000000000ff7886 */ /* 0x000fe20002820000 */
[----:B------:R-:W-:Y:S01]  /*33a00*/  UMOV UR8, UR16 ;  /* 0x0000001000087c82 */ /* 0x000fe20008000000 */
[----:B------:R-:W-:Y:S01]  /*33a10*/  IMAD.U32 R10, RZ, RZ, UR7 ;  /* 0x00000007ff0a7e24 */ /* 0x000fe2000f8e00ff */
[----:B------:R-:W-:Y:S01]  /*33a20*/  STL.64 [R1+0x1de0], R200 ;  /* 0x001de0c801007387 */ /* 0x000fe20000100a00 */
[----:B------:R-:W-:Y:S01]  /*33a30*/  LOP3.LUT R4, R3, 0x60, RZ, 0xfc, !PT ;  /* 0x0000006003047812 */ /* 0x000fe200078efcff */
[----:B------:R-:W-:-:S04]  /*33a40*/  @!UP1 UIADD3 UR12, UPT, UPT, -UR6, 0x100000, URZ ;  /* 0x00100000060c9890 */ /* 0x000fc8000fffe1ff */
[----:B------:R-:W-:Y:S02]  /*33a50*/  @!UP1 USHF.L.U32 UR13, UR12, 0xb, URZ ;  /* 0x0000000b0c0d9899 */ /* 0x000fe400080006ff */
[----:B------:R-:W-:Y:S01]  /*33a60*/  @!UP1 USHF.L.U32 UR12, UR12, 0x1, URZ ;  /* 0x000000010c0c9899 */ /* 0x000fe200080006ff */
[----:B------:R-:W-:Y:S01]  /*33a70*/  STL.64 [R1+0x1dd8], R216 ;  /* 0x001dd8d801007387 */ /* 0x000fe20000100a00 */
[----:B-----5:R-:W-:Y:S02]  /*33a80*/  ISETP.GE.AND P6, PT, R5, R12, PT ;  /* 0x0000000c0500720c */ /* 0x020fe40003fc6270 */
[----:B------:R-:W-:Y:S01]  /*33a90*/  LOP3.LUT R6, R3, 0x62, RZ, 0xfc, !PT ;  /* 0x0000006203067812 */ /* 0x000fe200078efcff */
[----:B------:R1:W-:Y:S04]  /*33aa0*/  STL.64 [R1+0x1ad0], R246 ;  /* 0x001ad0f601007387 */ /* 0x0003e80000100a00 */
[----:B------:R1:W-:Y:S04]  /*33ab0*/  STL.64 [R1+0x1ac8], R24 ;  /* 0x001ac81801007387 */ /* 0x0003e80000100a00 */
[----:B------:R-:W-:Y:S04]  /*33ac0*/  STL.64 [R1+0x1ac0], R40 ;  /* 0x001ac02801007387 */ /* 0x000fe80000100a00 */
        /* <DEDUP_REMOVED lines=11> */
[----:B-1----:R-:W2:Y:S04]  /*33b80*/  LDL.64 R246, [R1+0x1120] ;  /* 0x0011200001f67983 */ /* 0x002ea80000100a00 */
[----:B------:R-:W2:Y:S01]  /*33b90*/  LDL.64 R216, [R1+0x1098] ;  /* 0x0010980001d87983 */ /* 0x000ea20000100a00 */
[----:B------:R-:W-:-:S04]  /*33ba0*/  @!UP1 UIADD3 UR4, UPT, UPT, -UR6, 0x100000, URZ ;  /* 0x0010000006049890 */ /* 0x000fc8000fffe1ff */
[----:B------:R-:W-:Y:S02]  /*33bb0*/  @!UP1 USHF.L.U32 UR5, UR4, 0xb, URZ ;  /* 0x0000000b04059899 */ /* 0x000fe400080006ff */
[----:B------:R-:W-:Y:S01]  /*33bc0*/  @!UP1 USHF.L.U32 UR4, UR4, 0x1, URZ ;  /* 0x0000000104049899 */ /* 0x000fe200080006ff */
[----:B------:R-:W-:Y:S01]  /*33bd0*/  VOTEU.ALL UP1, P5 ;  /* 0x0000000000ff7886 */ /* 0x000fe20002820000 */
[----:B------:R-:W-:Y:S01]  /*33be0*/  VOTEU.ALL UP2, P5 ;  /* 0x0000000000ff7886 */ /* 0x000fe20002840000 */
[----:B------:R-:W2:Y:S01]  /*33bf0*/  LDL.64 R200, [R1+0x1090] ;  /* 0x0010900001c87983 */ /* 0x000ea20000100a00 */
[----:B------:R-:W-:Y:S01]  /*33c00*/  IADD3 R2, PT, PT, R10, 0x100000, R11 ;  /* 0x001000000a027810 */ /* 0x000fe20007ffe00b */
[----:B------:R-:W1:Y:S01]  /*33c10*/  LDCU UR6, c[0x0][0x3a0] ;  /* 0x00007400ff0677ac */ /* 0x000e620008000800 */
[----:B------:R-:W-:Y:S01]  /*33c20*/  STTM.x64 tmem[UR11], RZ ;  /* 0x000000ff000079ed */ /* 0x000fe2000834000b */
[----:B------:R-:W-:Y:S01]  /*33c30*/  STTM.x64 tmem[UR11+0x40], RZ ;  /* 0x000040ff000079ed */ /* 0x000fe2000834000b */
[----:B------:R-:W-:Y:S01]  /*33c40*/  STTM.x64 tmem[UR11+0x80], RZ ;  /* 0x000080ff000079ed */ /* 0x000fe2000834000b */
[----:B------:R-:W-:Y:S01]  /*33c50*/  STTM.x64 tmem[UR11+0xc0], RZ ;  /* 0x0000c0ff000079ed */ /* 0x000fe2000834000b */
[----:B------:R-:W1:Y:S02]  /*33c60*/  FENCE.VIEW.ASYNC.T ;  /* 0x00000000000073c6 */ /* 0x000e640000000200 */
[----:B-1----:R-:W-:Y:S06]  /*33c70*/  BAR.SYNC.DEFER_BLOCKING 0x0 ;  /* 0x0000000000007b1d */ /* 0x002fec0000010000 */
[----:B------:R-:W1:Y:S02]  /*33c80*/  FENCE.VIEW.ASYNC.S ;  /* 0x00000000000073c6 */ /* 0x000e640000000000 */
[----:B-1----:R-:W1:Y:S02]  /*33c90*/  @!UP1 SYNCS.EXCH.64 URZ, [UR8], UR12 ;  /* 0x0000000c08ff95b2 */ /* 0x002e640008000100 */
[----:B-1----:R-:W-:Y:S06]  /*33ca0*/  BAR.SYNC.DEFER_BLOCKING 0x0 ;  /* 0x0000000000007b1d */ /* 0x002fec0000010000 */
[----:B------:R1:W3:Y:S02]  /*33cb0*/  @!UP2 SYNCS.EXCH.64 URZ, [UR7+0xd8008], UR4 ;  /* 0x0d80080407ffa5b2 */ /* 0x0002e40008000100 */
[----:B------:R-:W-:Y:S01]  /*33cc0*/  @!PT LDS RZ, [RZ] ;  /* 0x00000000fffff984 */ /* 0x000fe20000000800 */
[----:B------:R-:W-:Y:S01]  /*33cd0*/  @!PT LDS RZ, [RZ] ;  /* 0x00000000fffff984 */ /* 0x000fe20000000800 */
[----:B------:R-:W-:Y:S01]  /*33ce0*/  @!PT LDS RZ, [RZ] ;  /* 0x00000000fffff984 */ /* 0x000fe20000000800 */
[----:B---3--:R-:W-:Y:S04]  /*33cf0*/  LDGSTS.E [R2+-0x40000], desc[UR22][R240.64], P0 ;  /* 0xc0000000f0027fae */ /* 0x008fe800081a1016 */
[----:B----4-:R-:W-:Y:S04]  /*33d00*/  LDGSTS.E [R2+-0x3fff8], desc[UR22][R236.64], P1 ;  /* 0xc0008000ec027fae */ /* 0x010fe800089a1016 */
[----:B--2---:R2:W-:Y:S04]  /*33d10*/  LDGSTS.E [R2+-0x3e000], desc[UR22][R8.64], P2 ;  /* 0xc200000008027fae */ /* 0x0045e800091a1016 */
[----:B------:R-:W3:Y:S04]  /*33d20*/  LDL.64 R240, [R1+0x1000] ;  /* 0x0010000001f07983 */ /* 0x000ee80000100a00 */
[----:B------:R-:W4:Y:S01]  /*33d30*/  LDL.64 R236, [R1+0xff8] ;  /* 0x000ff80001ec7983 */ /* 0x000f220000100a00 */
[----:B--2---:R-:W-:-:S02]  /*33d40*/  LOP3.LUT R8, R3, 0x6, RZ, 0xfc, !PT ;  /* 0x0000000603087812 */ /* 0x004fc400078efcff */
[-C--:B------:R-:W-:Y:S02]  /*33d50*/  ISETP.GE.AND P0, PT, R4, R12.reuse, PT ;  /* 0x0000000c0400720c */ /* 0x080fe40003f06270 */
[C---:B------:R-:W-:Y:S02]  /*33d60*/  SEL R4, R13.reuse, RZ, !P6 ;  /* 0x000000ff0d047207 */ /* 0x040fe40007000000 */
[-C--:B------:R-:W-:Y:S02]  /*33d70*/  ISETP.GE.AND P6, PT, R6, R12.reuse, PT ;  /* 0x0000000c0600720c */ /* 0x080fe40003fc6270 */
[----:B------:R-:W-:Y:S02]  /*33d80*/  SEL R6, R13, RZ, !P0 ;  /* 0x000000ff0d067207 */ /* 0x000fe40004000000 */
[----:B------:R-:W-:Y:S01]  /*33d90*/  ISETP.NE.U32.AND P0, PT, R4, RZ, PT ;  /* 0x000000ff0400720c */ /* 0x000fe20003f05070 */
[----:B------:R-:W-:Y:S01]  /*33da0*/  LDGSTS.E [R2+-0x3dff8], desc[UR22][R246.64], P3 ;  /* 0xc2008000f6027fae */ /* 0x000fe200099a1016 */
[----:B------:R-:W-:-:S03]  /*33db0*/  ISETP.GE.AND P3, PT, R8, R12, PT ;  /* 0x0000000c0800720c */ /* 0x000fc60003f66270 */
[----:B------:R-:W2:Y:S04]  /*33dc0*/  LDL.64 R8, [R1+0x1220] ;  /* 0x0012200001087983 */ /* 0x000ea80000100a00 */
[----:B------:R-:W-:Y:S04]  /*33dd0*/  LDGSTS.E [R2+-0x3c000], desc[UR22][R216.64], P4 ;  /* 0xc4000000d8027fae */ /* 0x000fe8000a1a1016 */
[----:B------:R-:W2:Y:S04]  /*33de0*/  LDL.64 R246, [R1+0x1208] ;  /* 0x0012080001f67983 */ /* 0x000ea80000100a00 */
[----:B------:R-:W-:Y:S04]  /*33df0*/  LDGSTS.E [R2+-0x3bff8], desc[UR22][R200.64], P0 ;  /* 0xc4008000c8027fae */ /* 0x000fe800081a1016 */
[----:B------:R-:W2:Y:S04]  /*33e00*/  LDL.64 R216, [R1+0x1178] ;  /* 0x0011780001d87983 */ /* 0x000ea80000100a00 */
[----:B------:R-:W2:Y:S01]  /*33e10*/  LDL.64 R200, [R1+0x1170] ;  /* 0x0011700001c87983 */ /* 0x000ea20000100a00 */
[----:B------:R-:W-:-:S04]  /*33e20*/  LOP3.LUT R5, R3, 0x4, RZ, 0xfc, !PT ;  /* 0x0000000403057812 */ /* 0x000fc800078efcff */
[----:B------:R-:W-:Y:S02]  /*33e30*/  ISETP.GE.AND P1, PT, R5, R12, PT ;  /* 0x0000000c0500720c */ /* 0x000fe40003f26270 */
[C---:B------:R-:W-:Y:S02]  /*33e40*/  SEL R5, R13.reuse, RZ, !P6 ;  /* 0x000000ff0d057207 */ /* 0x040fe40007000000 */
[----:B------:R-:W-:Y:S02]  /*33e50*/  ISETP.NE.U32.AND P6, PT, R6, RZ, PT ;  /* 0x000000ff0600720c */ /* 0x000fe40003fc5070 */
[----:B------:R-:W-:Y:S02]  /*33e60*/  SEL R4, R13, RZ, !P1 ;  /* 0x000000ff0d047207 */ /* 0x000fe40004800000 */
[----:B------:R-:W-:Y:S02]  /*33e70*/  ISETP.NE.U32.AND P1, PT, R5, RZ, PT ;  /* 0x000000ff0500720c */ /* 0x000fe40003f25070 */
[----:B------:R-:W-:-:S02]  /*33e80*/  LOP3.LUT R7, R3, 0x24, RZ, 0xfc, !PT ;  /* 0x0000002403077812 */ /* 0x000fc400078efcff */
[----:B------:R-:W-:Y:S02]  /*33e90*/  LOP3.LUT R6, R3, 0x26, RZ, 0xfc, !PT ;  /* 0x0000002603067812 */ /* 0x000fe400078efcff */
[----:B------:R-:W-:Y:S02]  /*33ea0*/  LOP3.LUT R25, R11, 0x10, RZ, 0x3c, !PT ;  /* 0x000000100b197812 */ /* 0x000fe400078e3cff */
[-C--:B------:R-:W-:Y:S02]  /*33eb0*/  ISETP.GE.AND P4, PT, R7, R12.reuse, PT ;  /* 0x0000000c0700720c */ /* 0x080fe40003f86270 */
[----:B------:R-:W-:Y:S02]  /*33ec0*/  ISETP.NE.U32.AND P2, PT, R4, RZ, PT ;  /* 0x000000ff0400720c */ /* 0x000fe40003f45070 */
[----:B------:R-:W-:Y:S02]  /*33ed0*/  LOP3.LUT R5, R3, 0x44, RZ, 0xfc, !PT ;  /* 0x0000004403057812 */ /* 0x000fe400078efcff */
[----:B------:R-:W-:Y:S01]  /*33ee0*/  SEL R4, R13, RZ, !P3 ;  /* 0x000000ff0d047207 */ /* 0x000fe20005800000 */
[----:B------:R-:W-:Y:S01]  /*33ef0*/  STL [R1+0x1914], R25 ;  /* 0x0019141901007387 */ /* 0x000fe20000100800 */
[----:B------:R-:W-:-:S02]  /*33f00*/  ISETP.GE.AND P3, PT, R6, R12, PT ;  /* 0x0000000c0600720c */ /* 0x000fc40003f66270 */
[----:B------:R-:W-:Y:S02]  /*33f10*/  SEL R6, R13, RZ, !P4 ;  /* 0x000000ff0d067207 */ /* 0x000fe40006000000 */
[----:B------:R-:W-:Y:S02]  /*33f20*/  ISETP.GE.AND P4, PT, R5, R12, PT ;  /* 0x0000000c0500720c */ /* 0x000fe40003f86270 */
[----:B------:R-:W-:Y:S02]  /*33f30*/  ISETP.NE.U32.AND P0, PT, R4, RZ, PT ;  /* 0x000000ff0400720c */ /* 0x000fe40003f05070 */
[C---:B------:R-:W-:Y:S02]  /*33f40*/  SEL R4, R13.reuse, RZ, !P4 ;  /* 0x000000ff0d047207 */ /* 0x040fe40006000000 */
[----:B------:R-:W-:Y:S02]  /*33f50*/  SEL R5, R13, RZ, !P3 ;  /* 0x000000ff0d057207 */ /* 0x000fe40005800000 */
[----:B------:R-:W-:-:S02]  /*33f60*/  ISETP.NE.U32.AND P3, PT, R6, RZ, PT ;  /* 0x000000ff0600720c */ /* 0x000fc40003f65070 */
[----:B------:R-:W-:Y:S01]  /*33f70*/  ISETP.NE.U32.AND P4, PT, R5, RZ, PT ;  /* 0x000000ff0500720c */ /* 0x000fe20003f85070 */
[----:B---3--:R-:W-:Y:S04]  /*33f80*/  LDGSTS.E [R2+-0x3a000], desc[UR22][R240.64], P6 ;  /* 0xc6000000f0027fae */ /* 0x008fe8000b1a1016 */
[----:B----4-:R-:W-:Y:S04]  /*33f90*/  LDGSTS.E [R2+-0x39ff8], desc[UR22][R236.64], P1 ;  /* 0xc6008000ec027fae */ /* 0x010fe800089a1016 */
[----:B------:R-:W3:Y:S04]  /*33fa0*/  LDL.64 R240, [R1+0x10d0] ;  /* 0x0010d00001f07983 */ /* 0x000ee80000100a00 */
[----:B------:R-:W4:Y:S01]  /*33fb0*/  LDL.64 R236, [R1+0x10c8] ;  /* 0x0010c80001ec7983 */ /* 0x000f220000100a00 */
[----:B------:R-:W-:-:S02]  /*33fc0*/  ISETP.NE.U32.AND P6, PT, R4, RZ, PT ;  /* 0x000000ff0400720c */ /* 0x000fc40003fc5070 */
[----:B------:R-:W-:-:S05]  /*33fd0*/  IADD3 R4, PT, PT, R10, 0x100000, R25 ;  /* 0x001000000a047810 */ /* 0x000fca0007ffe019 */
[----:B--2---:R-:W-:Y:S04]  /*33fe0*/  LDGSTS.E [R4+-0x40000], desc[UR22][R246.64], P2 ;  /* 0xc0000000f6047fae */ /* 0x004fe800091a1016 */
[----:B------:R-:W-:Y:S04]  /*33ff0*/  LDGSTS.E [R4+-0x3fff8], desc[UR22][R8.64], P0 ;  /* 0xc000800008047fae */ /* 0x000fe800081a1016 */
[----:B------:R-:W-:Y:S04]  /*34000*/  LDGSTS.E [R4+-0x3e000], desc[UR22][R216.64], P3 ;  /* 0xc2000000d8047fae */ /* 0x000fe800099a1016 */
[----:B------:R-:W2:Y:S04]  /*34010*/  LDL.64 R246, [R1+0x1040] ;  /* 0x0010400001f67983 */ /* 0x000ea80000100a00 */
[----:B------:R-:W2:Y:S04]  /*34020*/  LDL.64 R8, [R1+0x1038] ;  /* 0x0010380001087983 */ /* 0x000ea80000100a00 */
[----:B------:R-:W2:Y:S04]  /*34030*/  LDL.64 R216, [R1+0x1278] ;  /* 0x0012780001d87983 */ /* 0x000ea80000100a00 */
[----:B------:R-:W-:Y:S04]  /*34040*/  LDGSTS.E [R4+-0x3dff8], desc[UR22][R200.64], P4 ;  /* 0xc2008000c8047fae */ /* 0x000fe8000a1a1016 */
[----:B------:R-:W2:Y:S01]  /*34050*/  LDL.64 R200, [R1+0x1280] ;  /* 0x0012800001c87983 */ /* 0x000ea20000100a00 */
[----:B------:R-:W-:-:S02]  /*34060*/  LOP3.LUT R24, R3, 0x46, RZ, 0xfc, !PT ;  /* 0x0000004603187812 */ /* 0x000fc400078efcff */
[C---:B------:R-:W-:Y:S02]  /*34070*/  LOP3.LUT R7, R3.reuse, 0x64, RZ, 0xfc, !PT ;  /* 0x0000006403077812 */ /* 0x040fe400078efcff */
[-C--:B------:R-:W-:Y:S02]  /*34080*/  ISETP.GE.AND P1, PT, R24, R12.reuse, PT ;  /* 0x0000000c1800720c */ /* 0x080fe40003f26270 */
[----:B------:R-:W-:Y:S02]  /*34090*/  LOP3.LUT R6, R3, 0x66, RZ, 0xfc, !PT ;  /* 0x0000006603067812 */ /* 0x000fe400078efcff */
[-C--:B------:R-:W-:Y:S02]  /*340a0*/  ISETP.GE.AND P2, PT, R7, R12.reuse, PT ;  /* 0x0000000c0700720c */ /* 0x080fe40003f46270 */
[----:B------:R-:W-:Y:S02]  /*340b0*/  SEL R5, R13, RZ, !P1 ;  /* 0x000000ff0d057207 */ /* 0x000fe40004800000 */
[----:B------:R-:W-:-:S02]  /*340c0*/  ISETP.GE.AND P1, PT, R6, R12, PT ;  /* 0x0000000c0600720c */ /* 0x000fc40003f26270 */
[----:B------:R-:W-:Y:S02]  /*340d0*/  SEL R6, R13, RZ, !P2 ;  /* 0x000000ff0d067207 */ /* 0x000fe40005000000 */
[----:B------:R-:W-:Y:S02]  /*340e0*/  ISETP.NE.U32.AND P2, PT, R5, RZ, PT ;  /* 0x000000ff0500720c */ /* 0x000fe40003f45070 */
[----:B------:R-:W-:Y:S02]  /*340f0*/  SEL R5, R13, RZ, !P1 ;  /* 0x000000ff0d057207 */ /* 0x000fe40004800000 */
[----:B------:R-:W-:Y:S02]  /*34100*/  LOP3.LUT R7, R3, 0x8, RZ, 0xfc, !PT ;  /* 0x0000000803077812 */ /* 0x000fe400078efcff */
[----:B------:R-:W-:Y:S02]  /*34110*/  ISETP.NE.U32.AND P1, PT, R5, RZ, PT ;  /* 0x000000ff0500720c */ /* 0x000fe40003f25070 */
[----:B------:R-:W-:-:S02]  /*34120*/  LOP3.LUT R5, R3, 0xa, RZ, 0xfc, !PT ;  /* 0x0000000a03057812 */ /* 0x000fc400078efcff */
[-C--:B------:R-:W-:Y:S02]  /*34130*/  ISETP.GE.AND P3, PT, R7, R12.reuse, PT ;  /* 0x0000000c0700720c */ /* 0x080fe40003f66270 */
[-C--:B------:R-:W-:Y:S02]  /*34140*/  ISETP.GE.AND P4, PT, R5, R12.reuse, PT ;  /* 0x0000000c0500720c */ /* 0x080fe40003f86270 */
[----:B------:R-:W-:Y:S02]  /*34150*/  SEL R5, R13, RZ, !P3 ;  /* 0x000000ff0d057207 */ /* 0x000fe40005800000 */
[----:B------:R-:W-:Y:S02]  /*34160*/  ISETP.GE.AND P0, PT, R108, R12, PT ;  /* 0x0000000c6c00720c */ /* 0x000fe40003f06270 */
[----:B------:R-:W-:Y:S02]  /*34170*/  ISETP.NE.U32.AND P3, PT, R5, RZ, PT ;  /* 0x000000ff0500720c */ /* 0x000fe40003f65070 */
[----:B------:R-:W-:-:S02]  /*34180*/  SEL R109, R13, RZ, !P0 ;  /* 0x000000ff0d6d7207 */ /* 0x000fc40004000000 */
[----:B------:R-:W-:Y:S02]  /*34190*/  SEL R5, R13, RZ, !P4 ;  /* 0x000000ff0d057207 */ /* 0x000fe40006000000 */
[----:B------:R-:W-:Y:S02]  /*341a0*/  ISETP.NE.U32.AND P0, PT, R6, RZ, PT ;  /* 0x000000ff0600720c */ /* 0x000fe40003f05070 */
[----:B------:R-:W-:Y:S02]  /*341b0*/  LOP3.LUT R6, R3, 0x28, RZ, 0xfc, !PT ;  /* 0x0000002803067812 */ /* 0x000fe400078efcff */
[----:B------:R-:W-:Y:S02]  /*341c0*/  ISETP.NE.U32.AND P4, PT, R5, RZ, PT ;  /* 0x000000ff0500720c */ /* 0x000fe40003f85070 */
[----:B------:R-:W-:Y:S01]  /*341d0*/  LOP3.LUT R5, R3, 0x2a, RZ, 0xfc, !PT ;  /* 0x0000002a03057812 */ /* 0x000fe200078efcff */
[----:B---3--:R-:W-:Y:S01]  /*341e0*/  LDGSTS.E [R4+-0x3c000], desc[UR22][R240.64], P6 ;  /* 0xc4000000f0047fae */ /* 0x008fe2000b1a1016 */
[----:B------:R-:W-:-:S03]  /*341f0*/  ISETP.GE.AND P6, PT, R6, R12, PT ;  /* 0x0000000c0600720c */ /* 0x000fc60003fc6270 */
[----:B----4-:R-:W-:Y:S01]  /*34200*/  LDGSTS.E [R4+-0x3bff8], desc[UR22][R236.64], P2 ;  /* 0xc4008000ec047fae */ /* 0x010fe200091a1016 */
[----:B------:R-:W-:Y:S02]  /*34210*/  ISETP.GE.AND P2, PT, R5, R12, PT ;  /* 0x0000000c0500720c */ /* 0x000fe40003f46270 */
[----:B------:R-:W-:Y:S01]  /*34220*/  SEL R5, R13, RZ, !P6 ;  /* 0x000000ff0d057207 */ /* 0x000fe20007000000 */
[----:B------:R-:W3:Y:S03]  /*34230*/  LDL.64 R240, [R1+0x11d8] ;  /* 0x0011d80001f07983 */ /* 0x000ee60000100a00 */
[----:B------:R-:W-:Y:S01]  /*34240*/  ISETP.NE.U32.AND P6, PT, R5, RZ, PT ;  /* 0x000000ff0500720c */ /* 0x000fe20003fc5070 */
[----:B------:R-:W4:Y:S01]  /*34250*/  LDL.64 R236, [R1+0x11d0] ;  /* 0x0011d00001ec7983 */ /* 0x000f220000100a00 */
[----:B------:R-:W-:Y:S02]  /*34260*/  SEL R5, R13, RZ, !P2 ;  /* 0x000000ff0d057207 */ /* 0x000fe40005000000 */
[----:B------:R-:W-:-:S02]  /*34270*/  LOP3.LUT R6, R3, 0x48, RZ, 0xfc, !PT ;  /* 0x0000004803067812 */ /* 0x000fc400078efcff */
[----:B------:R-:W-:Y:S02]  /*34280*/  ISETP.NE.U32.AND P2, PT, R5, RZ, PT ;  /* 0x000000ff0500720c */ /* 0x000fe40003f45070 */
[----:B------:R-:W-:Y:S01]  /*34290*/  LOP3.LUT R5, R3, 0x4a, RZ, 0xfc, !PT ;  /* 0x0000004a03057812 */ /* 0x000fe200078efcff */
[----:B--2---:R-:W-:Y:S01]  /*342a0*/  LDGSTS.E [R4+-0x3a000], desc[UR22][R246.64], P0 ;  /* 0xc6000000f6047fae */ /* 0x004fe200081a1016 */
[----:B------:R-:W-:-:S03]  /*342b0*/  ISETP.GE.AND P0, PT, R6, R12, PT ;  /* 0x0000000c0600720c */ /* 0x000fc60003f06270 */
[----:B------:R2:W-:Y:S01]  /*342c0*/  LDGSTS.E [R4+-0x39ff8], desc[UR22][R8.64], P1 ;  /* 0xc600800008047fae */ /* 0x0005e200089a1016 */
[----:B------:R-:W-:Y:S02]  /*342d0*/  ISETP.GE.AND P1, PT, R5, R12, PT ;  /* 0x0000000c0500720c */ /* 0x000fe40003f26270 */
[----:B------:R-:W-:Y:S01]  /*342e0*/  SEL R5, R13, RZ, !P0 ;  /* 0x000000ff0d057207 */ /* 0x000fe20004000000 */
[----:B------:R-:W2:Y:S03]  /*342f0*/  LDL.64 R246, [R1+0x1110] ;  /* 0x0011100001f67983 */ /* 0x000ea60000100a00 */
[----:B------:R-:W-:Y:S02]  /*34300*/  ISETP.NE.U32.AND P0, PT, R5, RZ, PT ;  /* 0x000000ff0500720c */ /* 0x000fe40003f05070 */
[----:B------:R-:W-:Y:S01]  /*34310*/  SEL R5, R13, RZ, !P1 ;  /* 0x000000ff0d057207 */ /* 0x000fe20004800000 */
[----:B------:R-:W2:Y:S01]  /*34320*/  LDL.64 R8, [R1+0x1108] ;  /* 0x0011080001087983 */ /* 0x000ea20000100a00 */
[----:B------:R-:W-:-:S02]  /*34330*/  LOP3.LUT R6, R11, 0x20, RZ, 0x3c, !PT ;  /* 0x000000200b067812 */ /* 0x000fc400078e3cff */
[----:B------:R-:W-:Y:S02]  /*34340*/  ISETP.NE.U32.AND P1, PT, R5, RZ, PT ;  /* 0x000000ff0500720c */ /* 0x000fe40003f25070 */
[----:B------:R-:W-:Y:S01]  /*34350*/  IADD3 R5, PT, PT, R10, 0x100000, R6 ;  /* 0x001000000a057810 */ /* 0x000fe20007ffe006 */
[----:B------:R1:W-:Y:S04]  /*34360*/  STL [R1+0x1910], R6 ;  /* 0x0019100601007387 */ /* 0x0003e80000100800 */
[----:B------:R-:W-:Y:S04]  /*34370*/  LDGSTS.E [R5+-0x40000], desc[UR22][R216.64], P3 ;  /* 0xc0000000d8057fae */ /* 0x000fe800099a1016 */
[----:B------:R-:W-:Y:S04]  /*34380*/  LDGSTS.E [R5+-0x3fff8], desc[UR22][R200.64], P4 ;  /* 0xc0008000c8057fae */ /* 0x000fe8000a1a1016 */
[----:B------:R-:W2:Y:S04]  /*34390*/  LDL.64 R216, [R1+0x1068] ;  /* 0x0010680001d87983 */ /* 0x000ea80000100a00 */
[----:B------:R-:W2:Y:S01]  /*343a0*/  LDL.64 R200, [R1+0x1060] ;  /* 0x0010600001c87983 */ /* 0x000ea20000100a00 */
[----:B-1----:R-:W-:-:S04]  /*343b0*/  LOP3.LUT R6, R3, 0x68, RZ, 0xfc, !PT ;  /* 0x0000006803067812 */ /* 0x002fc800078efcff */
[----:B------:R-:W-:Y:S02]  /*343c0*/  ISETP.GE.AND P3, PT, R6, R12, PT ;  /* 0x0000000c0600720c */ /* 0x000fe40003f66270 */
[----:B------:R-:W-:-:S04]  /*343d0*/  LOP3.LUT R6, R3, 0x6a, RZ, 0xfc, !PT ;  /* 0x0000006a03067812 */ /* 0x000fc800078efcff */
[----:B------:R-:W-:Y:S02]  /*343e0*/  ISETP.GE.AND P4, PT, R6, R12, PT ;  /* 0x0000000c0600720c */ /* 0x000fe40003f86270 */
[----:B------:R-:W-:-:S04]  /*343f0*/  SEL R6, R13, RZ, !P3 ;  /* 0x000000ff0d067207 */ /* 0x000fc80005800000 */
[----:B------:R-:W-:Y:S02]  /*34400*/  ISETP.NE.U32.AND P3, PT, R6, RZ, PT ;  /* 0x000000ff0600720c */ /* 0x000fe40003f65070 */
[----:B------:R-:W-:-:S04]  /*34410*/  SEL R6, R13, RZ, !P4 ;  /* 0x000000ff0d067207 */ /* 0x000fc80006000000 */
[----:B------:R-:W-:Y:S01]  /*34420*/  ISETP.NE.U32.AND P4, PT, R6, RZ, PT ;  /* 0x000000ff0600720c */ /* 0x000fe20003f85070 */
[----:B---3--:R-:W-:Y:S04]  /*34430*/  LDGSTS.E [R5+-0x3e000], desc[UR22][R240.64], P6 ;  /* 0xc2000000f0057fae */ /* 0x008fe8000b1a1016 */
[----:B----4-:R-:W-:Y:S04]  /*34440*/  LDGSTS.E [R5+-0x3dff8], desc[UR22][R236.64], P2 ;  /* 0xc2008000ec057fae */ /* 0x010fe800091a1016 */
[----:B------:R-:W3:Y:S04]  /*34450*/  LDL.64 R240, [R1+0x12d8] ;  /* 0x0012d80001f07983 */ /* 0x000ee80000100a00 */
[----:B------:R-:W4:Y:S04]  /*34460*/  LDL.64 R236, [R1+0x12d0] ;  /* 0x0012d00001ec7983 */ /* 0x000f280000100a00 */
[----:B--2---:R-:W-:Y:S04]  /*34470*/  LDGSTS.E [R5+-0x3c000], desc[UR22][R246.64], P0 ;  /* 0xc4000000f6057fae */ /* 0x004fe800081a1016 */
[----:B------:R-:W-:Y:S04]  /*34480*/  LDGSTS.E [R5+-0x3bff8], desc[UR22][R8.64], P1 ;  /* 0xc400800008057fae */ /* 0x000fe800089a1016 */
[----:B------:R-:W2:Y:S04]  /*34490*/  LDL.64 R246, [R1+0x1218] ;  /* 0x0012180001f67983 */ /* 0x000ea80000100a00 */
[----:B------:R-:W2:Y:S04]  /*344a0*/  LDL.64 R8, [R1+0x1210] ;  /* 0x0012100001087983 */ /* 0x000ea80000100a00 */
[----:B------:R1:W-:Y:S04]  /*344b0*/  STL.64 [R1+0x1a28], R4 ;  /* 0x001a280401007387 */ /* 0x0003e80000100a00 */
[----:B------:R-:W-:Y:S04]  /*344c0*/  LDGSTS.E [R5+-0x3a000], desc[UR22][R216.64], P3 ;  /* 0xc6000000d8057fae */ /* 0x000fe800099a1016 */
[----:B------:R-:W-:Y:S04]  /*344d0*/  LDGSTS.E [R5+-0x39ff8], desc[UR22][R200.64], P4 ;  /* 0xc6008000c8057fae */ /* 0x000fe8000a1a1016 */
[----:B------:R-:W2:Y:S04]  /*344e0*/  LDL.64 R216, [R1+0x1160] ;  /* 0x0011600001d87983 */ /* 0x000ea80000100a00 */
[----:B------:R-:W2:Y:S01]  /*344f0*/  LDL.64 R200, [R1+0x1158] ;  /* 0x0011580001c87983 */ /* 0x000ea20000100a00 */
[----:B------:R-:W-:-:S02]  /*34500*/  LOP3.LUT R7, R3, 0xc, RZ, 0xfc, !PT ;  /* 0x0000000c03077812 */ /* 0x000fc400078efcff */
[----:B------:R-:W-:Y:S02]  /*34510*/  LOP3.LUT R6, R3, 0xe, RZ, 0xfc, !PT ;  /* 0x0000000e03067812 */ /* 0x000fe400078efcff */
[-C--:B------:R-:W-:Y:S02]  /*34520*/  ISETP.GE.AND P6, PT, R7, R12.reuse, PT ;  /* 0x0000000c0700720c */ /* 0x080fe40003fc6270 */
[----:B------:R-:W-:Y:S02]  /*34530*/  ISETP.GE.AND P2, PT, R6, R12, PT ;  /* 0x0000000c0600720c */ /* 0x000fe40003f46270 */
[----:B------:R-:W-:-:S04]  /*34540*/  SEL R6, R13, RZ, !P6 ;  /* 0x000000ff0d067207 */ /* 0x000fc80007000000 */
[----:B------:R-:W-:Y:S02]  /*34550*/  ISETP.NE.U32.AND P6, PT, R6, RZ, PT ;  /* 0x000000ff0600720c */ /* 0x000fe40003fc5070 */
[----:B------:R-:W-:Y:S02]  /*34560*/  SEL R6, R13, RZ, !P2 ;  /* 0x000000ff0d067207 */ /* 0x000fe40005000000 */
[C---:B------:R-:W-:Y:S02]  /*34570*/  LOP3.LUT R7, R3.reuse, 0x2c, RZ, 0xfc, !PT ;  /* 0x0000002c03077812 */ /* 0x040fe400078efcff */
[----:B------:R-:W-:Y:S02]  /*34580*/  ISETP.NE.U32.AND P2, PT, R6, RZ, PT ;  /* 0x000000ff0600720c */ /* 0x000fe40003f45070 */
[----:B------:R-:W-:Y:S02]  /*34590*/  LOP3.LUT R6, R3, 0x2e, RZ, 0xfc, !PT ;  /* 0x0000002e03067812 */ /* 0x000fe400078efcff */
[----:B------:R-:W-:-:S02]  /*345a0*/  ISETP.GE.AND P0, PT, R7, R12, PT ;  /* 0x0000000c0700720c */ /* 0x000fc40003f06270 */
        /* <DEDUP_REMOVED lines=9> */
[----:B------:R-:W-:Y:S02]  /*34640*/  SEL R6, R13, RZ, !P3 ;  /* 0x000000ff0d067207 */ /* 0x000fe40005800000 */
[----:B-1----:R-:W-:Y:S02]  /*34650*/  LOP3.LUT R4, R11, 0x30, RZ, 0x3c, !PT ;  /* 0x000000300b047812 */ /* 0x002fe400078e3cff */
[----:B------:R-:W-:Y:S02]  /*34660*/  ISETP.NE.U32.AND P3, PT, R6, RZ, PT ;  /* 0x000000ff0600720c */ /* 0x000fe40003f65070 */
[----:B------:R-:W-:-:S04]  /*34670*/  SEL R6, R13, RZ, !P4 ;  /* 0x000000ff0d067207 */ /* 0x000fc80006000000 */
[----:B------:R-:W-:Y:S02]  /*34680*/  ISETP.NE.U32.AND P4, PT, R6, RZ, PT ;  /* 0x000000ff0600720c */ /* 0x000fe40003f85070 */
[----:B------:R-:W-:Y:S01]  /*34690*/  IADD3 R6, PT, PT, R10, 0x100000, R4 ;  /* 0x001000000a067810 */ /* 0x000fe20007ffe004 */
[----:B------:R1:W-:Y:S04]  /*346a0*/  STL [R1+0x190c], R4 ;  /* 0x00190c0401007387 */ /* 0x0003e80000100800 */
        /* <DEDUP_REMOVED lines=8> */
[----:B------:R-:W-:Y:S04]  /*34730*/  LDGSTS.E [R6+-0x3c000], desc[UR22][R216.64], P3 ;  /* 0xc4000000d8067fae */ /* 0x000fe800099a1016 */
[----:B------:R-:W-:Y:S04]  /*34740*/  LDGSTS.E [R6+-0x3bff8], desc[UR22][R200.64], P4 ;  /* 0xc4008000c8067fae */ /* 0x000fe8000a1a1016 */
[----:B------:R-:W2:Y:S04]  /*34750*/  LDL.64 R216, [R1+0x1270] ;  /* 0x0012700001d87983 */ /* 0x000ea80000100a00 */
[----:B------:R-:W2:Y:S01]  /*34760*/  LDL.64 R200, [R1+0x1268] ;  /* 0x0012680001c87983 */ /* 0x000ea20000100a00 */
[----:B-1----:R-:W-:-:S04]  /*34770*/  LOP3.LUT R4, R3, 0x6c, RZ, 0xfc, !PT ;  /* 0x0000006c03047812 */ /* 0x002fc800078efcff */
[-C--:B------:R-:W-:Y:S02]  /*34780*/  ISETP.GE.AND P6, PT, R4, R12.reuse, PT ;  /* 0x0000000c0400720c */ /* 0x080fe40003fc6270 */
[----:B------:R-:W-:Y:S02]  /*34790*/  LOP3.LUT R4, R3, 0x6e, RZ, 0xfc, !PT ;  /* 0x0000006e03047812 */ /* 0x000fe400078efcff */
[----:B------:R-:W-:Y:S02]  /*347a0*/  SEL R7, R13, RZ, !P6 ;  /* 0x000000ff0d077207 */ /* 0x000fe40007000000 */
[----:B------:R-:W-:Y:S02]  /*347b0*/  ISETP.GE.AND P2, PT, R4, R12, PT ;  /* 0x0000000c0400720c */ /* 0x000fe40003f46270 */
[----:B------:R-:W-:Y:S02]  /*347c0*/  LOP3.LUT R4, R3, 0x10, RZ, 0xfc, !PT ;  /* 0x0000001003047812 */ /* 0x000fe400078efcff */
[----:B------:R-:W-:-:S02]  /*347d0*/  ISETP.NE.U32.AND P6, PT, R7, RZ, PT ;  /* 0x000000ff0700720c */ /* 0x000fc40003fc5070 */
[----:B------:R-:W-:Y:S02]  /*347e0*/  SEL R7, R13, RZ, !P2 ;  /* 0x000000ff0d077207 */ /* 0x000fe40005000000 */
[-C--:B------:R-:W-:Y:S02]  /*347f0*/  ISETP.GE.AND P0, PT, R4, R12.reuse, PT ;  /* 0x0000000c0400720c */ /* 0x080fe40003f06270 */
[----:B------:R-:W-:Y:S02]  /*34800*/  LOP3.LUT R4, R3, 0x12, RZ, 0xfc, !PT ;  /* 0x0000001203047812 */ /* 0x000fe400078efcff */
[----:B------:R-:W-:Y:S02]  /*34810*/  ISETP.NE.U32.AND P2, PT, R7, RZ, PT ;  /* 0x000000ff0700720c */ /* 0x000fe40003f45070 */
[----:B------:R-:W-:Y:S02]  /*34820*/  SEL R7, R13, RZ, !P0 ;  /* 0x000000ff0d077207 */ /* 0x000fe40004000000 */
[----:B------:R-:W-:-:S02]  /*34830*/  ISETP.GE.AND P1, PT, R4, R12, PT ;  /* 0x0000000c0400720c */ /* 0x000fc40003f26270 */
[----:B------:R-:W-:Y:S02]  /*34840*/  LOP3.LUT R4, R3, 0x30, RZ, 0xfc, !PT ;  /* 0x0000003003047812 */ /* 0x000fe400078efcff */
[----:B------:R-:W-:Y:S02]  /*34850*/  ISETP.NE.U32.AND P0, PT, R7, RZ, PT ;  /* 0x000000ff0700720c */ /* 0x000fe40003f05070 */
[----:B------:R-:W-:Y:S02]  /*34860*/  SEL R7, R13, RZ, !P1 ;  /* 0x000000ff0d077207 */ /* 0x000fe40004800000 */
[----:B------:R-:W-:Y:S02]  /*34870*/  ISETP.GE.AND P3, PT, R4, R12, PT ;  /* 0x0000000c0400720c */ /* 0x000fe40003f66270 */
[----:B------:R-:W-:Y:S02]  /*34880*/  LOP3.LUT R4, R3, 0x32, RZ, 0xfc, !PT ;  /* 0x0000003203047812 */ /* 0x000fe400078efcff */
[----:B------:R-:W-:-:S02]  /*34890*/  ISETP.NE.U32.AND P1, PT, R7, RZ, PT ;  /* 0x000000ff0700720c */ /* 0x000fc40003f25070 */
[----:B------:R-:W-:Y:S02]  /*348a0*/  SEL R7, R13, RZ, !P3 ;  /* 0x000000ff0d077207 */ /* 0x000fe40005800000 */
[----:B------:R-:W-:Y:S02]  /*348b0*/  ISETP.GE.AND P4, PT, R4, R12, PT ;  /* 0x0000000c0400720c */ /* 0x000fe40003f86270 */
[----:B------:R-:W-:Y:S02]  /*348c0*/  LOP3.LUT R4, R3, 0x50, RZ, 0xfc, !PT ;  /* 0x0000005003047812 */ /* 0x000fe400078efcff */
[----:B------:R-:W-:Y:S02]  /*348d0*/  ISETP.NE.U32.AND P3, PT, R7, RZ, PT ;  /* 0x000000ff0700720c */ /* 0x000fe40003f65070 */
[----:B------:R-:W-:-:S04]  /*348e0*/  SEL R7, R13, RZ, !P4 ;  /* 0x000000ff0d077207 */ /* 0x000fc80006000000 */
[----:B------:R-:W-:Y:S01]  /*348f0*/  ISETP.NE.U32.AND P4, PT, R7, RZ, PT ;  /* 0x000000ff0700720c */ /* 0x000fe20003f85070 */
[----:B---3--:R-:W-:Y:S01]  /*34900*/  LDGSTS.E [R6+-0x3a000], desc[UR22][R240.64], P6 ;  /* 0xc6000000f0067fae */ /* 0x008fe2000b1a1016 */
[-C--:B------:R-:W-:Y:S02]  /*34910*/  ISETP.GE.AND P6, PT, R4, R12.reuse, PT ;  /* 0x0000000c0400720c */ /* 0x080fe40003fc6270 */
[----:B------:R-:W-:Y:S01]  /*34920*/  LOP3.LUT R4, R3, 0x52, RZ, 0xfc, !PT ;  /* 0x0000005203047812 */ /* 0x000fe200078efcff */
[----:B----4-:R-:W-:Y:S01]  /*34930*/  LDGSTS.E [R6+-0x39ff8], desc[UR22][R236.64], P2 ;  /* 0xc6008000ec067fae */ /* 0x010fe200091a1016 */
[----:B------:R-:W-:Y:S02]  /*34940*/  SEL R7, R13, RZ, !P6 ;  /* 0x000000ff0d077207 */ /* 0x000fe40007000000 */
[----:B------:R-:W-:Y:S02]  /*34950*/  ISETP.GE.AND P2, PT, R4, R12, PT ;  /* 0x0000000c0400720c */ /* 0x000fe40003f46270 */
[----:B------:R-:W-:Y:S01]  /*34960*/  ISETP.NE.U32.AND P6, PT, R7, RZ, PT ;  /* 0x000000ff0700720c */ /* 0x000fe20003fc5070 */
[----:B------:R-:W3:Y:S01]  /*34970*/  LDL.64 R240, [R1+0x11b8] ;  /* 0x0011b80001f07983 */ /* 0x000ee20000100a00 */
[----:B------:R-:W-:-:S02]  /*34980*/  SEL R7, R13, RZ, !P2 ;  /* 0x000000ff0d077207 */ /* 0x000fc40005000000 */
[----:B------:R-:W-:Y:S01]  /*34990*/  LOP3.LUT R4, R11, 0x40, RZ, 0x3c, !PT ;  /* 0x000000400b047812 */ /* 0x000fe200078e3cff */
[----:B------:R-:W4:Y:S01]  /*349a0*/  LDL.64 R236, [R1+0x11b0] ;  /* 0x0011b00001ec7983 */ /* 0x000f220000100a00 */
[----:B------:R-:W-:Y:S02]  /*349b0*/  ISETP.NE.U32.AND P2, PT, R7, RZ, PT ;  /* 0x000000ff0700720c */ /* 0x000fe40003f45070 */
[----:B------:R-:W-:Y:S01]  /*349c0*/  IADD3 R7, PT, PT, R10, 0x100000, R4 ;  /* 0x001000000a077810 */ /* 0x000fe20007ffe004 */
[----:B------:R1:W-:Y:S04]  /*349d0*/  STL [R1+0x1908], R4 ;  /* 0x0019080401007387 */ /* 0x0003e80000100800 */
[----:B------:R-:W4:Y:S04]  /*349e0*/  LDL.64 R24, [R1+0x10f0] ;  /* 0x0010f00001187983 */ /* 0x000f280000100a00 */
[----:B--2---:R-:W-:Y:S04]  /*349f0*/  LDGSTS.E [R7+-0x40000], desc[UR22][R246.64], P0 ;  /* 0xc0000000f6077fae */ /* 0x004fe800081a1016 */
[----:B------:R2:W-:Y:S04]  /*34a00*/  LDGSTS.E [R7+-0x3fff8], desc[UR22][R8.64], P1 ;  /* 0xc000800008077fae */ /* 0x0005e800089a1016 */
[----:B------:R-:W4:Y:S04]  /*34a10*/  LDL.64 R246, [R1+0x10e8] ;  /* 0x0010e80001f67983 */ /* 0x000f280000100a00 */
[----:B------:R-:W-:Y:S04]  /*34a20*/  LDGSTS.E [R7+-0x3e000], desc[UR22][R216.64], P3 ;  /* 0xc2000000d8077fae */ /* 0x000fe800099a1016 */
[----:B------:R-:W-:Y:S04]  /*34a30*/  LDGSTS.E [R7+-0x3dff8], desc[UR22][R200.64], P4 ;  /* 0xc2008000c8077fae */ /* 0x000fe8000a1a1016 */
[----:B------:R-:W4:Y:S04]  /*34a40*/  LDL.64 R216, [R1+0x1348] ;  /* 0x0013480001d87983 */ /* 0x000f280000100a00 */
[----:B------:R-:W4:Y:S01]  /*34a50*/  LDL.64 R200, [R1+0x1340] ;  /* 0x0013400001c87983 */ /* 0x000f220000100a00 */
[----:B-1----:R-:W-:-:S04]  /*34a60*/  LOP3.LUT R4, R3, 0x70, RZ, 0xfc, !PT ;  /* 0x0000007003047812 */ /* 0x002fc800078efcff */
[-C--:B------:R-:W-:Y:S02]  /*34a70*/  ISETP.GE.AND P0, PT, R4, R12.reuse, PT ;  /* 0x0000000c0400720c */ /* 0x080fe40003f06270 */
[----:B------:R-:W-:Y:S02]  /*34a80*/  LOP3.LUT R4, R3, 0x72, RZ, 0xfc, !PT ;  /* 0x0000007203047812 */ /* 0x000fe400078efcff */
[----:B--2---:R-:W-:Y:S02]  /*34a90*/  SEL R8, R13, RZ, !P0 ;  /* 0x000000ff0d087207 */ /* 0x004fe40004000000 */
        /* <DEDUP_REMOVED lines=19> */
[----:B------:R-:W-:Y:S01]  /*34bd0*/  LOP3.LUT R4, R3, 0x54, RZ, 0xfc, !PT ;  /* 0x0000005403047812 */ /* 0x000fe200078efcff */
[----:B------:R-:W2:Y:S01]  /*34be0*/  LDL.64 R240, [R1+0x12b0] ;  /* 0x0012b00001f07983 */ /* 0x000ea20000100a00 */
[----:B------:R-:W-:-:S03]  /*34bf0*/  ISETP.NE.U32.AND P6, PT, R8, RZ, PT ;  /* 0x000000ff0800720c */ /* 0x000fc60003fc5070 */
[----:B------:R-:W3:Y:S01]  /*34c00*/  LDL.64 R236, [R1+0x12a8] ;  /* 0x0012a80001ec7983 */ /* 0x000ee20000100a00 */
[----:B------:R-:W-:-:S03]  /*34c10*/  SEL R8, R13, RZ, !P2 ;  /* 0x000000ff0d087207 */ /* 0x000fc60005000000 */
[----:B------:R-:W-:Y:S01]  /*34c20*/  LDGSTS.E [R7+-0x3a000], desc[UR22][R24.64], P0 ;  /* 0xc600000018077fae */ /* 0x000fe200081a1016 */
[-C--:B------:R-:W-:Y:S02]  /*34c30*/  ISETP.GE.AND P0, PT, R4, R12.reuse, PT ;  /* 0x0000000c0400720c */ /* 0x080fe40003f06270 */
[----:B------:R-:W-:Y:S01]  /*34c40*/  LOP3.LUT R4, R3, 0x56, RZ, 0xfc, !PT ;  /* 0x0000005603047812 */ /* 0x000fe200078efcff */
[----:B------:R-:W-:Y:S01]  /*34c50*/  STL.64 [R1+0x1a30], R6 ;  /* 0x001a300601007387 */ /* 0x000fe20000100a00 */
[----:B------:R-:W-:Y:S02]  /*34c60*/  ISETP.NE.U32.AND P2, PT, R8, RZ, PT ;  /* 0x000000ff0800720c */ /* 0x000fe40003f45070 */
[----:B------:R-:W-:Y:S01]  /*34c70*/  SEL R8, R13, RZ, !P0 ;  /* 0x000000ff0d087207 */ /* 0x000fe20004000000 */
[----:B------:R-:W4:Y:S03]  /*34c80*/  LDL.64 R24, [R1+0x1200] ;  /* 0x0012000001187983 */ /* 0x000f260000100a00 */
[----:B------:R-:W-:Y:S01]  /*34c90*/  ISETP.NE.U32.AND P0, PT, R8, RZ, PT ;  /* 0x000000ff0800720c */ /* 0x000fe20003f05070 */
[----:B------:R-:W-:Y:S01]  /*34ca0*/  LDGSTS.E [R7+-0x39ff8], desc[UR22][R246.64], P1 ;  /* 0xc6008000f6077fae */ /* 0x000fe200089a1016 */
[----:B------:R-:W-:-:S02]  /*34cb0*/  ISETP.GE.AND P1, PT, R4, R12, PT ;  /* 0x0000000c0400720c */ /* 0x000fc40003f26270 */
[----:B------:R-:W-:Y:S02]  /*34cc0*/  LOP3.LUT R4, R11, 0x50, RZ, 0x3c, !PT ;  /* 0x000000500b047812 */ /* 0x000fe400078e3cff */
[----:B------:R-:W-:-:S04]  /*34cd0*/  SEL R8, R13, RZ, !P1 ;  /* 0x000000ff0d087207 */ /* 0x000fc80004800000 */
[----:B------:R-:W-:Y:S02]  /*34ce0*/  ISETP.NE.U32.AND P1, PT, R8, RZ, PT ;  /* 0x000000ff0800720c */ /* 0x000fe40003f25070 */
[----:B------:R-:W-:Y:S01]  /*34cf0*/  IADD3 R8, PT, PT, R10, 0x100000, R4 ;  /* 0x001000000a087810 */ /* 0x000fe20007ffe004 */
[----:B------:R-:W4:Y:S04]  /*34d00*/  LDL.64 R246, [R1+0x11f8] ;  /* 0x0011f80001f67983 */ /* 0x000f280000100a00 */
[----:B------:R1:W-:Y:S04]  /*34d10*/  STL [R1+0x1904], R4 ;  /* 0x0019040401007387 */ /* 0x0003e80000100800 */
[----:B------:R-:W4:Y:S04]  /*34d20*/  LDL.64 R40, [R1+0x12e0] ;  /* 0x0012e00001287983 */ /* 0x000f280000100a00 */
[----:B------:R-:W-:Y:S04]  /*34d30*/  LDGSTS.E [R8+-0x40000], desc[UR22][R216.64], P3 ;  /* 0xc0000000d8087fae */ /* 0x000fe800099a1016 */
[----:B------:R-:W-:Y:S04]  /*34d40*/  LDGSTS.E [R8+-0x3fff8], desc[UR22][R200.64], P4 ;  /* 0xc0008000c8087fae */ /* 0x000fe8000a1a1016 */
[----:B------:R-:W4:Y:S04]  /*34d50*/  LDL.64 R216, [R1+0x1148] ;  /* 0x0011480001d87983 */ /* 0x000f280000100a00 */
[----:B------:R-:W4:Y:S01]  /*34d60*/  LDL.64 R200, [R1+0x1140] ;  /* 0x0011400001c87983 */ /* 0x000f220000100a00 */
[----:B-1----:R-:W-:-:S04]  /*34d70*/  LOP3.LUT R4, R3, 0x74, RZ, 0xfc, !PT ;  /* 0x0000007403047812 */ /* 0x002fc800078efcff */
[----:B------:R-:W-:Y:S02]  /*34d80*/  ISETP.GE.AND P3, PT, R4, R12, PT ;  /* 0x0000000c0400720c */ /* 0x000fe40003f66270 */
[----:B------:R-:W-:-:S04]  /*34d90*/  LOP3.LUT R4, R3, 0x76, RZ, 0xfc, !PT ;  /* 0x0000007603047812 */ /* 0x000fc800078efcff */
[----:B------:R-:W-:Y:S02]  /*34da0*/  ISETP.GE.AND P4, PT, R4, R12, PT ;  /* 0x0000000c0400720c */ /* 0x000fe40003f86270 */
[----:B------:R-:W-:Y:S02]  /*34db0*/  LOP3.LUT R4, R3, 0x18, RZ, 0xfc, !PT ;  /* 0x0000001803047812 */ /* 0x000fe400078efcff */
[----:B------:R-:W-:-:S04]  /*34dc0*/  SEL R9, R13, RZ, !P3 ;  /* 0x000000ff0d097207 */ /* 0x000fc80005800000 */
[----:B------:R-:W-:Y:S02]  /*34dd0*/  ISETP.NE.U32.AND P3, PT, R9, RZ, PT ;  /* 0x000000ff0900720c */ /* 0x000fe40003f65070 */
[----:B------:R-:W-:-:S04]  /*34de0*/  SEL R9, R13, RZ, !P4 ;  /* 0x000000ff0d097207 */ /* 0x000fc80006000000 */
[----:B------:R-:W-:Y:S01]  /*34df0*/  ISETP.NE.U32.AND P4, PT, R9, RZ, PT ;  /* 0x000000ff0900720c */ /* 0x000fe20003f85070 */
[----:B--2---:R-:W-:Y:S04]  /*34e00*/  LDGSTS.E [R8+-0x3e000], desc[UR22][R240.64], P6 ;  /* 0xc2000000f0087fae */ /* 0x004fe8000b1a1016 */
[----:B---3--:R-:W-:Y:S01]  /*34e10*/  LDGSTS.E [R8+-0x3dff8], desc[UR22][R236.64], P2 ;  /* 0xc2008000ec087fae */ /* 0x008fe200091a1016 */
[----:B------:R-:W-:-:S03]  /*34e20*/  ISETP.GE.AND P6, PT, R4, R12, PT ;  /* 0x0000000c0400720c */ /* 0x000fc60003fc6270 */
[----:B------:R-:W2:Y:S04]  /*34e30*/  LDL.64 R240, [R1+0x1388] ;  /* 0x0013880001f07983 */ /* 0x000ea80000100a00 */
[----:B------:R-:W3:Y:S01]  /*34e40*/  LDL.64 R236, [R1+0x1380] ;  /* 0x0013800001ec7983 */ /* 0x000ee20000100a00 */
[----:B------:R-:W-:-:S03]  /*34e50*/  LOP3.LUT R4, R3, 0x1a, RZ, 0xfc, !PT ;  /* 0x0000001a03047812 */ /* 0x000fc600078efcff */
[----:B----4-:R-:W-:Y:S01]  /*34e60*/  LDGSTS.E [R8+-0x3c000], desc[UR22][R24.64], P0 ;  /* 0xc400000018087fae */ /* 0x010fe200081a1016 */
[-C--:B------:R-:W-:Y:S02]  /*34e70*/  ISETP.GE.AND P2, PT, R4, R12.reuse, PT ;  /* 0x0000000c0400720c */ /* 0x080fe40003f46270 */
[C---:B------:R-:W-:Y:S01]  /*34e80*/  LOP3.LUT R4, R3.reuse, 0x38, RZ, 0xfc, !PT ;  /* 0x0000003803047812 */ /* 0x040fe200078efcff */
[----:B------:R-:W4:Y:S03]  /*34e90*/  LDL.64 R24, [R1+0x12e8] ;  /* 0x0012e80001187983 */ /* 0x000f260000100a00 */
[-C--:B------:R-:W-:Y:S02]  /*34ea0*/  ISETP.GE.AND P0, PT, R4, R12.reuse, PT ;  /* 0x0000000c0400720c */ /* 0x080fe40003f06270 */
[----:B------:R-:W-:Y:S01]  /*34eb0*/  LOP3.LUT R4, R3, 0x3a, RZ, 0xfc, !PT ;  /* 0x0000003a03047812 */ /* 0x000fe200078efcff */
[----:B------:R-:W-:Y:S03]  /*34ec0*/  LDGSTS.E [R8+-0x3bff8], desc[UR22][R246.64], P1 ;  /* 0xc4008000f6087fae */ /* 0x000fe600089a1016 */
[----:B------:R-:W-:-:S02]  /*34ed0*/  ISETP.GE.AND P1, PT, R4, R12, PT ;  /* 0x0000000c0400720c */ /* 0x000fc40003f26270 */
[C---:B------:R-:W-:Y:S01]  /*34ee0*/  LOP3.LUT R4, R3.reuse, 0x58, RZ, 0xfc, !PT ;  /* 0x0000005803047812 */ /* 0x040fe200078efcff */
[----:B------:R-:W4:Y:S04]  /*34ef0*/  LDL.64 R246, [R1+0x1240] ;  /* 0x0012400001f67983 */ /* 0x000f280000100a00 */
[----:B------:R-:W-:Y:S01]  /*34f00*/  LDGSTS.E [R8+-0x3a000], desc[UR22][R216.64], P3 ;  /* 0xc6000000d8087fae */ /* 0x000fe200099a1016 */
[-C--:B------:R-:W-:Y:S02]  /*34f10*/  ISETP.GE.AND P3, PT, R4, R12.reuse, PT ;  /* 0x0000000c0400720c */ /* 0x080fe40003f66270 */
[----:B------:R-:W-:Y:S01]  /*34f20*/  LOP3.LUT R4, R3, 0x5a, RZ, 0xfc, !PT ;  /* 0x0000005a03047812 */ /* 0x000fe200078efcff */
[----:B------:R-:W-:Y:S03]  /*34f30*/  LDGSTS.E [R8+-0x39ff8], desc[UR22][R200.64], P4 ;  /* 0xc6008000c8087fae */ /* 0x000fe6000a1a1016 */
[----:B------:R-:W-:-:S02]  /*34f40*/  ISETP.GE.AND P4, PT, R4, R12, PT ;  /* 0x0000000c0400720c */ /* 0x000fc40003f86270 */
[----:B------:R-:W-:Y:S01]  /*34f50*/  LOP3.LUT R4, R11, 0x60, RZ, 0x3c, !PT ;  /* 0x000000600b047812 */ /* 0x000fe200078e3cff */
[----:B------:R-:W4:Y:S04]  /*34f60*/  LDL.64 R216, [R1+0x1238] ;  /* 0x0012380001d87983 */ /* 0x000f280000100a00 */
[----:B------:R1:W-:Y:S04]  /*34f70*/  STL [R1+0x1900], R4 ;  /* 0x0019000401007387 */ /* 0x0003e80000100800 */
[----:B------:R-:W4:Y:S01]  /*34f80*/  LDL.64 R200, [R1+0x1190] ;  /* 0x0011900001c87983 */ /* 0x000f220000100a00 */
[----:B------:R-:W-:-:S04]  /*34f90*/  SEL R9, R13, RZ, !P6 ;  /* 0x000000ff0d097207 */ /* 0x000fc80007000000 */
[----:B------:R-:W-:Y:S02]  /*34fa0*/  ISETP.NE.U32.AND P6, PT, R9, RZ, PT ;  /* 0x000000ff0900720c */ /* 0x000fe40003fc5070 */
        /* <DEDUP_REMOVED lines=10> */
[----:B------:R-:W-:Y:S02]  /*35050*/  IADD3 R9, PT, PT, R10, 0x100000, R4 ;  /* 0x001000000a097810 */ /* 0x000fe40007ffe004 */
[----:B-1----:R-:W-:-:S03]  /*35060*/  LOP3.LUT R4, R3, 0x78, RZ, 0xfc, !PT ;  /* 0x0000007803047812 */ /* 0x002fc600078efcff */
[----:B--2---:R-:W-:Y:S04]  /*35070*/  LDGSTS.E [R9+-0x40000], desc[UR22][R240.64], P6 ;  /* 0xc0000000f0097fae */ /* 0x004fe8000b1a1016 */
[----:B---3--:R-:W-:Y:S01]  /*35080*/  LDGSTS.E [R9+-0x3fff8], desc[UR22][R236.64], P2 ;  /* 0xc0008000ec097fae */ /* 0x008fe200091a1016 */
[-C--:B------:R-:W-:Y:S02]  /*35090*/  ISETP.GE.AND P6, PT, R4, R12.reuse, PT ;  /* 0x0000000c0400720c */ /* 0x080fe40003fc6270 */
[----:B------:R-:W-:Y:S01]  /*350a0*/  LOP3.LUT R4, R3, 0x7a, RZ, 0xfc, !PT ;  /* 0x0000007a03047812 */ /* 0x000fe200078efcff */
[----:B------:R-:W2:Y:S04]  /*350b0*/  LDL.64 R240, [R1+0x13b0] ;  /* 0x0013b00001f07983 */ /* 0x000ea80000100a00 */
[----:B------:R-:W3:Y:S01]  /*350c0*/  LDL.64 R236, [R1+0x1168] ;  /* 0x0011680001ec7983 */ /* 0x000ee20000100a00 */
[----:B------:R-:W-:-:S03]  /*350d0*/  ISETP.GE.AND P2, PT, R4, R12, PT ;  /* 0x0000000c0400720c */ /* 0x000fc60003f46270 */
[----:B----4-:R-:W-:Y:S01]  /*350e0*/  LDGSTS.E [R9+-0x3e000], desc[UR22][R24.64], P0 ;  /* 0xc200000018097fae */ /* 0x010fe200081a1016 */
[----:B------:R-:W-:Y:S02]  /*350f0*/  LOP3.LUT R4, R3, 0x1c, RZ, 0xfc, !PT ;  /* 0x0000001c03047812 */ /* 0x000fe400078efcff */
[----:B------:R-:W-:Y:S01]  /*35100*/  SEL R108, R13, RZ, !P6 ;  /* 0x000000ff0d6c7207 */ /* 0x000fe20007000000 */
[----:B------:R-:W-:Y:S01]  /*35110*/  LDGSTS.E [R9+-0x3dff8], desc[UR22][R40.64], P1 ;  /* 0xc200800028097fae */ /* 0x000fe200089a1016 */
[----:B------:R-:W-:-:S03]  /*35120*/  ISETP.GE.AND P0, PT, R4, R12, PT ;  /* 0x0000000c0400720c */ /* 0x000fc60003f06270 */
[----:B------:R-:W4:Y:S01]  /*35130*/  LDL.64 R24, [R1+0x13a8] ;  /* 0x0013a80001187983 */ /* 0x000f220000100a00 */
[----:B------:R-:W-:-:S04]  /*35140*/  LOP3.LUT R4, R3, 0x1e, RZ, 0xfc, !PT ;  /* 0x0000001e03047812 */ /* 0x000fc800078efcff */
[-C--:B------:R-:W-:Y:S02]  /*35150*/  ISETP.GE.AND P1, PT, R4, R12.reuse, PT ;  /* 0x0000000c0400720c */ /* 0x080fe40003f26270 */
[C---:B------:R-:W-:Y:S02]  /*35160*/  LOP3.LUT R4, R3.reuse, 0x3c, RZ, 0xfc, !PT ;  /* 0x0000003c03047812 */ /* 0x040fe400078efcff */
[----:B------:R-:W-:Y:S01]  /*35170*/  ISETP.NE.U32.AND P6, PT, R108, RZ, PT ;  /* 0x000000ff6c00720c */ /* 0x000fe20003fc5070 */
[----:B------:R-:W-:Y:S01]  /*35180*/  LDGSTS.E [R9+-0x3c000], desc[UR22][R246.64], P3 ;  /* 0xc4000000f6097fae */ /* 0x000fe200099a1016 */
[-C--:B------:R-:W-:Y:S02]  /*35190*/  ISETP.GE.AND P3, PT, R4, R12.reuse, PT ;  /* 0x0000000c0400720c */ /* 0x080fe40003f66270 */
[----:B------:R-:W-:Y:S01]  /*351a0*/  LOP3.LUT R4, R3, 0x3e, RZ, 0xfc, !PT ;  /* 0x0000003e03047812 */ /* 0x000fe200078efcff */
[----:B------:R-:W4:Y:S04]  /*351b0*/  LDL.64 R246, [R1+0x1338] ;  /* 0x0013380001f67983 */ /* 0x000f280000100a00 */
[----:B------:R-:W-:Y:S01]  /*351c0*/  LDGSTS.E [R9+-0x3bff8], desc[UR22][R216.64], P4 ;  /* 0xc4008000d8097fae */ /* 0x000fe2000a1a1016 */
[----:B------:R-:W-:-:S02]  /*351d0*/  ISETP.GE.AND P4, PT, R4, R12, PT ;  /* 0x0000000c0400720c */ /* 0x000fc40003f86270 */
[----:B------:R-:W-:Y:S01]  /*351e0*/  LOP3.LUT R4, R11, 0x70, RZ, 0x3c, !PT ;  /* 0x000000700b047812 */ /* 0x000fe200078e3cff */
[----:B------:R-:W-:Y:S04]  /*351f0*/  LDGSTS.E [R9+-0x3a000], desc[UR22][R200.64], P6 ;  /* 0xc6000000c8097fae */ /* 0x000fe8000b1a1016 */
        /* <DEDUP_REMOVED lines=8> */
[----:B------:R-:W-:Y:S01]  /*35280*/  ISETP.NE.U32.AND P1, PT, R108, RZ, PT ;  /* 0x000000ff6c00720c */ /* 0x000fe20003f25070 */
[----:B------:R2:W-:Y:S01]  /*35290*/  STL.64 [R1+0x1a38], R8 ;  /* 0x001a380801007387 */ /* 0x0005e20000100a00 */
[----:B------:R-:W-:Y:S02]  /*352a0*/  IADD3 R10, PT, PT, R10, 0x100000, R4 ;  /* 0x001000000a0a7810 */ /* 0x000fe40007ffe004 */
[C---:B-1----:R-:W-:Y:S02]  /*352b0*/  LOP3.LUT R4, R3.reuse, 0x5e, RZ, 0xfc, !PT ;  /* 0x0000005e03047812 */ /* 0x042fe400078efcff */
[----:B------:R-:W-:-:S04]  /*352c0*/  LOP3.LUT R5, R3, 0x5c, RZ, 0xfc, !PT ;  /* 0x0000005c03057812 */ /* 0x000fc800078efcff */
[-C--:B------:R-:W-:Y:S01]  /*352d0*/  ISETP.GE.AND P6, PT, R5, R12.reuse, PT ;  /* 0x0000000c0500720c */ /* 0x080fe20003fc6270 */
[----:B---3--:R-:W-:Y:S01]  /*352e0*/  LDGSTS.E [R9+-0x39ff8], desc[UR22][R236.64], P2 ;  /* 0xc6008000ec097fae */ /* 0x008fe200091a1016 */
[----:B------:R-:W-:Y:S02]  /*352f0*/  ISETP.GE.AND P2, PT, R4, R12, PT ;  /* 0x0000000c0400720c */ /* 0x000fe40003f46270 */
[C---:B------:R-:W-:Y:S01]  /*35300*/  LOP3.LUT R4, R3.reuse, 0x7c, RZ, 0xfc, !PT ;  /* 0x0000007c03047812 */ /* 0x040fe200078efcff */
[----:B--2---:R1:W-:Y:S04]  /*35310*/  LDGSTS.E [R10+-0x40000], desc[UR22][R240.64], P0 ;  /* 0xc0000000f00a7fae */ /* 0x0043e800081a1016 */
[----:B------:R-:W2:Y:S01]  /*35320*/  LDL.64 R236, [R1+0x1298] ;  /* 0x0012980001ec7983 */ /* 0x000ea20000100a00 */
[----:B-1----:R-:W-:-:S03]  /*35330*/  LOP3.LUT R241, R3, 0x7e, RZ, 0xfc, !PT ;  /* 0x0000007e03f17812 */ /* 0x002fc600078efcff */
[----:B----4-:R-:W-:Y:S01]  /*35340*/  LDGSTS.E [R10+-0x3fff8], desc[UR22][R24.64], P1 ;  /* 0xc0008000180a7fae */ /* 0x010fe200089a1016 */
[-C--:B------:R-:W-:Y:S02]  /*35350*/  ISETP.GE.AND P0, PT, R4, R12.reuse, PT ;  /* 0x0000000c0400720c */ /* 0x080fe40003f06270 */
[----:B------:R-:W-:Y:S02]  /*35360*/  ISETP.GE.AND P1, PT, R241, R12, PT ;  /* 0x0000000cf100720c */ /* 0x000fe40003f26270 */
[----:B------:R-:W-:-:S04]  /*35370*/  SEL R12, R13, RZ, !P3 ;  /* 0x000000ff0d0c7207 */ /* 0x000fc80005800000 */
[----:B------:R-:W-:Y:S02]  /*35380*/  ISETP.NE.U32.AND P3, PT, R12, RZ, PT ;  /* 0x000000ff0c00720c */ /* 0x000fe40003f65070 */
[----:B------:R-:W-:-:S04]  /*35390*/  SEL R12, R13, RZ, !P4 ;  /* 0x000000ff0d0c7207 */ /* 0x000fc80006000000 */
[----:B------:R-:W-:Y:S02]  /*353a0*/  ISETP.NE.U32.AND P4, PT, R12, RZ, PT ;  /* 0x000000ff0c00720c */ /* 0x000fe40003f85070 */
[----:B------:R-:W-:-:S04]  /*353b0*/  SEL R12, R13, RZ, !P6 ;  /* 0x000000ff0d0c7207 */ /* 0x000fc80007000000 */
[----:B------:R-:W-:Y:S01]  /*353c0*/  ISETP.NE.U32.AND P6, PT, R12, RZ, PT ;  /* 0x000000ff0c00720c */ /* 0x000fe20003fc5070 */
[----:B------:R1:W-:Y:S04]  /*353d0*/  STL [R1+0x1db8], R241 ;  /* 0x001db8f101007387 */ /* 0x0003e80000100800 */
[----:B------:R-:W-:Y:S04]  /*353e0*/  LDGSTS.E [R10+-0x3e000], desc[UR22][R246.64], P3 ;  /* 0xc2000000f60a7fae */ /* 0x000fe800099a1016 */
[----:B------:R-:W-:Y:S04]  /*353f0*/  LDGSTS.E [R10+-0x3dff8], desc[UR22][R216.64], P4 ;  /* 0xc2008000d80a7fae */ /* 0x000fe8000a1a1016 */
[----:B------:R-:W-:Y:S04]  /*35400*/  LDGSTS.E [R10+-0x3c000], desc[UR22][R200.64], P6 ;  /* 0xc4000000c80a7fae */ /* 0x000fe8000b1a1016 */
[----:B------:R-:W3:Y:S04]  /*35410*/  LDL.64 R216, [R1+0x11e0] ;  /* 0x0011e00001d87983 */ /* 0x000ee80000100a00 */
[----:B------:R-:W4:Y:S01]  /*35420*/  LDL.64 R200, [R1+0x11e8] ;  /* 0x0011e80001c87983 */ /* 0x000f220000100a00 */
[----:B------:R-:W-:-:S04]  /*35430*/  SEL R12, R13, RZ, !P2 ;  /* 0x000000ff0d0c7207 */ /* 0x000fc80005000000 */
[----:B------:R-:W-:Y:S01]  /*35440*/  ISETP.NE.U32.AND P2, PT, R12, RZ, PT ;  /* 0x000000ff0c00720c */ /* 0x000fe20003f45070 */
[----:B------:R-:W1:Y:S01]  /*35450*/  S2R R252, SR_TID.X ;  /* 0x0000000000fc7919 */ /* 0x000e620000002100 */
[C---:B------:R-:W-:Y:S01]  /*35460*/  SEL R12, R13.reuse, RZ, !P0 ;  /* 0x000000ff0d0c7207 */ /* 0x040fe20004000000 */
[----:B------:R-:W-:Y:S01]  /*35470*/  UIADD3 UR4, UPT, UPT, UR6, -0x80, URZ ;  /* 0xffffff8006047890 */ /* 0x000fe2000fffe0ff */
[----:B------:R-:W-:Y:S02]  /*35480*/  SEL R13, R13, RZ, !P1 ;  /* 0x000000ff0d0d7207 */ /* 0x000fe40004800000 */
[----:B------:R-:W-:Y:S02]  /*35490*/  ISETP.NE.U32.AND P6, PT, R12, RZ, PT ;  /* 0x000000ff0c00720c */ /* 0x000fe40003fc5070 */
[----:B------:R-:W-:Y:S02]  /*354a0*/  ISETP.NE.U32.AND P1, PT, R13, RZ, PT ;  /* 0x000000ff0d00720c */ /* 0x000fe40003f25070 */
[----:B------:R-:W-:Y:S01]  /*354b0*/  ISETP.NE.U32.AND P0, PT, R109, RZ, PT ;  /* 0x000000ff6d00720c */ /* 0x000fe20003f05070 */
[----:B------:R-:W-:Y:S01]  /*354c0*/  USHF.L.U32 UR15, UR15, 0x7, URZ ;  /* 0x000000070f0f7899 */ /* 0x000fe200080006ff */
[----:B------:R-:W-:Y:S01]  /*354d0*/  LOP3.LUT R240, R3, 0x2, RZ, 0xfc, !PT ;  /* 0x0000000203f07812 */ /* 0x000fe200078efcff */
[----:B------:R-:W-:Y:S01]  /*354e0*/  UIADD3 UR9, UPT, UPT, UR6, -0x100, URZ ;  /* 0xffffff0006097890 */ /* 0x000fe2000fffe0ff */
[----:B------:R1:W-:Y:S02]  /*354f0*/  STL.64 [R1+0x1a40], R2 ;  /* 0x001a400201007387 */ /* 0x0003e40000100a00 */
[----:B------:R-:W-:-:S02]  /*35500*/  ISETP.GE.AND P3, PT, R240, UR4, PT ;  /* 0x00000004f0007c0c */ /* 0x000fc4000bf66270 */
[----:B------:R-:W3:Y:S01]  /*35510*/  LDL.64 R8, [R1+0x460] ;  /* 0x0004600001087983 */ /* 0x000ee20000100a00 */
[C---:B-1----:R-:W-:Y:S01]  /*35520*/  IMAD.SHL.U32 R12, R252.reuse, 0x4, RZ ;  /* 0x00000004fc0c7824 */ /* 0x042fe200078e00ff */
[----:B------:R-:W-:Y:S02]  /*35530*/  LOP3.LUT R108, R252, 0x60, RZ, 0xc0, !PT ;  /* 0x00000060fc6c7812 */ /* 0x000fe400078ec0ff */
[----:B------:R-:W3:Y:S02]  /*35540*/  LDL.64 R6, [R1+0x420] ;  /* 0x0004200001067983 */ /* 0x000ee40000100a00 */
[----:B------:R-:W-:Y:S02]  /*35550*/  LOP3.LUT R12, R12, 0x7c, RZ, 0xc0, !PT ;  /* 0x0000007c0c0c7812 */ /* 0x000fe400078ec0ff */
[----:B------:R-:W3:Y:S03]  /*35560*/  LDL.64 R4, [R1+0x3e0] ;  /* 0x0003e00001047983 */ /* 0x000ee60000100a00 */
[----:B------:R-:W-:Y:S01]  /*35570*/  IMAD R12, R108, 0x400, R12 ;  /* 0x000004006c0c7824 */ /* 0x000fe200078e020c */
[----:B------:R-:W-:Y:S01]  /*35580*/  ISETP.GE.AND P4, PT, R240, UR9, PT ;  /* 0x00000009f0007c0c */ /* 0x000fe2000bf86270 */
[----:B------:R-:W-:Y:S01]  /*35590*/  IMAD.U32 R108, RZ, RZ, UR15 ;  /* 0x0000000fff6c7e24 */ /* 0x000fe2000f8e00ff */
[----:B------:R-:W3:Y:S04]  /*355a0*/  LDL.64 R240, [R1+0x4a0] ;  /* 0x0004a00001f07983 */ /* 0x000ee80000100a00 */
        /* <DEDUP_REMOVED lines=12> */
[----:B--2---:R1:W-:Y:S02]  /*35670*/  LDGSTS.E [R10+-0x3bff8], desc[UR22][R236.64], P2 ;  /* 0xc4008000ec0a7fae */ /* 0x0043e400091a1016 */
[----:B-1----:R-:W1:Y:S01]  /*35680*/  LDC R236, c[0x0][0x3a0] ;  /* 0x0000e800ffec7b82 */ /* 0x002e620000000800 */
[----:B------:R-:W-:-:S02]  /*35690*/  ISETP.GE.AND P2, PT, R3, UR4, PT ;  /* 0x0000000403007c0c */ /* 0x000fc4000bf46270 */
[----:B------:R-:W2:Y:S02]  /*356a0*/  LDL.64 R2, [R1+0x4e0] ;  /* 0x0004e00001027983 */ /* 0x000ea40000100a00 */
[----:B------:R-:W-:Y:S01]  /*356b0*/  SEL R13, RZ, 0x4, P2 ;  /* 0x00000004ff0d7807 */ /* 0x000fe20001000000 */
[----:B-1----:R-:W-:-:S05]  /*356c0*/  VIADD R236, R236, 0x7f ;  /* 0x0000007fecec7836 */ /* 0x002fca0000000000 */
[----:B------:R-:W-:Y:S02]  /*356d0*/  ISETP.GT.AND P2, PT, R236, 0xff, PT ;  /* 0x000000ffec00780c */ /* 0x000fe40003f44270 */
[----:B------:R-:W2:Y:S02]  /*356e0*/  LDL.64 R236, [R1+0xa0] ;  /* 0x0000a00001ec7983 */ /* 0x000ea40000100a00 */
[----:B------:R-:W-:Y:S01]  /*356f0*/  SEL R109, R13, RZ, P2 ;  /* 0x000000ff0d6d7207 */ /* 0x000fe20001000000 */
[----:B------:R-:W-:Y:S01]  /*35700*/  VIADD R13, R12, UR7 ;  /* 0x000000070c0d7c36 */ /* 0x000fe20008000000 */
[----:B------:R-:W2:Y:S04]  /*35710*/  LDL.LU.64 R56, [R1+0x60] ;  /* 0x0000600001387983 */ /* 0x000ea80000300a00 */
[----:B------:R-:W2:Y:S04]  /*35720*/  LDL.LU.64 R170, [R1+0x20] ;  /* 0x0000200001aa7983 */ /* 0x000ea80000300a00 */
[----:B----4-:R-:W-:Y:S04]  /*35730*/  LDGSTS.E [R10+-0x3a000], desc[UR22][R200.64], P6 ;  /* 0xc6000000c80a7fae */ /* 0x010fe8000b1a1016 */
[----:B---3--:R-:W-:Y:S04]  /*35740*/  LDGSTS.E [R10+-0x39ff8], desc[UR22][R216.64], P1 ;  /* 0xc6008000d80a7fae */ /* 0x008fe800089a1016 */
[----:B------:R-:W0:Y:S04]  /*35750*/  LDGDEPBAR ;  /* 0x00000000000079af */ /* 0x000e280000000000 */
[----:B------:R1:W-:Y:S04]  /*35760*/  LDGSTS.E [R13], desc[UR22][R14.64], P0 ;  /* 0x000000000e0d7fae */ /* 0x0003e800081a1016 */
[----:B------:R-:W3:Y:S04]  /*35770*/  LDL.LU.64 R200, [R1+0x1de0] ;  /* 0x001de00001c87983 */ /* 0x000ee80000300a00 */
[----:B------:R-:W4:Y:S01]  /*35780*/  LDL.LU.64 R216, [R1+0x1dd8] ;  /* 0x001dd80001d87983 */ /* 0x000f220000300a00 */
[----:B-1----:R-:W-:-:S03]  /*35790*/  IMAD.WIDE R14, R108, 0x4, R14 ;  /* 0x000000046c0e7825 */ /* 0x002fc600078e020e */
[----:B------:R1:W-:Y:S04]  /*357a0*/  STL.64 [R1+0x1a48], R10 ;  /* 0x001a480a01007387 */ /* 0x0003e80000100a00 */
[----:B-1----:R-:W2:Y:S04]  /*357b0*/  LDL.64 R10, [R1+0x520] ;  /* 0x00052000010a7983 */ /* 0x002ea80000100a00 */
[----:B------:R1:W-:Y:S04]  /*357c0*/  STL.64 [R1+0x1300], R14 ;  /* 0x0013000e01007387 */ /* 0x0003e80000100a00 */
[----:B-1----:R-:W2:Y:S04]  /*357d0*/  LDL.64 R14, [R1+0x560] ;  /* 0x00056000010e7983 */ /* 0x002ea80000100a00 */
[----:B--2---:R-:W-:Y:S04]  /*357e0*/  LDGSTS.E [R13+0x400], desc[UR22][R14.64], P0 ;  /* 0x004000000e0d7fae */ /* 0x004fe800081a1016 */
[----:B------:R-:W-:Y:S04]  /*357f0*/  LDGSTS.E [R13+0x800], desc[UR22][R10.64], P0 ;  /* 0x008000000a0d7fae */ /* 0x000fe800081a1016 */
        /* <DEDUP_REMOVED lines=18> */
[----:B------:R-:W2:Y:S04]  /*35920*/  LDL.64 R14, [R1+0x608] ;  /* 0x00060800010e7983 */ /* 0x000ea80000100a00 */
        /* <DEDUP_REMOVED lines=19> */
[----:B------:R-:W-:Y:S04]  /*35a60*/  LDGSTS.E [R13+0x5400], desc[UR22][R56.64], P0 ;  /* 0x05400000380d7fae */ /* 0x000fe800081a1016 */
[----:B------:R1:W-:Y:S04]  /*35a70*/  STL.64 [R1+0x1ad8], R56 ;  /* 0x001ad83801007387 */ /* 0x0003e80000100a00 */
[----:B------:R-:W-:Y:S04]  /*35a80*/  LDGSTS.E [R13+0x5800], desc[UR22][R170.64], P0 ;  /* 0x05800000aa0d7fae */ /* 0x000fe800081a1016 */
[----:B------:R-:W-:Y:S04]  /*35a90*/  LDGSTS.E [R13+0x5c00], desc[UR22][R244.64], P0 ;  /* 0x05c00000f40d7fae */ /* 0x000fe800081a1016 */
[----:B-1----:R-:W2:Y:S04]  /*35aa0*/  LDL.64 R56, [R1+0x5c0] ;  /* 0x0005c00001387983 */ /* 0x002ea80000100a00 */
[----:B------:R1:W-:Y:S04]  /*35ab0*/  STL.64 [R1+0x1ae0], R170 ;  /* 0x001ae0aa01007387 */ /* 0x0003e80000100a00 */
[----:B------:R-:W-:Y:S04]  /*35ac0*/  LDGSTS.E [R13+0x6000], desc[UR22][R26.64], P0 ;  /* 0x060000001a0d7fae */ /* 0x000fe800081a1016 */
[----:B------:R-:W-:Y:S04]  /*35ad0*/  LDGSTS.E [R13+0x6400], desc[UR22][R42.64], P0 ;  /* 0x064000002a0d7fae */ /* 0x000fe800081a1016 */
[----:B-1----:R-:W2:Y:S04]  /*35ae0*/  LDL.64 R170, [R1+0x570] ;  /* 0x0005700001aa7983 */ /* 0x002ea80000100a00 */
[----:B------:R-:W-:Y:S04]  /*35af0*/  STL.64 [R1+0x1ae8], R244 ;  /* 0x001ae8f401007387 */ /* 0x000fe80000100a00 */
[----:B------:R-:W-:Y:S04]  /*35b00*/  STL.64 [R1+0x1af0], R26 ;  /* 0x001af01a01007387 */ /* 0x000fe80000100a00 */
[----:B------:R-:W-:Y:S04]  /*35b10*/  STL.64 [R1+0x1af8], R42 ;  /* 0x001af82a01007387 */ /* 0x000fe80000100a00 */
[----:B------:R-:W-:Y:S04]  /*35b20*/  STL.64 [R1+0x1b00], R58 ;  /* 0x001b003a01007387 */ /* 0x000fe80000100a00 */
[----:B------:R1:W-:Y:S04]  /*35b30*/  STL.64 [R1+0x1b08], R74 ;  /* 0x001b084a01007387 */ /* 0x0003e80000100a00 */
[----:B------:R-:W-:Y:S04]  /*35b40*/  STL.64 [R1+0x1b10], R90 ;  /* 0x001b105a01007387 */ /* 0x000fe80000100a00 */
[----:B------:R-:W-:Y:S04]  /*35b50*/  STL.64 [R1+0x1b18], R106 ;  /* 0x001b186a01007387 */ /* 0x000fe80000100a00 */
[----:B------:R-:W-:Y:S04]  /*35b60*/  STL.64 [R1+0x1b20], R124 ;  /* 0x001b207c01007387 */ /* 0x000fe80000100a00 */
[----:B------:R-:W-:Y:S04]  /*35b70*/  STL.64 [R1+0x1b28], R140 ;  /* 0x001b288c01007387 */ /* 0x000fe80000100a00 */
[----:B------:R1:W-:Y:S04]  /*35b80*/  STL.64 [R1+0x1b30], R156 ;  /* 0x001b309c01007387 */ /* 0x0003e80000100a00 */
[----:B------:R-:W-:Y:S04]  /*35b90*/  STL.64 [R1+0x1b38], R172 ;  /* 0x001b38ac01007387 */ /* 0x000fe80000100a00 */
[----:B------:R-:W-:Y:S04]  /*35ba0*/  STL.64 [R1+0x1b40], R188 ;  /* 0x001b40bc01007387 */ /* 0x000fe80000100a00 */
[----:B------:R-:W-:Y:S04]  /*35bb0*/  LDGSTS.E [R13+0x6800], desc[UR22][R58.64], P0 ;  /* 0x068000003a0d7fae */ /* 0x000fe800081a1016 */
[----:B------:R-:W-:Y:S04]  /*35bc0*/  STL.64 [R1+0x1b48], R204 ;  /* 0x001b48cc01007387 */ /* 0x000fe80000100a00 */
[----:B------:R-:W-:Y:S04]  /*35bd0*/  LDGSTS.E [R13+0x6c00], desc[UR22][R74.64], P0 ;  /* 0x06c000004a0d7fae */ /* 0x000fe800081a1016 */
[----:B------:R-:W-:Y:S04]  /*35be0*/  STL.64 [R1+0x1b50], R220 ;  /* 0x001b50dc01007387 */ /* 0x000fe80000100a00 */
[----:B------:R-:W-:Y:S04]  /*35bf0*/  LDGSTS.E [R13+0x7000], desc[UR22][R90.64], P0 ;  /* 0x070000005a0d7fae */ /* 0x000fe800081a1016 */
[----:B-1----:R-:W3:Y:S04]  /*35c00*/  LDL.64 R74, [R1+0x8e0] ;  /* 0x0008e000014a7983 */ /* 0x002ee80000100a00 */
[----:B------:R-:W3:Y:S04]  /*35c10*/  LDL.64 R58, [R1+0x8e8] ;  /* 0x0008e800013a7983 */ /* 0x000ee80000100a00 */
[----:B------:R-:W-:Y:S04]  /*35c20*/  LDGSTS.E [R13+0x7400], desc[UR22][R106.64], P0 ;  /* 0x074000006a0d7fae */ /* 0x000fe800081a1016 */
[----:B------:R-:W3:Y:S04]  /*35c30*/  LDL.64 R42, [R1+0x8f0] ;  /* 0x0008f000012a7983 */ /* 0x000ee80000100a00 */
[----:B------:R-:W-:Y:S04]  /*35c40*/  LDGSTS.E [R13+0x7800], desc[UR22][R124.64], P0 ;  /* 0x078000007c0d7fae */ /* 0x000fe800081a1016 */
[----:B------:R-:W-:Y:S04]  /*35c50*/  LDGSTS.E [R13+0x7c00], desc[UR22][R140.64], P0 ;  /* 0x07c000008c0d7fae */ /* 0x000fe800081a1016 */
[----:B------:R-:W-:Y:S04]  /*35c60*/  LDGSTS.E [R13+0x20000], desc[UR22][R156.64], P0 ;  /* 0x200000009c0d7fae */ /* 0x000fe800081a1016 */
[----:B------:R-:W-:Y:S04]  /*35c70*/  LDGSTS.E [R13+0x20400], desc[UR22][R172.64], P0 ;  /* 0x20400000ac0d7fae */ /* 0x000fe800081a1016 */
[----:B------:R-:W-:Y:S04]  /*35c80*/  LDGSTS.E [R13+0x20800], desc[UR22][R188.64], P0 ;  /* 0x20800000bc0d7fae */ /* 0x000fe800081a1016 */
[----:B------:R-:W-:Y:S04]  /*35c90*/  LDGSTS.E [R13+0x20c00], desc[UR22][R204.64], P0 ;  /* 0x20c00000cc0d7fae */ /* 0x000fe800081a1016 */
[----:B------:R-:W-:Y:S04]  /*35ca0*/  LDGSTS.E [R13+0x21000], desc[UR22][R220.64], P0 ;  /* 0x21000000dc0d7fae */ /* 0x000fe800081a1016 */
[----:B------:R-:W3:Y:S04]  /*35cb0*/  LDL.64 R244, [R1+0x8f8] ;  /* 0x0008f80001f47983 */ /* 0x000ee80000100a00 */
[----:B--2---:R-:W-:Y:S04]  /*35cc0*/  LDGSTS.E [R13+0x21400], desc[UR22][R170.64], P0 ;  /* 0x21400000aa0d7fae */ /* 0x004fe800081a1016 */
[----:B------:R-:W-:Y:S04]  /*35cd0*/  LDGSTS.E [R13+0x21800], desc[UR22][R56.64], P0 ;  /* 0x21800000380d7fae */ /* 0x000fe800081a1016 */
[----:B------:R1:W-:Y:S04]  /*35ce0*/  LDGSTS.E [R13+0x21c00], desc[UR22][R14.64], P0 ;  /* 0x21c000000e0d7fae */ /* 0x0003e800081a1016 */
[----:B------:R-:W2:Y:S04]  /*35cf0*/  LDL.64 R170, [R1+0x900] ;  /* 0x0009000001aa7983 */ /* 0x000ea80000100a00 */
[----:B------:R-:W-:Y:S04]  /*35d00*/  LDGSTS.E [R13+0x22000], desc[UR22][R10.64], P0 ;  /* 0x220000000a0d7fae */ /* 0x000fe800081a1016 */
[----:B------:R-:W4:Y:S04]  /*35d10*/  LDL.64 R56, [R1+0x558] ;  /* 0x0005580001387983 */ /* 0x000f280000100a00 */
[----:B------:R-:W-:Y:S04]  /*35d20*/  LDGSTS.E [R13+0x22400], desc[UR22][R2.64], P0 ;  /* 0x22400000020d7fae */ /* 0x000fe800081a1016 */
[----:B------:R-:W4:Y:S04]  /*35d30*/  LDL.64 R10, [R1+0x518] ;  /* 0x00051800010a7983 */ /* 0x000f280000100a00 */
[----:B------:R-:W-:Y:S04]  /*35d40*/  LDGSTS.E [R13+0x22800], desc[UR22][R240.64], P0 ;  /* 0x22800000f00d7fae */ /* 0x000fe800081a1016 */
[----:B------:R-:W4:Y:S04]  /*35d50*/  LDL.64 R2, [R1+0x4d8] ;  /* 0x0004d80001027983 */ /* 0x000f280000100a00 */
[----:B------:R-:W-:Y:S04]  /*35d60*/  LDGSTS.E [R13+0x22c00], desc[UR22][R8.64], P0 ;  /* 0x22c00000080d7fae */ /* 0x000fe800081a1016 */
[----:B------:R-:W-:Y:S04]  /*35d70*/  LDGSTS.E [R13+0x23000], desc[UR22][R6.64], P0 ;  /* 0x23000000060d7fae */ /* 0x000fe800081a1016 */
[----:B------:R-:W-:Y:S04]  /*35d80*/  LDGSTS.E [R13+0x23400], desc[UR22][R4.64], P0 ;  /* 0x23400000040d7fae */ /* 0x000fe800081a1016 */
[----:B------:R-:W4:Y:S04]  /*35d90*/  LDL.64 R240, [R1+0x498] ;  /* 0x0004980001f07983 */ /* 0x000f280000100a00 */
        /* <DEDUP_REMOVED lines=25> */
[----:B------:R-:W4:Y:S01]  /*35f30*/  LDL.64 R246, [R1+0x158] ;  /* 0x0001580001f67983 */ /* 0x000f220000100a00 */
[----:B-1----:R-:W-:-:S03]  /*35f40*/  LOP3.LUT R14, R12, 0x10, RZ, 0x3c, !PT ;  /* 0x000000100c0e7812 */ /* 0x002fc600078e3cff */
[----:B---3--:R-:W-:Y:S04]  /*35f50*/  LDGSTS.E [R13+0x26c00], desc[UR22][R74.64], P0 ;  /* 0x26c000004a0d7fae */ /* 0x008fe800081a1016 */
[----:B------:R-:W3:Y:S04]  /*35f60*/  LDL.64 R236, [R1+0x118] ;  /* 0x0001180001ec7983 */ /* 0x000ee80000100a00 */
[----:B------:R-:W3:Y:S04]  /*35f70*/  LDL.LU.64 R156, [R1+0xd8] ;  /* 0x0000d800019c7983 */ /* 0x000ee80000300a00 */
[----:B------:R-:W3:Y:S04]  /*35f80*/  LDL.LU.64 R26, [R1+0x98] ;  /* 0x00009800011a7983 */ /* 0x000ee80000300a00 */
[----:B------:R-:W3:Y:S04]  /*35f90*/  LDL.LU.64 R72, [R1+0x58] ;  /* 0x0000580001487983 */ /* 0x000ee80000300a00 */
[----:B------:R-:W3:Y:S04]  /*35fa0*/  LDL.LU.64 R186, [R1+0x18] ;  /* 0x0000180001ba7983 */ /* 0x000ee80000300a00 */
[----:B------:R-:W-:Y:S04]  /*35fb0*/  LDGSTS.E [R13+0x27000], desc[UR22][R58.64], P0 ;  /* 0x270000003a0d7fae */ /* 0x000fe800081a1016 */
[----:B------:R1:W-:Y:S01]  /*35fc0*/  LDGSTS.E [R13+0x27400], desc[UR22][R42.64], P0 ;  /* 0x274000002a0d7fae */ /* 0x0003e200081a1016 */
[----:B------:R-:W-:-:S03]  /*35fd0*/  VIADD R14, R14, UR7 ;  /* 0x000000070e0e7c36 */ /* 0x000fc60008000000 */
[----:B------:R-:W-:Y:S01]  /*35fe0*/  LDGSTS.E [R13+0x27800], desc[UR22][R244.64], P0 ;  /* 0x27800000f40d7fae */ /* 0x000fe200081a1016 */
[----:B-1----:R-:W-:-:S05]  /*35ff0*/  IMAD.WIDE R42, R108, 0x4, R232 ;  /* 0x000000046c2a7825 */ /* 0x002fca00078e02e8 */
[----:B------:R1:W-:Y:S04]  /*36000*/  STL.64 [R1+0x1400], R42 ;  /* 0x0014002a01007387 */ /* 0x0003e80000100a00 */
[----:B------:R-:W3:Y:S04]  /*36010*/  LDL.64 R74, [R1+0x5a8] ;  /* 0x0005a800014a7983 */ /* 0x000ee80000100a00 */
[----:B------:R-:W3:Y:S04]  /*36020*/  LDL.64 R58, [R1+0x5b0] ;  /* 0x0005b000013a7983 */ /* 0x000ee80000100a00 */
[----:B-1----:R-:W3:Y:S04]  /*36030*/  LDL.64 R42, [R1+0x5f0] ;  /* 0x0005f000012a7983 */ /* 0x002ee80000100a00 */
[----:B------:R-:W3:Y:S04]  /*36040*/  LDL.64 R244, [R1+0x630] ;  /* 0x0006300001f47983 */ /* 0x000ee80000100a00 */
[----:B--2---:R-:W-:Y:S04]  /*36050*/  LDGSTS.E [R13+0x27c00], desc[UR22][R170.64], P0 ;  /* 0x27c00000aa0d7fae */ /* 0x004fe800081a1016 */
[----:B------:R-:W-:Y:S04]  /*36060*/  LDGSTS.E [R14+0x80], desc[UR22][R232.64], P0 ;  /* 0x00080000e80e7fae */ /* 0x000fe800081a1016 */
[----:B----4-:R-:W-:Y:S04]  /*36070*/  LDGSTS.E [R14+0x480], desc[UR22][R56.64], P0 ;  /* 0x00480000380e7fae */ /* 0x010fe800081a1016 */
[----:B------:R-:W2:Y:S04]  /*36080*/  LDL.64 R170, [R1+0x670] ;  /* 0x0006700001aa7983 */ /* 0x000ea80000100a00 */
[----:B------:R-:W-:Y:S04]  /*36090*/  LDGSTS.E [R14+0x880], desc[UR22][R10.64], P0 ;  /* 0x008800000a0e7fae */ /* 0x000fe800081a1016 */
[----:B------:R-:W4:Y:S04]  /*360a0*/  LDL.64 R56, [R1+0x6b0] ;  /* 0x0006b00001387983 */ /* 0x000f280000100a00 */
[----:B------:R-:W-:Y:S04]  /*360b0*/  LDGSTS.E [R14+0xc80], desc[UR22][R2.64], P0 ;  /* 0x00c80000020e7fae */ /* 0x000fe800081a1016 */
[----:B------:R-:W4:Y:S04]  /*360c0*/  LDL.64 R10, [R1+0x6f0] ;  /* 0x0006f000010a7983 */ /* 0x000f280000100a00 */
[----:B------:R-:W4:Y:S04]  /*360d0*/  LDL.64 R2, [R1+0x730] ;  /* 0x0007300001027983 */ /* 0x000f280000100a00 */
        /* <DEDUP_REMOVED lines=27> */
[----:B---3--:R-:W-:Y:S04]  /*36290*/  LDGSTS.E [R14+0x4880], desc[UR22][R236.64], P0 ;  /* 0x04880000ec0e7fae */ /* 0x008fe800081a1016 */
[----:B------:R-:W3:Y:S04]  /*362a0*/  LDL.64 R246, [R1+0x970] ;  /* 0x0009700001f67983 */ /* 0x000ee80000100a00 */
[----:B------:R-:W-:Y:S04]  /*362b0*/  LDGSTS.E [R14+0x4c80], desc[UR22][R156.64], P0 ;  /* 0x04c800009c0e7fae */ /* 0x000fe800081a1016 */
[----:B------:R-:W3:Y:S04]  /*362c0*/  LDL.64 R236, [R1+0x980] ;  /* 0x0009800001ec7983 */ /* 0x000ee80000100a00 */
[----:B------:R-:W-:Y:S04]  /*362d0*/  LDGSTS.E [R14+0x5080], desc[UR22][R26.64], P0 ;  /* 0x050800001a0e7fae */ /* 0x000fe800081a1016 */
[----:B------:R-:W-:Y:S04]  /*362e0*/  LDGSTS.E [R14+0x5480], desc[UR22][R72.64], P0 ;  /* 0x05480000480e7fae */ /* 0x000fe800081a1016 */
[----:B------:R-:W-:Y:S04]  /*362f0*/  LDGSTS.E [R14+0x5880], desc[UR22][R186.64], P0 ;  /* 0x05880000ba0e7fae */ /* 0x000fe800081a1016 */
[----:B------:R-:W-:Y:S04]  /*36300*/  LDGSTS.E [R14+0x5c80], desc[UR22][R242.64], P0 ;  /* 0x05c80000f20e7fae */ /* 0x000fe800081a1016 */
[----:B------:R-:W-:Y:S04]  /*36310*/  STL.64 [R1+0x1b58], R156 ;  /* 0x001b589c01007387 */ /* 0x000fe80000100a00 */
        /* <DEDUP_REMOVED lines=21> */
[----:B------:R1:W-:Y:S04]  /*36470*/  STL.64 [R1+0x1bb0], R126 ;  /* 0x001bb07e01007387 */ /* 0x0003e80000100a00 */
        /* <DEDUP_REMOVED lines=10> */
[----:B--2---:R-:W-:Y:S04]  /*36520*/  LDGSTS.E [R14+0x22080], desc[UR22][R170.64], P0 ;  /* 0x22080000aa0e7fae */ /* 0x004fe800081a1016 */
        /* <DEDUP_REMOVED lines=29> */
[----:B------:R-:W4:Y:S04]  /*36700*/  LDL.64 R40, [R1+0x350] ;  /* 0x0003500001287983 */ /* 0x000f280000100a00 */
[----:B---3--:R-:W-:Y:S04]  /*36710*/  LDGSTS.E [R14+0x26480], desc[UR22][R246.64], P0 ;  /* 0x26480000f60e7fae */ /* 0x008fe800081a1016 */
[----:B------:R-:W3:Y:S04]  /*36720*/  LDL.64 R24, [R1+0x310] ;  /* 0x0003100001187983 */ /* 0x000ee80000100a00 */
[----:B------:R-:W-:Y:S04]  /*36730*/  LDGSTS.E [R14+0x26880], desc[UR22][R236.64], P0 ;  /* 0x26880000ec0e7fae */ /* 0x000fe800081a1016 */
[----:B------:R-:W3:Y:S04]  /*36740*/  LDL.64 R246, [R1+0x2d0] ;  /* 0x0002d00001f67983 */ /* 0x000ee80000100a00 */
[----:B------:R-:W3:Y:S04]  /*36750*/  LDL.64 R236, [R1+0x290] ;  /* 0x0002900001ec7983 */ /* 0x000ee80000100a00 */
[----:B------:R-:W3:Y:S04]  /*36760*/  LDL.LU.64 R188, [R1+0x250] ;  /* 0x0002500001bc7983 */ /* 0x000ee80000300a00 */
[----:B-1----:R-:W3:Y:S04]  /*36770*/  LDL.LU.64 R126, [R1+0x210] ;  /* 0x00021000017e7983 */ /* 0x002ee80000300a00 */
[----:B------:R-:W3:Y:S04]  /*36780*/  LDL.LU.64 R186, [R1+0x1d0] ;  /* 0x0001d00001ba7983 */ /* 0x000ee80000300a00 */
[----:B------:R-:W3:Y:S04]  /*36790*/  LDL.LU.64 R174, [R1+0x190] ;  /* 0x0001900001ae7983 */ /* 0x000ee80000300a00 */
[----:B------:R-:W3:Y:S04]  /*367a0*/  LDL.LU.64 R76, [R1+0x150] ;  /* 0x00015000014c7983 */ /* 0x000ee80000300a00 */
[----:B------:R-:W3:Y:S04]  /*367b0*/  LDL.LU.64 R72, [R1+0x110] ;  /* 0x0001100001487983 */ /* 0x000ee80000300a00 */
[----:B------:R-:W3:Y:S04]  /*367c0*/  LDL.LU.64 R140, [R1+0xd0] ;  /* 0x0000d000018c7983 */ /* 0x000ee80000300a00 */
[----:B------:R-:W3:Y:S04]  /*367d0*/  LDL.LU.64 R244, [R1+0x90] ;  /* 0x0000900001f47983 */ /* 0x000ee80000300a00 */
[----:B------:R-:W3:Y:S04]  /*367e0*/  LDL.LU.64 R88, [R1+0x50] ;  /* 0x0000500001587983 */ /* 0x000ee80000300a00 */
[----:B------:R-:W3:Y:S01]  /*367f0*/  LDL.LU.64 R202, [R1+0x10] ;  /* 0x0000100001ca7983 */ /* 0x000ee20000300a00 */
[----:B------:R-:W-:-:S05]  /*36800*/  LOP3.LUT R15, R12, 0x20, RZ, 0x3c, !PT ;  /* 0x000000200c0f7812 */ /* 0x000fca00078e3cff */
[----:B------:R-:W-:Y:S01]  /*36810*/  VIADD R15, R15, UR7 ;  /* 0x000000070f0f7c36 */ /* 0x000fe20008000000 */
[----:B--2---:R-:W-:Y:S04]  /*36820*/  LDGSTS.E [R14+0x26c80], desc[UR22][R170.64], P0 ;  /* 0x26c80000aa0e7fae */ /* 0x004fe800081a1016 */
[----:B----4-:R-:W-:Y:S04]  /*36830*/  LDGSTS.E [R14+0x27080], desc[UR22][R56.64], P0 ;  /* 0x27080000380e7fae */ /* 0x010fe800081a1016 */
[----:B------:R-:W-:Y:S04]  /*36840*/  LDGSTS.E [R14+0x27480], desc[UR22][R10.64], P0 ;  /* 0x274800000a0e7fae */ /* 0x000fe800081a1016 */
[----:B------:R1:W-:Y:S02]  /*36850*/  LDGSTS.E [R14+0x27880], desc[UR22][R2.64], P0 ;  /* 0x27880000020e7fae */ /* 0x0003e400081a1016 */
[----:B-1----:R-:W-:-:S05]  /*36860*/  IMAD.WIDE R2, R108, 0x4, R230 ;  /* 0x000000046c027825 */ /* 0x002fca00078e02e6 */
[----:B------:R1:W-:Y:S04]  /*36870*/  STL.64 [R1+0x14d0], R2 ;  /* 0x0014d00201007387 */ /* 0x0003e80000100a00 */
[----:B------:R-:W2:Y:S04]  /*36880*/  LDL.64 R124, [R1+0x5a0] ;  /* 0x0005a000017c7983 */ /* 0x000ea80000100a00 */
[----:B------:R-:W4:Y:S04]  /*36890*/  LDL.64 R106, [R1+0x5b8] ;  /* 0x0005b800016a7983 */ /* 0x000f280000100a00 */
[----:B------:R-:W4:Y:S04]  /*368a0*/  LDL.64 R90, [R1+0x5f8] ;  /* 0x0005f800015a7983 */ /* 0x000f280000100a00 */
[----:B------:R-:W4:Y:S04]  /*368b0*/  LDL.64 R74, [R1+0x638] ;  /* 0x00063800014a7983 */ /* 0x000f280000100a00 */
        /* <DEDUP_REMOVED lines=10> */
[----:B-1----:R-:W4:Y:S04]  /*36960*/  LDL.64 R2, [R1+0x7c0] ;  /* 0x0007c00001027983 */ /* 0x002f280000100a00 */
        /* <DEDUP_REMOVED lines=17> */
[----:B------:R-:W3:Y:S04]  /*36a80*/  LDL.64 R104, [R1+0xa20] ;  /* 0x000a200001687983 */ /* 0x000ee80000100a00 */
[----:B------:R-:W3:Y:S04]  /*36a90*/  LDL.64 R40, [R1+0xa30] ;  /* 0x000a300001287983 */ /* 0x000ee80000100a00 */
[----:B------:R-:W3:Y:S04]  /*36aa0*/  LDL.64 R236, [R1+0xa28] ;  /* 0x000a280001ec7983 */ /* 0x000ee80000100a00 */
        /* <DEDUP_REMOVED lines=38> */
[----:B--2---:R-:W-:Y:S04]  /*36d10*/  LDGSTS.E [R15+0x21100], desc[UR22][R124.64], P0 ;  /* 0x211000007c0f7fae */ /* 0x004fe800081a1016 */
[----:B----4-:R-:W-:Y:S04]  /*36d20*/  LDGSTS.E [R15+0x21500], desc[UR22][R106.64], P0 ;  /* 0x215000006a0f7fae */ /* 0x010fe800081a1016 */
        /* <DEDUP_REMOVED lines=12> */
[----:B------:R1:W-:Y:S04]  /*36df0*/  LDGSTS.E [R15+0x23500], desc[UR22][R2.64], P0 ;  /* 0x23500000020f7fae */ /* 0x0003e800081a1016 */
        /* <DEDUP_REMOVED lines=19> */
[----:B------:R-:W-:Y:S04]  /*36f30*/  LDGSTS.E [R15+0x25d00], desc[UR22][R236.64], P0 ;  /* 0x25d00000ec0f7fae */ /* 0x000fe800081a1016 */
[----:B------:R-:W3:Y:S04]  /*36f40*/  LDL.64 R154, [R1+0x508] ;  /* 0x00050800019a7983 */ /* 0x000ee80000100a00 */
[----:B------:R-:W3:Y:S04]  /*36f50*/  LDL.64 R138, [R1+0x4c8] ;  /* 0x0004c800018a7983 */ /* 0x000ee80000100a00 */
[----:B------:R-:W3:Y:S04]  /*36f60*/  LDL.64 R236, [R1+0xa58] ;  /* 0x000a580001ec7983 */ /* 0x000ee80000100a00 */
[----:B------:R-:W-:Y:S04]  /*36f70*/  LDGSTS.E [R15+0x26100], desc[UR22][R40.64], P0 ;  /* 0x26100000280f7fae */ /* 0x000fe800081a1016 */
[----:B------:R-:W3:Y:S04]  /*36f80*/  LDL.64 R122, [R1+0x488] ;  /* 0x00048800017a7983 */ /* 0x000ee80000100a00 */
[----:B------:R-:W-:Y:S04]  /*36f90*/  LDGSTS.E [R15+0x26500], desc[UR22][R24.64], P0 ;  /* 0x26500000180f7fae */ /* 0x000fe800081a1016 */
[----:B------:R-:W3:Y:S04]  /*36fa0*/  LDL.64 R40, [R1+0x448] ;  /* 0x0004480001287983 */ /* 0x000ee80000100a00 */
[----:B------:R-:W3:Y:S04]  /*36fb0*/  LDL.64 R24, [R1+0x408] ;  /* 0x0004080001187983 */ /* 0x000ee80000100a00 */
[----:B------:R-:W-:Y:S04]  /*36fc0*/  LDGSTS.E [R15+0x26900], desc[UR22][R246.64], P0 ;  /* 0x26900000f60f7fae */ /* 0x000fe800081a1016 */
[----:B------:R-:W3:Y:S04]  /*36fd0*/  LDL.64 R246, [R1+0x3c8] ;  /* 0x0003c80001f67983 */ /* 0x000ee80000100a00 */
[----:B--2---:R-:W2:Y:S04]  /*36fe0*/  LDL.LU.64 R208, [R1+0x388] ;  /* 0x0003880001d07983 */ /* 0x004ea80000300a00 */
[----:B------:R-:W2:Y:S04]  /*36ff0*/  LDL.LU.64 R128, [R1+0x348] ;  /* 0x0003480001807983 */ /* 0x000ea80000300a00 */
        /* <DEDUP_REMOVED lines=10> */
[----:B------:R-:W2:Y:S01]  /*370a0*/  LDL.LU.64 R170, [R1+0x88] ;  /* 0x0000880001aa7983 */ /* 0x000ea20000300a00 */
[----:B-1----:R-:W-:-:S03]  /*370b0*/  LOP3.LUT R2, R12, 0x30, RZ, 0x3c, !PT ;  /* 0x000000300c027812 */ /* 0x002fc600078e3cff */
[----:B------:R-:W2:Y:S04]  /*370c0*/  LDL.LU.64 R104, [R1+0x48] ;  /* 0x0000480001687983 */ /* 0x000ea80000300a00 */
[----:B------:R-:W2:Y:S04]  /*370d0*/  LDL.LU.64 R218, [R1+0x8] ;  /* 0x0000080001da7983 */ /* 0x000ea80000300a00 */
[----:B------:R-:W-:Y:S04]  /*370e0*/  STL.64 [R1+0x1a20], R14 ;  /* 0x001a200e01007387 */ /* 0x000fe80000100a00 */
[----:B----4-:R-:W-:Y:S04]  /*370f0*/  LDGSTS.E [R15+0x26d00], desc[UR22][R10.64], P0 ;  /* 0x26d000000a0f7fae */ /* 0x010fe800081a1016 */
[----:B---3--:R1:W-:Y:S04]  /*37100*/  LDGSTS.E [R15+0x27100], desc[UR22][R236.64], P0 ;  /* 0x27100000ec0f7fae */ /* 0x0083e800081a1016 */
[----:B------:R-:W-:Y:S04]  /*37110*/  LDGSTS.E [R15+0x27500], desc[UR22][R240.64], P0 ;  /* 0x27500000f00f7fae */ /* 0x000fe800081a1016 */
[----:B------:R-:W-:Y:S01]  /*37120*/  LDGSTS.E [R15+0x27900], desc[UR22][R8.64], P0 ;  /* 0x27900000080f7fae */ /* 0x000fe200081a1016 */
[----:B-1----:R-:W-:-:S03]  /*37130*/  VIADD R236, R2, UR7 ;  /* 0x0000000702ec7c36 */ /* 0x002fc60008000000 */
[----:B------:R-:W-:Y:S01]  /*37140*/  LDGSTS.E [R15+0x27d00], desc[UR22][R6.64], P0 ;  /* 0x27d00000060f7fae */ /* 0x000fe200081a1016 */
[----:B------:R-:W-:-:S03]  /*37150*/  IMAD.WIDE R2, R108, 0x4, R228 ;  /* 0x000000046c027825 */ /* 0x000fc600078e02e4 */
[----:B------:R-:W-:Y:S04]  /*37160*/  LDGSTS.E [R236+0x180], desc[UR22][R228.64], P0 ;  /* 0x00180000e4ec7fae */ /* 0x000fe800081a1016 */
[----:B------:R1:W-:Y:S04]  /*37170*/  STL.64 [R1+0x1598], R2 ;  /* 0x0015980201007387 */ /* 0x0003e80000100a00 */
[----:B------:R-:W3:Y:S04]  /*37180*/  LDL.64 R156, [R1+0x598] ;  /* 0x00059800019c7983 */ /* 0x000ee80000100a00 */
[----:B------:R-:W4:Y:S04]  /*37190*/  LDL.64 R232, [R1+0x5e8] ;  /* 0x0005e80001e87983 */ /* 0x000f280000100a00 */
        /* <DEDUP_REMOVED lines=24> */
[----:B--2---:R-:W-:Y:S04]  /*37320*/  LDGSTS.E [R236+0x2180], desc[UR22][R208.64], P0 ;  /* 0x02180000d0ec7fae */ /* 0x004fe800081a1016 */
[----:B------:R-:W2:Y:S04]  /*37330*/  LDL.64 R246, [R1+0xae8] ;  /* 0x000ae80001f67983 */ /* 0x000ea80000100a00 */
[----:B------:R-:W-:Y:S04]  /*37340*/  LDGSTS.E [R236+0x2580], desc[UR22][R128.64], P0 ;  /* 0x0258000080ec7fae */ /* 0x000fe800081a1016 */
[----:B------:R-:W-:Y:S04]  /*37350*/  LDGSTS.E [R236+0x2980], desc[UR22][R188.64], P0 ;  /* 0x02980000bcec7fae */ /* 0x000fe800081a1016 */
[----:B------:R-:W-:Y:S04]  /*37360*/  LDGSTS.E [R236+0x2d80], desc[UR22][R126.64], P0 ;  /* 0x02d800007eec7fae */ /* 0x000fe800081a1016 */
[----:B------:R-:W-:Y:S04]  /*37370*/  LDGSTS.E [R236+0x3180], desc[UR22][R242.64], P0 ;  /* 0x03180000f2ec7fae */ /* 0x000fe800081a1016 */
[----:B------:R-:W-:Y:S04]  /*37380*/  LDGSTS.E [R236+0x3580], desc[UR22][R30.64], P0 ;  /* 0x035800001eec7fae */ /* 0x000fe800081a1016 */
[----:B------:R-:W-:Y:S04]  /*37390*/  LDGSTS.E [R236+0x3980], desc[UR22][R110.64], P0 ;  /* 0x039800006eec7fae */ /* 0x000fe800081a1016 */
[----:B------:R-:W2:Y:S04]  /*373a0*/  LDL.64 R4, [R1+0xaf8] ;  /* 0x000af80001047983 */ /* 0x000ea80000100a00 */
[----:B------:R-:W-:Y:S04]  /*373b0*/  LDGSTS.E [R236+0x3d80], desc[UR22][R72.64], P0 ;  /* 0x03d8000048ec7fae */ /* 0x000fe800081a1016 */
[----:B------:R-:W2:Y:S04]  /*373c0*/  LDL.64 R122, [R1+0xb00] ;  /* 0x000b0000017a7983 */ /* 0x000ea80000100a00 */
[----:B------:R-:W-:Y:S04]  /*373d0*/  LDGSTS.E [R236+0x4180], desc[UR22][R158.64], P0 ;  /* 0x041800009eec7fae */ /* 0x000fe800081a1016 */
[----:B------:R-:W2:Y:S04]  /*373e0*/  LDL.64 R40, [R1+0xb08] ;  /* 0x000b080001287983 */ /* 0x000ea80000100a00 */
        /* <DEDUP_REMOVED lines=35> */
[----:B---3--:R-:W-:Y:S04]  /*37620*/  LDGSTS.E [R236+0x21180], desc[UR22][R156.64], P0 ;  /* 0x211800009cec7fae */ /* 0x008fe800081a1016 */
        /* <DEDUP_REMOVED lines=28> */
[----:B------:R-:W-:Y:S04]  /*377f0*/  LDGSTS.E [R236+0x25580], desc[UR22][R138.64], P0 ;  /* 0x255800008aec7fae */ /* 0x000fe800081a1016 */
[----:B------:R-:W-:Y:S04]  /*37800*/  LDGSTS.E [R236+0x25980], desc[UR22][R24.64], P0 ;  /* 0x2598000018ec7fae */ /* 0x000fe800081a1016 */
[----:B------:R-:W3:Y:S04]  /*37810*/  LDL.64 R154, [R1+0xb20] ;  /* 0x000b2000019a7983 */ /* 0x000ee80000100a00 */
[----:B------:R-:W3:Y:S04]  /*37820*/  LDL.64 R138, [R1+0xb28] ;  /* 0x000b2800018a7983 */ /* 0x000ee80000100a00 */
[----:B------:R-:W3:Y:S04]  /*37830*/  LDL.64 R24, [R1+0xb30] ;  /* 0x000b300001187983 */ /* 0x000ee80000100a00 */
[----:B--2---:R-:W-:Y:S04]  /*37840*/  LDGSTS.E [R236+0x25d80], desc[UR22][R246.64], P0 ;  /* 0x25d80000f6ec7fae */ /* 0x004fe800081a1016 */
[----:B------:R-:W-:Y:S04]  /*37850*/  LDGSTS.E [R236+0x26180], desc[UR22][R4.64], P0 ;  /* 0x2618000004ec7fae */ /* 0x000fe800081a1016 */
[----:B------:R-:W-:Y:S04]  /*37860*/  LDGSTS.E [R236+0x26580], desc[UR22][R122.64], P0 ;  /* 0x265800007aec7fae */ /* 0x000fe800081a1016 */
[----:B------:R-:W2:Y:S04]  /*37870*/  LDL.64 R246, [R1+0xb40] ;  /* 0x000b400001f67983 */ /* 0x000ea80000100a00 */
[----:B-1----:R-:W2:Y:S04]  /*37880*/  LDL.LU.64 R64, [R1+0x540] ;  /* 0x0005400001407983 */ /* 0x002ea80000300a00 */
[----:B----4-:R-:W4:Y:S04]  /*37890*/  LDL.LU.64 R178, [R1+0x500] ;  /* 0x0005000001b27983 */ /* 0x010f280000300a00 */
[----:B------:R-:W4:Y:S04]  /*378a0*/  LDL.LU.64 R114, [R1+0x4c0] ;  /* 0x0004c00001727983 */ /* 0x000f280000300a00 */
        /* <DEDUP_REMOVED lines=12> */
[----:B------:R-:W-:Y:S04]  /*37970*/  LDGSTS.E [R236+0x26980], desc[UR22][R40.64], P0 ;  /* 0x2698000028ec7fae */ /* 0x000fe800081a1016 */
[----:B------:R-:W4:Y:S04]  /*37980*/  LDL.LU.64 R142, [R1+0x180] ;  /* 0x00018000018e7983 */ /* 0x000f280000300a00 */
[----:B------:R-:W4:Y:S04]  /*37990*/  LDL.LU.64 R40, [R1+0x140] ;  /* 0x0001400001287983 */ /* 0x000f280000300a00 */
[----:B------:R-:W4:Y:S04]  /*379a0*/  LDL.LU.64 R156, [R1+0x100] ;  /* 0x00010000019c7983 */ /* 0x000f280000300a00 */
[----:B------:R-:W4:Y:S04]  /*379b0*/  LDL.LU.64 R106, [R1+0xc0] ;  /* 0x0000c000016a7983 */ /* 0x000f280000300a00 */
[----:B------:R-:W4:Y:S04]  /*379c0*/  LDL.LU.64 R56, [R1+0x80] ;  /* 0x0000800001387983 */ /* 0x000f280000300a00 */
[----:B------:R-:W4:Y:S04]  /*379d0*/  LDL.LU.64 R122, [R1+0x40] ;  /* 0x00004000017a7983 */ /* 0x000f280000300a00 */
[----:B------:R-:W4:Y:S01]  /*379e0*/  LDL.LU.64 R14, [R1] ;  /* 0x00000000010e7983 */ /* 0x000f220000300a00 */
[----:B---3--:R-:W-:-:S03]  /*379f0*/  LOP3.LUT R2, R12, 0x40, RZ, 0x3c, !PT ;  /* 0x000000400c027812 */ /* 0x008fc600078e3cff */
[----:B------:R-:W3:Y:S02]  /*37a00*/  LDL.64 R140, [R1+0x590] ;  /* 0x00059000018c7983 */ /* 0x000ee40000100a00 */
[----:B------:R-:W-:Y:S02]  /*37a10*/  VIADD R237, R2, UR7 ;  /* 0x0000000702ed7c36 */ /* 0x000fe40008000000 */
[----:B------:R-:W-:Y:S01]  /*37a20*/  IMAD.WIDE R2, R108, 0x4, R226 ;  /* 0x000000046c027825 */ /* 0x000fe200078e02e2 */
[----:B------:R-:W3:Y:S04]  /*37a30*/  LDL.64 R174, [R1+0x5e0] ;  /* 0x0005e00001ae7983 */ /* 0x000ee80000100a00 */
[----:B------:R1:W-:Y:S04]  /*37a40*/  STL.64 [R1+0x1658], R2 ;  /* 0x0016580201007387 */ /* 0x0003e80000100a00 */
        /* <DEDUP_REMOVED lines=13> */
[----:B-1----:R-:W3:Y:S04]  /*37b20*/  LDL.64 R2, [R1+0xb90] ;  /* 0x000b900001027983 */ /* 0x002ee80000100a00 */
[----:B------:R-:W3:Y:S04]  /*37b30*/  LDL.64 R240, [R1+0xb98] ;  /* 0x000b980001f07983 */ /* 0x000ee80000100a00 */
[----:B------:R-:W3:Y:S04]  /*37b40*/  LDL.64 R4, [R1+0xba0] ;  /* 0x000ba00001047983 */ /* 0x000ee80000100a00 */
[----:B------:R-:W3:Y:S04]  /*37b50*/  LDL.64 R8, [R1+0xbc0] ;  /* 0x000bc00001087983 */ /* 0x000ee80000100a00 */
[----:B------:R-:W3:Y:S04]  /*37b60*/  LDL.64 R6, [R1+0xbc8] ;  /* 0x000bc80001067983 */ /* 0x000ee80000100a00 */
        /* <DEDUP_REMOVED lines=9> */
[----:B------:R-:W-:Y:S04]  /*37c00*/  LDGSTS.E [R237+0x600], desc[UR22][R64.64], P0 ;  /* 0x0060000040ed7fae */ /* 0x000fe800081a1016 */
[----:B----4-:R-:W-:Y:S04]  /*37c10*/  LDGSTS.E [R237+0xa00], desc[UR22][R178.64], P0 ;  /* 0x00a00000b2ed7fae */ /* 0x010fe800081a1016 */
        /* <DEDUP_REMOVED lines=33> */
[----:B---3--:R-:W-:Y:S04]  /*37e30*/  LDGSTS.E [R237+0x21200], desc[UR22][R140.64], P0 ;  /* 0x212000008ced7fae */ /* 0x008fe800081a1016 */
[----:B------:R-:W-:Y:S04]  /*37e40*/  LDGSTS.E [R237+0x21600], desc[UR22][R174.64], P0 ;  /* 0x21600000aeed7fae */ /* 0x000fe800081a1016 */
[----:B------:R-:W-:Y:S04]  /*37e50*/  LDGSTS.E [R237+0x21a00], desc[UR22][R230.64], P0 ;  /* 0x21a00000e6ed7fae */ /* 0x000fe800081a1016 */
[----:B------:R-:W2:Y:S04]  /*37e60*/  LDL.64 R246, [R1+0xbe0] ;  /* 0x000be00001f67983 */ /* 0x000ea80000100a00 */
[----:B------:R-:W-:Y:S04]  /*37e70*/  LDGSTS.E [R237+0x21e00], desc[UR22][R206.64], P0 ;  /* 0x21e00000ceed7fae */ /* 0x000fe800081a1016 */
[----:B------:R-:W-:Y:S04]  /*37e80*/  LDGSTS.E [R237+0x22200], desc[UR22][R190.64], P0 ;  /* 0x22200000beed7fae */ /* 0x000fe800081a1016 */
[----:B------:R-:W-:Y:S04]  /*37e90*/  LDGSTS.E [R237+0x22600], desc[UR22][R44.64], P0 ;  /* 0x226000002ced7fae */ /* 0x000fe800081a1016 */
[----:B------:R-:W3:Y:S04]  /*37ea0*/  LDL.64 R238, [R1+0xbf0] ;  /* 0x000bf00001ee7983 */ /* 0x000ee80000100a00 */
        /* <DEDUP_REMOVED lines=23> */
[----:B------:R-:W4:Y:S04]  /*38020*/  LDL.64 R4, [R1+0xbf8] ;  /* 0x000bf80001047983 */ /* 0x000f280000100a00 */
[----:B------:R-:W-:Y:S04]  /*38030*/  LDGSTS.E [R237+0x25a00], desc[UR22][R154.64], P0 ;  /* 0x25a000009aed7fae */ /* 0x000fe800081a1016 */
[----:B------:R-:W-:Y:S04]  /*38040*/  LDGSTS.E [R237+0x25e00], desc[UR22][R24.64], P0 ;  /* 0x25e0000018ed7fae */ /* 0x000fe800081a1016 */
[----:B------:R-:W4:Y:S04]  /*38050*/  LDL.64 R154, [R1+0xc08] ;  /* 0x000c0800019a7983 */ /* 0x000f280000100a00 */
[----:B------:R-:W-:Y:S04]  /*38060*/  LDGSTS.E [R237+0x26200], desc[UR22][R8.64], P0 ;  /* 0x2620000008ed7fae */ /* 0x000fe800081a1016 */
[----:B------:R-:W4:Y:S04]  /*38070*/  LDL.64 R24, [R1+0xc10] ;  /* 0x000c100001187983 */ /* 0x000f280000100a00 */
        /* <DEDUP_REMOVED lines=18> */
[----:B------:R-:W-:Y:S04]  /*381a0*/  LDGSTS.E [R237+0x26a00], desc[UR22][R138.64], P0 ;  /* 0x26a000008aed7fae */ /* 0x000fe800081a1016 */
[----:B------:R-:W4:Y:S04]  /*381b0*/  LDL.LU.64 R220, [R1+0xf8] ;  /* 0x0000f80001dc7983 */ /* 0x000f280000300a00 */
[----:B------:R-:W4:Y:S04]  /*381c0*/  LDL.LU.64 R90, [R1+0xb8] ;  /* 0x0000b800015a7983 */ /* 0x000f280000300a00 */
[----:B--2---:R-:W-:Y:S04]  /*381d0*/  LDGSTS.E [R237+0x26e00], desc[UR22][R246.64], P0 ;  /* 0x26e00000f6ed7fae */ /* 0x004fe800081a1016 */
[----:B------:R-:W2:Y:S04]  /*381e0*/  LDL.LU.64 R246, [R1+0x78] ;  /* 0x0000780001f67983 */ /* 0x000ea80000300a00 */
[----:B------:R-:W2:Y:S04]  /*381f0*/  LDL.LU.64 R138, [R1+0x38] ;  /* 0x00003800018a7983 */ /* 0x000ea80000300a00 */
[----:B---3--:R3:W-:Y:S04]  /*38200*/  LDGSTS.E [R237+0x27200], desc[UR22][R238.64], P0 ;  /* 0x27200000eeed7fae */ /* 0x0087e800081a1016 */
[----:B------:R-:W-:Y:S04]  /*38210*/  STL.64 [R1+0x1a18], R236 ;  /* 0x001a18ec01007387 */ /* 0x000fe80000100a00 */
[----:B----4-:R-:W-:Y:S04]  /*38220*/  LDGSTS.E [R237+0x27600], desc[UR22][R4.64], P0 ;  /* 0x2760000004ed7fae */ /* 0x010fe800081a1016 */
[----:B------:R-:W-:Y:S04]  /*38230*/  LDGSTS.E [R237+0x27a00], desc[UR22][R154.64], P0 ;  /* 0x27a000009aed7fae */ /* 0x000fe800081a1016 */
[----:B------:R-:W-:Y:S04]  /*38240*/  LDGSTS.E [R237+0x27e00], desc[UR22][R24.64], P0 ;  /* 0x27e0000018ed7fae */ /* 0x000fe800081a1016 */
[----:B------:R-:W4:Y:S04]  /*38250*/  LDL.64 R154, [R1+0x588] ;  /* 0x00058800019a7983 */ /* 0x000f280000100a00 */
[----:B------:R-:W4:Y:S01]  /*38260*/  LDL.64 R24, [R1+0x5d8] ;  /* 0x0005d80001187983 */ /* 0x000f220000100a00 */
[----:B-1----:R-:W-:-:S05]  /*38270*/  LOP3.LUT R2, R12, 0x50, RZ, 0x3c, !PT ;  /* 0x000000500c027812 */ /* 0x002fca00078e3cff */
[----:B---3--:R-:W-:Y:S02]  /*38280*/  VIADD R238, R2, UR7 ;  /* 0x0000000702ee7c36 */ /* 0x008fe40008000000 */
[----:B------:R-:W-:-:S03]  /*38290*/  IMAD.WIDE R2, R108, 0x4, R224 ;  /* 0x000000046c027825 */ /* 0x000fc600078e02e0 */
[----:B------:R-:W-:Y:S04]  /*382a0*/  LDGSTS.E [R238+0x280], desc[UR22][R224.64], P0 ;  /* 0x00280000e0ee7fae */ /* 0x000fe800081a1016 */
        /* <DEDUP_REMOVED lines=19> */
[----:B------:R-:W3:Y:S04]  /*383e0*/  LDL.LU.64 R236, [R1+0x6d0] ;  /* 0x0006d00001ec7983 */ /* 0x000ee80000300a00 */
[----:B------:R-:W-:Y:S04]  /*383f0*/  LDGSTS.E [R238+0x680], desc[UR22][R210.64], P0 ;  /* 0x00680000d2ee7fae */ /* 0x000fe800081a1016 */
[----:B------:R-:W-:Y:S04]  /*38400*/  LDGSTS.E [R238+0xa80], desc[UR22][R162.64], P0 ;  /* 0x00a80000a2ee7fae */ /* 0x000fe800081a1016 */
[----:B------:R-:W3:Y:S04]  /*38410*/  LDL.LU.64 R224, [R1+0xc80] ;  /* 0x000c800001e07983 */ /* 0x000ee80000300a00 */
        /* <DEDUP_REMOVED lines=13> */
[----:B------:R-:W3:Y:S04]  /*384f0*/  LDL.LU.64 R228, [R1+0xcc0] ;  /* 0x000cc00001e47983 */ /* 0x000ee80000300a00 */
[----:B------:R-:W-:Y:S04]  /*38500*/  LDGSTS.E [R238+0x4280], desc[UR22][R58.64], P0 ;  /* 0x042800003aee7fae */ /* 0x000fe800081a1016 */
[----:B------:R-:W-:Y:S04]  /*38510*/  LDGSTS.E [R238+0x4680], desc[UR22][R44.64], P0 ;  /* 0x046800002cee7fae */ /* 0x000fe800081a1016 */
[----:B------:R-:W-:Y:S04]  /*38520*/  LDGSTS.E [R238+0x4a80], desc[UR22][R220.64], P0 ;  /* 0x04a80000dcee7fae */ /* 0x000fe800081a1016 */
[----:B------:R-:W-:Y:S04]  /*38530*/  LDGSTS.E [R238+0x4e80], desc[UR22][R90.64], P0 ;  /* 0x04e800005aee7fae */ /* 0x000fe800081a1016 */
        /* <DEDUP_REMOVED lines=18> */
[----:B------:R-:W2:Y:S04]  /*38660*/  LDL.64 R4, [R1+0xce0] ;  /* 0x000ce00001047983 */ /* 0x000ea80000100a00 */
[----:B----4-:R-:W-:Y:S04]  /*38670*/  LDGSTS.E [R238+0x21280], desc[UR22][R154.64], P0 ;  /* 0x212800009aee7fae */ /* 0x010fe800081a1016 */
[----:B------:R-:W-:Y:S04]  /*38680*/  LDGSTS.E [R238+0x21680], desc[UR22][R24.64], P0 ;  /* 0x2168000018ee7fae */ /* 0x000fe800081a1016 */
[----:B------:R-:W4:Y:S04]  /*38690*/  LDL.64 R154, [R1+0xce8] ;  /* 0x000ce800019a7983 */ /* 0x000f280000100a00 */
[----:B------:R-:W4:Y:S04]  /*386a0*/  LDL.64 R24, [R1+0xcf0] ;  /* 0x000cf00001187983 */ /* 0x000f280000100a00 */
[----:B---3--:R-:W-:Y:S04]  /*386b0*/  LDGSTS.E [R238+0x21a80], desc[UR22][R242.64], P0 ;  /* 0x21a80000f2ee7fae */ /* 0x008fe800081a1016 */
        /* <DEDUP_REMOVED lines=17> */
[----:B------:R1:W-:Y:S04]  /*387d0*/  LDGSTS.E [R238+0x26280], desc[UR22][R2.64], P0 ;  /* 0x2628000002ee7fae */ /* 0x0003e800081a1016 */
[----:B------:R3:W-:Y:S01]  /*387e0*/  STL.64 [R1+0x1a60], R236 ;  /* 0x001a60ec01007387 */ /* 0x0007e20000100a00 */
[----:B-1----:R-:W-:-:S03]  /*387f0*/  LOP3.LUT R2, R12, 0x60, RZ, 0x3c, !PT ;  /* 0x000000600c027812 */ /* 0x002fc600078e3cff */
[----:B------:R1:W-:Y:S02]  /*38800*/  STL.64 [R1+0x1a58], R224 ;  /* 0x001a58e001007387 */ /* 0x0003e40000100a00 */
[----:B------:R-:W-:Y:S02]  /*38810*/  VIADD R239, R2, UR7 ;  /* 0x0000000702ef7c36 */ /* 0x000fe40008000000 */
[----:B------:R-:W-:Y:S01]  /*38820*/  LDGSTS.E [R238+0x26680], desc[UR22][R240.64], P0 ;  /* 0x26680000f0ee7fae */ /* 0x000fe200081a1016 */
[----:B------:R-:W-:-:S03]  /*38830*/  IMAD.WIDE R2, R108, 0x4, R222 ;  /* 0x000000046c027825 */ /* 0x000fc600078e02de */
[----:B------:R1:W-:Y:S04]  /*38840*/  STL.64 [R1+0x1a50], R228 ;  /* 0x001a50e401007387 */ /* 0x0003e80000100a00 */
[----:B------:R-:W3:Y:S04]  /*38850*/  LDL.64 R192, [R1+0x580] ;  /* 0x0005800001c07983 */ /* 0x000ee80000100a00 */
        /* <DEDUP_REMOVED lines=16> */
[----:B------:R-:W3:Y:S04]  /*38960*/  LDL.LU.64 R194, [R1+0x530] ;  /* 0x0005300001c27983 */ /* 0x000ee80000300a00 */
        /* <DEDUP_REMOVED lines=12> */
[----:B------:R-:W-:Y:S04]  /*38a30*/  LDGSTS.E [R238+0x26a80], desc[UR22][R228.64], P0 ;  /* 0x26a80000e4ee7fae */ /* 0x000fe800081a1016 */
[----:B------:R-:W3:Y:S04]  /*38a40*/  LDL.LU.64 R140, [R1+0x1f0] ;  /* 0x0001f000018c7983 */ /* 0x000ee80000300a00 */
[----:B--2---:R-:W-:Y:S04]  /*38a50*/  LDGSTS.E [R238+0x26e80], desc[UR22][R8.64], P0 ;  /* 0x26e8000008ee7fae */ /* 0x004fe800081a1016 */
[----:B------:R-:W2:Y:S04]  /*38a60*/  LDL.LU.64 R206, [R1+0x1b0] ;  /* 0x0001b00001ce7983 */ /* 0x000ea80000300a00 */
[----:B------:R-:W-:Y:S04]  /*38a70*/  LDGSTS.E [R238+0x27280], desc[UR22][R6.64], P0 ;  /* 0x2728000006ee7fae */ /* 0x000fe800081a1016 */
[----:B------:R-:W2:Y:S04]  /*38a80*/  LDL.LU.64 R42, [R1+0x170] ;  /* 0x00017000012a7983 */ /* 0x000ea80000300a00 */
[----:B------:R-:W-:Y:S04]  /*38a90*/  LDGSTS.E [R238+0x27680], desc[UR22][R4.64], P0 ;  /* 0x2768000004ee7fae */ /* 0x000fe800081a1016 */
[----:B------:R-:W2:Y:S04]  /*38aa0*/  LDL.LU.64 R28, [R1+0x130] ;  /* 0x00013000011c7983 */ /* 0x000ea80000300a00 */
[----:B----4-:R-:W-:Y:S04]  /*38ab0*/  LDGSTS.E [R238+0x27a80], desc[UR22][R154.64], P0 ;  /* 0x27a800009aee7fae */ /* 0x010fe800081a1016 */
[----:B------:R-:W4:Y:S04]  /*38ac0*/  LDL.LU.64 R204, [R1+0xf0] ;  /* 0x0000f00001cc7983 */ /* 0x000f280000300a00 */
[----:B------:R-:W-:Y:S04]  /*38ad0*/  LDGSTS.E [R238+0x27e80], desc[UR22][R24.64], P0 ;  /* 0x27e8000018ee7fae */ /* 0x000fe800081a1016 */
[----:B------:R-:W4:Y:S04]  /*38ae0*/  LDL.LU.64 R74, [R1+0xb0] ;  /* 0x0000b000014a7983 */ /* 0x000f280000300a00 */
[----:B------:R-:W-:Y:S04]  /*38af0*/  LDGSTS.E [R239+0x300], desc[UR22][R222.64], P0 ;  /* 0x00300000deef7fae */ /* 0x000fe800081a1016 */
[----:B------:R-:W4:Y:S04]  /*38b00*/  LDL.LU.64 R24, [R1+0x70] ;  /* 0x0000700001187983 */ /* 0x000f280000300a00 */
[----:B------:R-:W4:Y:S04]  /*38b10*/  LDL.LU.64 R154, [R1+0x30] ;  /* 0x00003000019a7983 */ /* 0x000f280000300a00 */
[----:B---3--:R-:W3:Y:S04]  /*38b20*/  LDL.LU.64 R236, [R1+0x660] ;  /* 0x0006600001ec7983 */ /* 0x008ee80000300a00 */
        /* <DEDUP_REMOVED lines=25> */
[----:B--2---:R-:W-:Y:S04]  /*38cc0*/  LDGSTS.E [R239+0x3f00], desc[UR22][R206.64], P0 ;  /* 0x03f00000ceef7fae */ /* 0x004fe800081a1016 */
        /* <DEDUP_REMOVED lines=26> */
[----:B------:R-:W2:Y:S04]  /*38e70*/  LDL.LU.64 R192, [R1+0x1dd0] ;  /* 0x001dd00001c07983 */ /* 0x000ea80000300a00 */
[----:B------:R-:W-:Y:S04]  /*38e80*/  LDGSTS.E [R239+0x22b00], desc[UR22][R202.64], P0 ;  /* 0x22b00000caef7fae */ /* 0x000fe800081a1016 */
[----:B------:R-:W3:Y:S04]  /*38e90*/  LDL.LU.64 R110, [R1+0x1dc8] ;  /* 0x001dc800016e7983 */ /* 0x000ee80000300a00 */
[----:B------:R-:W-:Y:S04]  /*38ea0*/  LDGSTS.E [R239+0x22f00], desc[UR22][R188.64], P0 ;  /* 0x22f00000bcef7fae */ /* 0x000fe800081a1016 */
[----:B------:R-:W4:Y:S04]  /*38eb0*/  LDL.LU.64 R186, [R1+0x1dc0] ;  /* 0x001dc00001ba7983 */ /* 0x000f280000300a00 */
[----:B------:R-:W-:Y:S04]  /*38ec0*/  LDGSTS.E [R239+0x23300], desc[UR22][R26.64], P0 ;  /* 0x233000001aef7fae */ /* 0x000fe800081a1016 */
[----:B------:R-:W2:Y:S04]  /*38ed0*/  LDL.LU R241, [R1+0x1db8] ;  /* 0x001db80001f17983 */ /* 0x000ea80000300800 */
[----:B------:R-:W-:Y:S04]  /*38ee0*/  LDGSTS.E [R239+0x23700], desc[UR22][R16.64], P0 ;  /* 0x2370000010ef7fae */ /* 0x000fe800081a1016 */
[----:B------:R-:W-:Y:S04]  /*38ef0*/  LDGSTS.E [R239+0x23b00], desc[UR22][R114.64], P0 ;  /* 0x23b0000072ef7fae */ /* 0x000fe800081a1016 */
[----:B------:R-:W-:Y:S04]  /*38f00*/  LDGSTS.E [R239+0x23f00], desc[UR22][R224.64], P0 ;  /* 0x23f00000e0ef7fae */ /* 0x000fe800081a1016 */
[----:B------:R-:W2:Y:S04]  /*38f10*/  LDL.LU.64 R16, [R1+0x568] ;  /* 0x0005680001107983 */ /* 0x000ea80000300a00 */
[----:B------:R-:W3:Y:S04]  /*38f20*/  LDL.LU.64 R114, [R1+0x560] ;  /* 0x0005600001727983 */ /* 0x000ee80000300a00 */
[----:B------:R-:W4:Y:S04]  /*38f30*/  LDL.LU.64 R202, [R1+0x558] ;  /* 0x0005580001ca7983 */ /* 0x000f280000300a00 */
[----:B------:R-:W-:Y:S04]  /*38f40*/  LDGSTS.E [R239+0x24300], desc[UR22][R228.64], P0 ;  /* 0x24300000e4ef7fae */ /* 0x000fe800081a1016 */
[----:B------:R-:W-:Y:S04]  /*38f50*/  LDGSTS.E [R239+0x24700], desc[UR22][R170.64], P0 ;  /* 0x24700000aaef7fae */ /* 0x000fe800081a1016 */
[----:B------:R-:W4:Y:S04]  /*38f60*/  LDL.LU.64 R188, [R1+0x550] ;  /* 0x0005500001bc7983 */ /* 0x000f280000300a00 */
[----:B------:R-:W-:Y:S04]  /*38f70*/  LDGSTS.E [R239+0x24b00], desc[UR22][R64.64], P0 ;  /* 0x24b0000040ef7fae */ /* 0x000fe800081a1016 */
[----:B------:R-:W-:Y:S04]  /*38f80*/  LDGSTS.E [R239+0x24f00], desc[UR22][R230.64], P0 ;  /* 0x24f00000e6ef7fae */ /* 0x000fe800081a1016 */
[----:B------:R-:W-:Y:S04]  /*38f90*/  LDGSTS.E [R239+0x25300], desc[UR22][R226.64], P0 ;  /* 0x25300000e2ef7fae */ /* 0x000fe800081a1016 */
[----:B------:R-:W4:Y:S04]  /*38fa0*/  LDL.LU.64 R64, [R1+0x548] ;  /* 0x0005480001407983 */ /* 0x000f280000300a00 */
[----:B------:R-:W-:Y:S04]  /*38fb0*/  LDGSTS.E [R239+0x25700], desc[UR22][R232.64], P0 ;  /* 0x25700000e8ef7fae */ /* 0x000fe800081a1016 */
[----:B------:R-:W-:Y:S04]  /*38fc0*/  LDGSTS.E [R239+0x25b00], desc[UR22][R178.64], P0 ;  /* 0x25b00000b2ef7fae */ /* 0x000fe800081a1016 */
[----:B------:R-:W-:Y:S04]  /*38fd0*/  LDGSTS.E [R239+0x25f00], desc[UR22][R48.64], P0 ;  /* 0x25f0000030ef7fae */ /* 0x000fe800081a1016 */
[----:B------:R-:W-:Y:S04]  /*38fe0*/  LDGSTS.E [R239+0x26300], desc[UR22][R32.64], P0 ;  /* 0x2630000020ef7fae */ /* 0x000fe800081a1016 */
[----:B------:R-:W-:Y:S04]  /*38ff0*/  LDGSTS.E [R239+0x26700], desc[UR22][R130.64], P0 ;  /* 0x2670000082ef7fae */ /* 0x000fe800081a1016 */
[----:B------:R1:W-:Y:S04]  /*39000*/  LDGSTS.E [R239+0x26b00], desc[UR22][R104.64], P0 ;  /* 0x26b0000068ef7fae */ /* 0x0003e800081a1016 */
[----:B------:R-:W-:Y:S04]  /*39010*/  LDGSTS.E [R239+0x26f00], desc[UR22][R10.64], P0 ;  /* 0x26f000000aef7fae */ /* 0x000fe800081a1016 */
[----:B------:R-:W4:Y:S01]  /*39020*/  LDL.LU.64 R48, [R1+0x528] ;  /* 0x0005280001307983 */ /* 0x000f220000300a00 */
[----:B-1----:R-:W-:-:S03]  /*39030*/  LOP3.LUT R104, R12, 0x70, RZ, 0x3c, !PT ;  /* 0x000000700c687812 */ /* 0x002fc600078e3cff */
[----:B------:R-:W-:Y:S02]  /*39040*/  LDGSTS.E [R239+0x27300], desc[UR22][R2.64], P0 ;  /* 0x2730000002ef7fae */ /* 0x000fe400081a1016 */
[----:B------:R-:W-:Y:S02]  /*39050*/  VIADD R240, R104, UR7 ;  /* 0x0000000768f07c36 */ /* 0x000fe40008000000 */
[----:B------:R-:W4:Y:S04]  /*39060*/  LDL.LU.64 R32, [R1+0x520] ;  /* 0x0005200001207983 */ /* 0x000f280000300a00 */
[----:B------:R-:W-:Y:S04]  /*39070*/  LDGSTS.E [R239+0x27700], desc[UR22][R8.64], P0 ;  /* 0x2770000008ef7fae */ /* 0x000fe800081a1016 */
[----:B------:R-:W4:Y:S04]  /*39080*/  LDL.LU.64 R26, [R1+0x518] ;  /* 0x00051800011a7983 */ /* 0x000f280000300a00 */
[----:B------:R-:W-:Y:S04]  /*39090*/  LDGSTS.E [R239+0x27b00], desc[UR22][R6.64], P0 ;  /* 0x27b0000006ef7fae */ /* 0x000fe800081a1016 */
[----:B------:R-:W4:Y:S04]  /*390a0*/  LDL.LU.64 R170, [R1+0x510] ;  /* 0x0005100001aa7983 */ /* 0x000f280000300a00 */
[----:B------:R3:W-:Y:S04]  /*390b0*/  LDGSTS.E [R239+0x27f00], desc[UR22][R4.64], P0 ;  /* 0x27f0000004ef7fae */ /* 0x0007e800081a1016 */
[----:B------:R-:W4:Y:S04]  /*390c0*/  LDL.LU.64 R178, [R1+0x508] ;  /* 0x0005080001b27983 */ /* 0x000f280000300a00 */
[----:B------:R-:W4:Y:S04]  /*390d0*/  LDL.LU.64 R130, [R1+0x4e8] ;  /* 0x0004e80001827983 */ /* 0x000f280000300a00 */
[----:B------:R-:W4:Y:S04]  /*390e0*/  LDL.LU.64 R104, [R1+0x4e0] ;  /* 0x0004e00001687983 */ /* 0x000f280000300a00 */
[----:B------:R3:W-:Y:S04]  /*390f0*/  STL.64 [R1+0x1a10], R238 ;  /* 0x001a10ee01007387 */ /* 0x0007e80000100a00 */
[----:B--2---:R1:W-:Y:S01]  /*39100*/  LDGSTS.E [R240+0x380], desc[UR22][R16.64], P0 ;  /* 0x0038000010f07fae */ /* 0x0043e200081a1016 */
[----:B---3--:R-:W-:-:S04]  /*39110*/  IMAD.WIDE R238, R108, 0x4, R114 ;  /* 0x000000046cee7825 */ /* 0x008fc800078e0272 */
[----:B-1----:R-:W-:-:S04]  /*39120*/  IMAD.WIDE R16, R108, 0x4, R16 ;  /* 0x000000046c107825 */ /* 0x002fc800078e0210 */
[C---:B----4-:R-:W-:Y:S01]  /*39130*/  IMAD.WIDE R202, R108.reuse, 0x4, R202 ;  /* 0x000000046cca7825 */ /* 0x050fe200078e02ca */
[----:B------:R1:W-:Y:S03]  /*39140*/  STL.64 [R1+0x17f8], R16 ;  /* 0x0017f81001007387 */ /* 0x0003e60000100a00 */
[C---:B------:R-:W-:Y:S01]  /*39150*/  IMAD.WIDE R188, R108.reuse, 0x4, R188 ;  /* 0x000000046cbc7825 */ /* 0x040fe200078e02bc */
[----:B-1----:R-:W2:Y:S04]  /*39160*/  LDL.LU.64 R16, [R1+0x4d8] ;  /* 0x0004d80001107983 */ /* 0x002ea80000300a00 */
[----:B------:R-:W3:Y:S01]  /*39170*/  LDL.LU.64 R114, [R1+0x4d0] ;  /* 0x0004d00001727983 */ /* 0x000ee20000300a00 */
[----:B------:R-:W-:-:S03]  /*39180*/  IMAD.WIDE R64, R108, 0x4, R64 ;  /* 0x000000046c407825 */ /* 0x000fc600078e0240 */
[----:B------:R1:W-:Y:S04]  /*39190*/  STL.64 [R1+0x12c0], R238 ;  /* 0x0012c0ee01007387 */ /* 0x0003e80000100a00 */
[----:B-1----:R-:W4:Y:S04]  /*391a0*/  LDL.LU.64 R238, [R1+0x4c8] ;  /* 0x0004c80001ee7983 */ /* 0x002f280000300a00 */
[----:B------:R1:W-:Y:S04]  /*391b0*/  STL.64 [R1+0x13d0], R202 ;  /* 0x0013d0ca01007387 */ /* 0x0003e80000100a00 */
[----:B-1----:R-:W2:Y:S04]  /*391c0*/  LDL.LU.64 R202, [R1+0x1db0] ;  /* 0x001db00001ca7983 */ /* 0x002ea80000300a00 */
[----:B------:R1:W-:Y:S01]  /*391d0*/  STL.64 [R1+0x14a0], R188 ;  /* 0x0014a0bc01007387 */ /* 0x0003e20000100a00 */
[----:B------:R-:W-:-:S03]  /*391e0*/  IMAD.WIDE R210, R108, 0x4, R210 ;  /* 0x000000046cd27825 */ /* 0x000fc600078e02d2 */
[----:B------:R1:W-:Y:S04]  /*391f0*/  LDGSTS.E [R240+0x780], desc[UR22][R48.64], P0 ;  /* 0x0078000030f07fae */ /* 0x0003e800081a1016 */
[----:B-1----:R-:W2:Y:S04]  /*39200*/  LDL.LU.64 R188, [R1+0x1da8] ;  /* 0x001da80001bc7983 */ /* 0x002ea80000300a00 */
[----:B------:R1:W-:Y:S04]  /*39210*/  STL.64 [R1+0x1570], R64 ;  /* 0x0015704001007387 */ /* 0x0003e80000100a00 */
[----:B-1----:R-:W2:Y:S01]  /*39220*/  LDL.LU.64 R64, [R1+0x1da0] ;  /* 0x001da00001407983 */ /* 0x002ea20000300a00 */
[----:B------:R-:W-:-:S04]  /*39230*/  IMAD.WIDE R194, R108, 0x4, R194 ;  /* 0x000000046cc27825 */ /* 0x000fc800078e02c2 */
[----:B------:R-:W-:-:S04]  /*39240*/  IMAD.WIDE R48, R108, 0x4, R48 ;  /* 0x000000046c307825 */ /* 0x000fc800078e0230 */
[C---:B------:R-:W-:Y:S01]  /*39250*/  IMAD.WIDE R32, R108.reuse, 0x4, R32 ;  /* 0x000000046c207825 */ /* 0x040fe200078e0220 */
[----:B------:R1:W-:Y:S03]  /*39260*/  LDGSTS.E [R240+0xb80], desc[UR22][R130.64], P0 ;  /* 0x00b8000082f07fae */ /* 0x0003e600081a1016 */
[----:B------:R-:W-:-:S04]  /*39270*/  IMAD.WIDE R26, R108, 0x4, R26 ;  /* 0x000000046c1a7825 */ /* 0x000fc800078e021a */
[----:B------:R-:W-:-:S04]  /*39280*/  IMAD.WIDE R170, R108, 0x4, R170 ;  /* 0x000000046caa7825 */ /* 0x000fc800078e02aa */
[----:B------:R-:W-:-:S04]  /*39290*/  IMAD.WIDE R178, R108, 0x4, R178 ;  /* 0x000000046cb27825 */ /* 0x000fc800078e02b2 */
[----:B--2---:R-:W-:-:S05]  /*392a0*/  IMAD.WIDE R64, R108, 0x4, R64 ;  /* 0x000000046c407825 */ /* 0x004fca00078e0240 */
[----:B------:R2:W-:Y:S04]  /*392b0*/  STL.64 [R1+0x1638], R64 ;  /* 0x0016384001007387 */ /* 0x0005e80000100a00 */
[----:B--2---:R-:W2:Y:S04]  /*392c0*/  LDL.LU.64 R64, [R1+0x4a8] ;  /* 0x0004a80001407983 */ /* 0x004ea80000300a00 */
[----:B------:R1:W-:Y:S04]  /*392d0*/  STL.64 [R1+0x1708], R210 ;  /* 0x001708d201007387 */ /* 0x0003e80000100a00 */
[----:B------:R3:W-:Y:S04]  /*392e0*/  STL.64 [R1+0x17a0], R194 ;  /* 0x0017a0c201007387 */ /* 0x0007e80000100a00 */
[----:B-1----:R-:W2:Y:S04]  /*392f0*/  LDL.LU.64 R210, [R1+0x4a0] ;  /* 0x0004a00001d27983 */ /* 0x002ea80000300a00 */
[----:B------:R1:W-:Y:S04]  /*39300*/  STL.64 [R1+0x17f0], R48 ;  /* 0x0017f03001007387 */ /* 0x0003e80000100a00 */
[----:B---3--:R-:W3:Y:S04]  /*39310*/  LDL.LU.64 R194, [R1+0x498] ;  /* 0x0004980001c27983 */ /* 0x008ee80000300a00 */
[----:B------:R4:W-:Y:S04]  /*39320*/  STL.64 [R1+0x1260], R32 ;  /* 0x0012602001007387 */ /* 0x0009e80000100a00 */
[----:B-1----:R-:W3:Y:S04]  /*39330*/  LDL.LU.64 R48, [R1+0x490] ;  /* 0x0004900001307983 */ /* 0x002ee80000300a00 */
[----:B----4-:R-:W4:Y:S04]  /*39340*/  LDL.LU.64 R32, [R1+0x488] ;  /* 0x0004880001207983 */ /* 0x010f280000300a00 */
[----:B------:R1:W-:Y:S04]  /*39350*/  STL.64 [R1+0x13a0], R26 ;  /* 0x0013a01a01007387 */ /* 0x0003e80000100a00 */
[----:B-1----:R-:W3:Y:S04]  /*39360*/  LDL.LU.64 R26, [R1+0x1d98] ;  /* 0x001d9800011a7983 */ /* 0x002ee80000300a00 */
[----:B------:R1:W-:Y:S04]  /*39370*/  STL.64 [R1+0x1478], R170 ;  /* 0x001478aa01007387 */ /* 0x0003e80000100a00 */
[----:B-1----:R-:W3:Y:S04]  /*39380*/  LDL.LU.64 R170, [R1+0x1d90] ;  /* 0x001d900001aa7983 */ /* 0x002ee80000300a00 */
[----:B------:R1:W-:Y:S04]  /*39390*/  STL.64 [R1+0x1548], R178 ;  /* 0x001548b201007387 */ /* 0x0003e80000100a00 */
[----:B-1----:R-:W3:Y:S01]  /*393a0*/  LDL.LU.64 R178, [R1+0x1d88] ;  /* 0x001d880001b27983 */ /* 0x002ee20000300a00 */
[----:B------:R-:W-:-:S04]  /*393b0*/  IMAD.WIDE R162, R108, 0x4, R162 ;  /* 0x000000046ca27825 */ /* 0x000fc800078e02a2 */
[----:B------:R-:W-:-:S04]  /*393c0*/  IMAD.WIDE R146, R108, 0x4, R146 ;  /* 0x000000046c927825 */ /* 0x000fc800078e0292 */
[----:B------:R-:W-:-:S04]  /*393d0*/  IMAD.WIDE R130, R108, 0x4, R130 ;  /* 0x000000046c827825 */ /* 0x000fc800078e0282 */
[----:B------:R-:W-:-:S04]  /*393e0*/  IMAD.WIDE R104, R108, 0x4, R104 ;  /* 0x000000046c687825 */ /* 0x000fc800078e0268 */
[----:B------:R-:W-:-:S04]  /*393f0*/  IMAD.WIDE R16, R108, 0x4, R16 ;  /* 0x000000046c107825 */ /* 0x000fc800078e0210 */
[----:B------:R-:W-:-:S04]  /*39400*/  IMAD.WIDE R114, R108, 0x4, R114 ;  /* 0x000000046c727825 */ /* 0x000fc800078e0272 */
[----:B------:R-:W-:-:S04]  /*39410*/  IMAD.WIDE R238, R108, 0x4, R238 ;  /* 0x000000046cee7825 */ /* 0x000fc800078e02ee */
[----:B------:R-:W-:-:S04]  /*39420*/  IMAD.WIDE R96, R108, 0x4, R96 ;  /* 0x000000046c607825 */ /* 0x000fc800078e0260 */
[C---:B------:R-:W-:Y:S01]  /*39430*/  IMAD.WIDE R80, R108.reuse, 0x4, R80 ;  /* 0x000000046c507825 */ /* 0x040fe200078e0250 */
[----:B--2---:R1:W-:Y:S03]  /*39440*/  LDGSTS.E [R240+0xf80], desc[UR22][R64.64], P0 ;  /* 0x00f8000040f07fae */ /* 0x0043e600081a1016 */
[----:B---3--:R-:W-:-:S05]  /*39450*/  IMAD.WIDE R178, R108, 0x4, R178 ;  /* 0x000000046cb27825 */ /* 0x008fca00078e02b2 */
[----:B------:R2:W-:Y:S04]  /*39460*/  STL.64 [R1+0x1620], R178 ;  /* 0x001620b201007387 */ /* 0x0005e80000100a00 */
[----:B------:R3:W-:Y:S04]  /*39470*/  STL.64 [R1+0x16f0], R162 ;  /* 0x0016f0a201007387 */ /* 0x0007e80000100a00 */
[----:B------:R1:W-:Y:S04]  /*39480*/  STL.64 [R1+0x1790], R146 ;  /* 0x0017909201007387 */ /* 0x0003e80000100a00 */
[----:B--2---:R-:W2:Y:S04]  /*39490*/  LDL.LU.64 R178, [R1+0x468] ;  /* 0x0004680001b27983 */ /* 0x004ea80000300a00 */
[----:B------:R4:W-:Y:S04]  /*394a0*/  STL.64 [R1+0x17e8], R130 ;  /* 0x0017e88201007387 */ /* 0x0009e80000100a00 */
[----:B---3--:R-:W3:Y:S04]  /*394b0*/  LDL.LU.64 R162, [R1+0x460] ;  /* 0x0004600001a27983 */ /* 0x008ee80000300a00 */
[----:B-1----:R-:W3:Y:S04]  /*394c0*/  LDL.LU.64 R146, [R1+0x458] ;  /* 0x0004580001927983 */ /* 0x002ee80000300a00 */
[----:B------:R1:W-:Y:S04]  /*394d0*/  STL.64 [R1+0x540], R104 ;  /* 0x0005406801007387 */ /* 0x0003e80000100a00 */
[----:B----4-:R-:W4:Y:S04]  /*394e0*/  LDL.LU.64 R130, [R1+0x450] ;  /* 0x0004500001827983 */ /* 0x010f280000300a00 */
[----:B-1----:R-:W4:Y:S04]  /*394f0*/  LDL.LU.64 R104, [R1+0x448] ;  /* 0x0004480001687983 */ /* 0x002f280000300a00 */
[----:B------:R1:W-:Y:S04]  /*39500*/  STL.64 [R1+0x1358], R16 ;  /* 0x0013581001007387 */ /* 0x0003e80000100a00 */
[----:B-1----:R-:W4:Y:S04]  /*39510*/  LDL.LU.64 R16, [R1+0x1d80] ;  /* 0x001d800001107983 */ /* 0x002f280000300a00 */
[----:B------:R1:W-:Y:S04]  /*39520*/  STL.64 [R1+0x1450], R114 ;  /* 0x0014507201007387 */ /* 0x0003e80000100a00 */
[----:B-1----:R-:W4:Y:S01]  /*39530*/  LDL.LU.64 R114, [R1+0x1d78] ;  /* 0x001d780001727983 */ /* 0x002f220000300a00 */
[----:B------:R-:W-:-:S03]  /*39540*/  IMAD.WIDE R64, R108, 0x4, R64 ;  /* 0x000000046c407825 */ /* 0x000fc600078e0240 */
[----:B------:R-:W-:Y:S01]  /*39550*/  STL.64 [R1+0x1530], R238 ;  /* 0x001530ee01007387 */ /* 0x000fe20000100a00 */
[----:B------:R-:W-:-:S04]  /*39560*/  IMAD.WIDE R210, R108, 0x4, R210 ;  /* 0x000000046cd27825 */ /* 0x000fc800078e02d2 */
[----:B------:R-:W-:-:S04]  /*39570*/  IMAD.WIDE R194, R108, 0x4, R194 ;  /* 0x000000046cc27825 */ /* 0x000fc800078e02c2 */
[----:B------:R-:W-:-:S04]  /*39580*/  IMAD.WIDE R48, R108, 0x4, R48 ;  /* 0x000000046c307825 */ /* 0x000fc800078e0230 */
[C---:B------:R-:W-:Y:S01]  /*39590*/  IMAD.WIDE R32, R108.reuse, 0x4, R32 ;  /* 0x000000046c207825 */ /* 0x040fe200078e0220 */
[----:B--2---:R1:W-:Y:S03]  /*395a0*/  LDGSTS.E [R240+0x1380], desc[UR22][R178.64], P0 ;  /* 0x01380000b2f07fae */ /* 0x0043e600081a1016 */
[----:B---3--:R-:W-:-:S04]  /*395b0*/  IMAD.WIDE R162, R108, 0x4, R162 ;  /* 0x000000046ca27825 */ /* 0x008fc800078e02a2 */
[----:B-1----:R-:W-:-:S04]  /*395c0*/  IMAD.WIDE R178, R108, 0x4, R178 ;  /* 0x000000046cb27825 */ /* 0x002fc800078e02b2 */
[----:B------:R-:W-:-:S04]  /*395d0*/  IMAD.WIDE R146, R108, 0x4, R146 ;  /* 0x000000046c927825 */ /* 0x000fc800078e0292 */
[----:B----4-:R-:W-:-:S04]  /*395e0*/  IMAD.WIDE R130, R108, 0x4, R130 ;  /* 0x000000046c827825 */ /* 0x010fc800078e0282 */
[----:B------:R-:W-:-:S05]  /*395f0*/  IMAD.WIDE R114, R108, 0x4, R114 ;  /* 0x000000046c727825 */ /* 0x000fca00078e0272 */
[----:B------:R1:W-:Y:S04]  /*39600*/  STL.64 [R1+0x1600], R114 ;  /* 0x0016007201007387 */ /* 0x0003e80000100a00 */
[----:B-1----:R-:W2:Y:S04]  /*39610*/  LDL.LU.64 R114, [R1+0x428] ;  /* 0x0004280001727983 */ /* 0x002ea80000300a00 */
[----:B------:R1:W-:Y:S04]  /*39620*/  STL.64 [R1+0x16d8], R96 ;  /* 0x0016d86001007387 */ /* 0x0003e80000100a00 */
[----:B------:R3:W-:Y:S04]  /*39630*/  STL.64 [R1+0x1780], R80 ;  /* 0x0017805001007387 */ /* 0x0007e80000100a00 */
[----:B-1----:R-:W4:Y:S04]  /*39640*/  LDL.LU.64 R96, [R1+0x420] ;  /* 0x0004200001607983 */ /* 0x002f280000300a00 */
[----:B---3--:R-:W3:Y:S04]  /*39650*/  LDL.LU.64 R80, [R1+0x418] ;  /* 0x0004180001507983 */ /* 0x008ee80000300a00 */
[----:B------:R1:W-:Y:S04]  /*39660*/  STL.64 [R1+0x17e0], R64 ;  /* 0x0017e04001007387 */ /* 0x0003e80000100a00 */
[----:B-1----:R-:W3:Y:S04]  /*39670*/  LDL.LU.64 R64, [R1+0x410] ;  /* 0x0004100001407983 */ /* 0x002ee80000300a00 */
[----:B------:R-:W3:Y:S04]  /*39680*/  LDL.LU.64 R238, [R1+0x408] ;  /* 0x0004080001ee7983 */ /* 0x000ee80000300a00 */
[----:B------:R1:W-:Y:S04]  /*39690*/  STL.64 [R1+0x11a8], R210 ;  /* 0x0011a8d201007387 */ /* 0x0003e80000100a00 */
[----:B-1----:R-:W3:Y:S04]  /*396a0*/  LDL.LU.64 R210, [R1+0x1d70] ;  /* 0x001d700001d27983 */ /* 0x002ee80000300a00 */
[----:B------:R1:W-:Y:S04]  /*396b0*/  STL.64 [R1+0x1320], R194 ;  /* 0x001320c201007387 */ /* 0x0003e80000100a00 */
[----:B-1----:R-:W3:Y:S04]  /*396c0*/  LDL.LU.64 R194, [R1+0x1d68] ;  /* 0x001d680001c27983 */ /* 0x002ee80000300a00 */
[----:B------:R1:W-:Y:S04]  /*396d0*/  STL.64 [R1+0x1430], R48 ;  /* 0x0014303001007387 */ /* 0x0003e80000100a00 */
[----:B------:R1:W-:Y:S02]  /*396e0*/  STL.64 [R1+0x1510], R32 ;  /* 0x0015102001007387 */ /* 0x0003e40000100a00 */
[----:B-1----:R-:W-:-:S04]  /*396f0*/  IMAD.WIDE R48, R108, 0x4, R16 ;  /* 0x000000046c307825 */ /* 0x002fc800078e0210 */
[C---:B------:R-:W-:Y:S01]  /*39700*/  IMAD.WIDE R32, R108.reuse, 0x4, R218 ;  /* 0x000000046c207825 */ /* 0x040fe200078e02da */
[----:B------:R1:W-:Y:S03]  /*39710*/  STL.64 [R1+0x15e8], R48 ;  /* 0x0015e83001007387 */ /* 0x0003e60000100a00 */
[C---:B------:R-:W-:Y:S01]  /*39720*/  IMAD.WIDE R16, R108.reuse, 0x4, R72 ;  /* 0x000000046c107825 */ /* 0x040fe200078e0248 */
[----:B-1----:R-:W3:Y:S04]  /*39730*/  LDL.LU.64 R48, [R1+0x3e8] ;  /* 0x0003e80001307983 */ /* 0x002ee80000300a00 */
[----:B------:R1:W-:Y:S01]  /*39740*/  STL.64 [R1+0x16c0], R32 ;  /* 0x0016c02001007387 */ /* 0x0003e20000100a00 */
[----:B------:R-:W-:-:S03]  /*39750*/  IMAD.WIDE R104, R108, 0x4, R104 ;  /* 0x000000046c687825 */ /* 0x000fc600078e0268 */
[----:B-1----:R-:W3:Y:S04]  /*39760*/  LDL.LU.64 R32, [R1+0x3e0] ;  /* 0x0003e00001207983 */ /* 0x002ee80000300a00 */
[----:B------:R1:W-:Y:S04]  /*39770*/  STL.64 [R1+0x1770], R16 ;  /* 0x0017701001007387 */ /* 0x0003e80000100a00 */
[----:B-1----:R-:W3:Y:S04]  /*39780*/  LDL.LU.64 R16, [R1+0x3d8] ;  /* 0x0003d80001107983 */ /* 0x002ee80000300a00 */
[----:B------:R-:W3:Y:S04]  /*39790*/  LDL.LU.64 R218, [R1+0x3d0] ;  /* 0x0003d00001da7983 */ /* 0x000ee80000300a00 */
[----:B------:R-:W3:Y:S04]  /*397a0*/  LDL.LU.64 R72, [R1+0x3c8] ;  /* 0x0003c80001487983 */ /* 0x000ee80000300a00 */
[----:B------:R1:W-:Y:S04]  /*397b0*/  STL.64 [R1+0x17d8], R178 ;  /* 0x0017d8b201007387 */ /* 0x0003e80000100a00 */
[----:B-1----:R-:W3:Y:S04]  /*397c0*/  LDL.LU.64 R178, [R1+0x1d60] ;  /* 0x001d600001b27983 */ /* 0x002ee80000300a00 */
[----:B------:R1:W-:Y:S04]  /*397d0*/  STL.64 [R1+0x1150], R162 ;  /* 0x001150a201007387 */ /* 0x0003e80000100a00 */
[----:B-1----:R-:W3:Y:S04]  /*397e0*/  LDL.LU.64 R162, [R1+0x1d58] ;  /* 0x001d580001a27983 */ /* 0x002ee80000300a00 */
[----:B------:R1:W-:Y:S04]  /*397f0*/  STL.64 [R1+0x12c8], R146 ;  /* 0x0012c89201007387 */ /* 0x0003e80000100a00 */
[----:B-1----:R-:W3:Y:S04]  /*39800*/  LDL.LU.64 R146, [R1+0x1d50] ;  /* 0x001d500001927983 */ /* 0x002ee80000300a00 */
[----:B------:R1:W-:Y:S04]  /*39810*/  STL.64 [R1+0x1408], R130 ;  /* 0x0014088201007387 */ /* 0x0003e80000100a00 */
[----:B-1----:R-:W3:Y:S04]  /*39820*/  LDL.LU.64 R130, [R1+0x1d48] ;  /* 0x001d480001827983 */ /* 0x002ee80000300a00 */
[----:B------:R1:W-:Y:S02]  /*39830*/  STL.64 [R1+0x14e8], R104 ;  /* 0x0014e86801007387 */ /* 0x0003e40000100a00 */
[----:B-1----:R-:W-:-:S04]  /*39840*/  IMAD.WIDE R104, R108, 0x4, R170 ;  /* 0x000000046c687825 */ /* 0x002fc800078e02aa */
[C---:B------:R-:W-:Y:S01]  /*39850*/  IMAD.WIDE R170, R108.reuse, 0x4, R126 ;  /* 0x000000046caa7825 */ /* 0x040fe200078e027e */
[----:B------:R1:W-:Y:S03]  /*39860*/  STL.64 [R1+0x15d0], R104 ;  /* 0x0015d06801007387 */ /* 0x0003e60000100a00 */
[C---:B------:R-:W-:Y:S01]  /*39870*/  IMAD.WIDE R126, R108.reuse, 0x4, R208 ;  /* 0x000000046c7e7825 */ /* 0x040fe200078e02d0 */
[----:B-1----:R-:W3:Y:S04]  /*39880*/  LDL.LU.64 R104, [R1+0x3a8] ;  /* 0x0003a80001687983 */ /* 0x002ee80000300a00 */
[----:B------:R1:W-:Y:S04]  /*39890*/  STL.64 [R1+0x16a8], R170 ;  /* 0x0016a8aa01007387 */ /* 0x0003e80000100a00 */
[----:B-1----:R-:W3:Y:S04]  /*398a0*/  LDL.LU.64 R170, [R1+0x3a0] ;  /* 0x0003a00001aa7983 */ /* 0x002ee80000300a00 */
[----:B------:R-:W3:Y:S04]  /*398b0*/  LDL.LU.64 R208, [R1+0x398] ;  /* 0x0003980001d07983 */ /* 0x000ee80000300a00 */
[----:B------:R1:W-:Y:S01]  /*398c0*/  STL.64 [R1+0x1760], R126 ;  /* 0x0017607e01007387 */ /* 0x0003e20000100a00 */
[----:B------:R-:W-:-:S03]  /*398d0*/  IMAD.WIDE R128, R108, 0x4, R128 ;  /* 0x000000046c807825 */ /* 0x000fc600078e0280 */
[----:B-1----:R-:W3:Y:S01]  /*398e0*/  LDL.LU.64 R126, [R1+0x390] ;  /* 0x00039000017e7983 */ /* 0x002ee20000300a00 */
[----:B------:R-:W-:-:S03]  /*398f0*/  IMAD.WIDE R144, R108, 0x4, R144 ;  /* 0x000000046c907825 */ /* 0x000fc600078e0290 */
[----:B--2---:R1:W-:Y:S02]  /*39900*/  LDGSTS.E [R240+0x1780], desc[UR22][R114.64], P0 ;  /* 0x0178000072f07fae */ /* 0x0043e400081a1016 */
[----:B-1----:R-:W-:-:S04]  /*39910*/  IMAD.WIDE R114, R108, 0x4, R114 ;  /* 0x000000046c727825 */ /* 0x002fc800078e0272 */
[C---:B----4-:R-:W-:Y:S01]  /*39920*/  IMAD.WIDE R96, R108.reuse, 0x4, R96 ;  /* 0x000000046c607825 */ /* 0x050fe200078e0260 */
[----:B------:R1:W-:Y:S03]  /*39930*/  STL.64 [R1+0x17d0], R114 ;  /* 0x0017d07201007387 */ /* 0x0003e60000100a00 */
[C---:B---3--:R-:W-:Y:S01]  /*39940*/  IMAD.WIDE R80, R108.reuse, 0x4, R80 ;  /* 0x000000046c507825 */ /* 0x048fe200078e0250 */
[----:B-1----:R-:W2:Y:S04]  /*39950*/  LDL.LU.64 R114, [R1+0x1d40] ;  /* 0x001d400001727983 */ /* 0x002ea80000300a00 */
[----:B------:R1:W-:Y:S01]  /*39960*/  STL.64 [R1+0x10e0], R96 ;  /* 0x0010e06001007387 */ /* 0x0003e20000100a00 */
[----:B------:R-:W-:-:S04]  /*39970*/  IMAD.WIDE R64, R108, 0x4, R64 ;  /* 0x000000046c407825 */ /* 0x000fc800078e0240 */
[C---:B------:R-:W-:Y:S01]  /*39980*/  IMAD.WIDE R238, R108.reuse, 0x4, R238 ;  /* 0x000000046cee7825 */ /* 0x040fe200078e02ee */
[----:B-1----:R-:W3:Y:S04]  /*39990*/  LDL.LU.64 R96, [R1+0x1d38] ;  /* 0x001d380001607983 */ /* 0x002ee80000300a00 */
[----:B------:R1:W-:Y:S04]  /*399a0*/  STL.64 [R1+0x1258], R80 ;  /* 0x0012585001007387 */ /* 0x0003e80000100a00 */
[----:B-1----:R-:W4:Y:S04]  /*399b0*/  LDL.LU.64 R80, [R1+0x1d30] ;  /* 0x001d300001507983 */ /* 0x002f280000300a00 */
[----:B------:R1:W-:Y:S04]  /*399c0*/  STL.64 [R1+0x13c8], R64 ;  /* 0x0013c84001007387 */ /* 0x0003e80000100a00 */
[----:B-1----:R-:W2:Y:S04]  /*399d0*/  LDL.LU.64 R64, [R1+0x1d28] ;  /* 0x001d280001407983 */ /* 0x002ea80000300a00 */
[----:B------:R1:W-:Y:S02]  /*399e0*/  STL.64 [R1+0x14c8], R238 ;  /* 0x0014c8ee01007387 */ /* 0x0003e40000100a00 */
[----:B-1----:R-:W-:-:S02]  /*399f0*/  IMAD.WIDE R238, R108, 0x4, R26 ;  /* 0x000000046cee7825 */ /* 0x002fc400078e021a */
[----:B------:R-:W2:Y:S04]  /*39a00*/  LDL.LU.64 R26, [R1+0x368] ;  /* 0x00036800011a7983 */ /* 0x000ea80000300a00 */
[----:B------:R-:W-:Y:S04]  /*39a10*/  STL.64 [R1+0x15b0], R238 ;  /* 0x0015b0ee01007387 */ /* 0x000fe80000100a00 */
[----:B------:R1:W-:Y:S04]  /*39a20*/  STL.64 [R1+0x1690], R128 ;  /* 0x0016908001007387 */ /* 0x0003e80000100a00 */
[----:B------:R1:W-:Y:S04]  /*39a30*/  LDGSTS.E [R240+0x1b80], desc[UR22][R48.64], P0 ;  /* 0x01b8000030f07fae */ /* 0x0003e800081a1016 */
[----:B-1----:R-:W3:Y:S01]  /*39a40*/  LDL.LU.64 R128, [R1+0x360] ;  /* 0x0003600001807983 */ /* 0x002ee20000300a00 */
[----:B------:R-:W-:-:S03]  /*39a50*/  IMAD.WIDE R48, R108, 0x4, R48 ;  /* 0x000000046c307825 */ /* 0x000fc600078e0230 */
[----:B------:R-:W4:Y:S01]  /*39a60*/  LDL.LU.64 R238, [R1+0x358] ;  /* 0x0003580001ee7983 */ /* 0x000f220000300a00 */
[----:B------:R-:W-:-:S03]  /*39a70*/  IMAD.WIDE R32, R108, 0x4, R32 ;  /* 0x000000046c207825 */ /* 0x000fc600078e0220 */
[----:B------:R1:W-:Y:S01]  /*39a80*/  STL.64 [R1+0x1750], R144 ;  /* 0x0017509001007387 */ /* 0x0003e20000100a00 */
[----:B------:R-:W-:-:S03]  /*39a90*/  IMAD.WIDE R188, R108, 0x4, R188 ;  /* 0x000000046cbc7825 */ /* 0x000fc600078e02bc */
[----:B-1----:R-:W4:Y:S01]  /*39aa0*/  LDL.LU.64 R144, [R1+0x350] ;  /* 0x0003500001907983 */ /* 0x002f220000300a00 */
[----:B------:R-:W-:-:S03]  /*39ab0*/  IMAD.WIDE R16, R108, 0x4, R16 ;  /* 0x000000046c107825 */ /* 0x000fc600078e0210 */
[----:B------:R1:W-:Y:S01]  /*39ac0*/  STL.64 [R1+0x17c8], R48 ;  /* 0x0017c83001007387 */ /* 0x0003e20000100a00 */
[----:B------:R-:W-:-:S04]  /*39ad0*/  IMAD.WIDE R218, R108, 0x4, R218 ;  /* 0x000000046cda7825 */ /* 0x000fc800078e02da */
[C---:B------:R-:W-:Y:S01]  /*39ae0*/  IMAD.WIDE R72, R108.reuse, 0x4, R72 ;  /* 0x000000046c487825 */ /* 0x040fe200078e0248 */
[----:B-1----:R-:W4:Y:S04]  /*39af0*/  LDL.LU.64 R48, [R1+0x1d20] ;  /* 0x001d200001307983 */ /* 0x002f280000300a00 */
[----:B------:R1:W-:Y:S01]  /*39b00*/  STL.64 [R1+0x10a0], R32 ;  /* 0x0010a02001007387 */ /* 0x0003e20000100a00 */
[----:B------:R-:W-:-:S04]  /*39b10*/  IMAD.WIDE R62, R108, 0x4, R62 ;  /* 0x000000046c3e7825 */ /* 0x000fc800078e023e */
[C---:B------:R-:W-:Y:S01]  /*39b20*/  IMAD.WIDE R46, R108.reuse, 0x4, R46 ;  /* 0x000000046c2e7825 */ /* 0x040fe200078e022e */
[----:B-1----:R-:W4:Y:S04]  /*39b30*/  LDL.LU.64 R32, [R1+0x1d18] ;  /* 0x001d180001207983 */ /* 0x002f280000300a00 */
[----:B------:R1:W-:Y:S04]  /*39b40*/  STL.64 [R1+0x11f0], R16 ;  /* 0x0011f01001007387 */ /* 0x0003e80000100a00 */
[----:B-1----:R-:W4:Y:S04]  /*39b50*/  LDL.LU.64 R16, [R1+0x1d10] ;  /* 0x001d100001107983 */ /* 0x002f280000300a00 */
[----:B------:R1:W-:Y:S04]  /*39b60*/  STL.64 [R1+0x1398], R218 ;  /* 0x001398da01007387 */ /* 0x0003e80000100a00 */
[----:B-1----:R-:W4:Y:S04]  /*39b70*/  LDL.LU.64 R218, [R1+0x1d08] ;  /* 0x001d080001da7983 */ /* 0x002f280000300a00 */
[----:B------:R1:W-:Y:S04]  /*39b80*/  STL.64 [R1+0x1498], R72 ;  /* 0x0014984801007387 */ /* 0x0003e80000100a00 */
[----:B-1----:R-:W4:Y:S04]  /*39b90*/  LDL.LU.64 R72, [R1+0x328] ;  /* 0x0003280001487983 */ /* 0x002f280000300a00 */
[----:B------:R1:W-:Y:S04]  /*39ba0*/  STL.64 [R1+0x1590], R188 ;  /* 0x001590bc01007387 */ /* 0x0003e80000100a00 */
[----:B------:R1:W-:Y:S04]  /*39bb0*/  STL.64 [R1+0x1678], R62 ;  /* 0x0016783e01007387 */ /* 0x0003e80000100a00 */
[----:B-1----:R-:W4:Y:S04]  /*39bc0*/  LDL.LU.64 R188, [R1+0x320] ;  /* 0x0003200001bc7983 */ /* 0x002f280000300a00 */
[----:B------:R-:W4:Y:S04]  /*39bd0*/  LDL.LU.64 R62, [R1+0x318] ;  /* 0x00031800013e7983 */ /* 0x000f280000300a00 */
[----:B------:R1:W-:Y:S04]  /*39be0*/  LDGSTS.E [R240+0x1f80], desc[UR22][R104.64], P0 ;  /* 0x01f8000068f07fae */ /* 0x0003e800081a1016 */
[----:B------:R1:W-:Y:S02]  /*39bf0*/  STL.64 [R1+0x1740], R46 ;  /* 0x0017402e01007387 */ /* 0x0003e40000100a00 */
[----:B-1----:R-:W-:-:S04]  /*39c00*/  IMAD.WIDE R104, R108, 0x4, R104 ;  /* 0x000000046c687825 */ /* 0x002fc800078e0268 */
[C---:B------:R-:W-:Y:S01]  /*39c10*/  IMAD.WIDE R170, R108.reuse, 0x4, R170 ;  /* 0x000000046caa7825 */ /* 0x040fe200078e02aa */
[----:B------:R-:W4:Y:S03]  /*39c20*/  LDL.LU.64 R46, [R1+0x310] ;  /* 0x00031000012e7983 */ /* 0x000f260000300a00 */
[C---:B------:R-:W-:Y:S01]  /*39c30*/  IMAD.WIDE R208, R108.reuse, 0x4, R208 ;  /* 0x000000046cd07825 */ /* 0x040fe200078e02d0 */
[----:B------:R1:W-:Y:S04]  /*39c40*/  STL.64 [R1+0x17c0], R104 ;  /* 0x0017c06801007387 */ /* 0x0003e80000100a00 */
[----:B-1----:R-:W4:Y:S04]  /*39c50*/  LDL.LU.64 R104, [R1+0x1d00] ;  /* 0x001d000001687983 */ /* 0x002f280000300a00 */
[----:B------:R1:W-:Y:S04]  /*39c60*/  STL.64 [R1+0x1048], R170 ;  /* 0x001048aa01007387 */ /* 0x0003e80000100a00 */
[----:B-1----:R-:W4:Y:S04]  /*39c70*/  LDL.LU.64 R170, [R1+0x1cf8] ;  /* 0x001cf80001aa7983 */ /* 0x002f280000300a00 */
[----:B------:R1:W-:Y:S04]  /*39c80*/  STL.64 [R1+0x1188], R208 ;  /* 0x001188d001007387 */ /* 0x0003e80000100a00 */
[----:B-1----:R-:W4:Y:S01]  /*39c90*/  LDL.LU.64 R208, [R1+0x1cf0] ;  /* 0x001cf00001d07983 */ /* 0x002f220000300a00 */
[----:B------:R-:W-:-:S04]  /*39ca0*/  IMAD.WIDE R126, R108, 0x4, R126 ;  /* 0x000000046c7e7825 */ /* 0x000fc800078e027e */
[C---:B------:R-:W-:Y:S01]  /*39cb0*/  IMAD.WIDE R202, R108.reuse, 0x4, R202 ;  /* 0x000000046cca7825 */ /* 0x040fe200078e02ca */
[----:B------:R1:W-:Y:S03]  /*39cc0*/  STL.64 [R1+0x1350], R126 ;  /* 0x0013507e01007387 */ /* 0x0003e60000100a00 */
[----:B------:R-:W-:-:S04]  /*39cd0*/  IMAD.WIDE R88, R108, 0x4, R88 ;  /* 0x000000046c587825 */ /* 0x000fc800078e0258 */
[C---:B------:R-:W-:Y:S01]  /*39ce0*/  IMAD.WIDE R124, R108.reuse, 0x4, R124 ;  /* 0x000000046c7c7825 */ /* 0x040fe200078e027c */
[----:B-1----:R-:W4:Y:S04]  /*39cf0*/  LDL.LU.64 R126, [R1+0x2e8] ;  /* 0x0002e800017e7983 */ /* 0x002f280000300a00 */
[----:B--2---:R1:W-:Y:S02]  /*39d00*/  LDGSTS.E [R240+0x2380], desc[UR22][R26.64], P0 ;  /* 0x023800001af07fae */ /* 0x0043e400081a1016 */
[----:B-1----:R-:W-:-:S04]  /*39d10*/  IMAD.WIDE R26, R108, 0x4, R26 ;  /* 0x000000046c1a7825 */ /* 0x002fc800078e021a */
[----:B---3--:R-:W-:-:S04]  /*39d20*/  IMAD.WIDE R128, R108, 0x4, R128 ;  /* 0x000000046c807825 */ /* 0x008fc800078e0280 */
[----:B----4-:R-:W-:-:S04]  /*39d30*/  IMAD.WIDE R238, R108, 0x4, R238 ;  /* 0x000000046cee7825 */ /* 0x010fc800078e02ee */
[----:B------:R-:W-:-:S04]  /*39d40*/  IMAD.WIDE R186, R108, 0x4, R186 ;  /* 0x000000046cba7825 */ /* 0x000fc800078e02ba */
[----:B------:R-:W-:-:S04]  /*39d50*/  IMAD.WIDE R60, R108, 0x4, R60 ;  /* 0x000000046c3c7825 */ /* 0x000fc800078e023c */
[C---:B------:R-:W-:Y:S01]  /*39d60*/  IMAD.WIDE R158, R108.reuse, 0x4, R158 ;  /* 0x000000046c9e7825 */ /* 0x040fe200078e029e */
[----:B------:R1:W-:Y:S03]  /*39d70*/  LDGSTS.E [R240+0x2780], desc[UR22][R72.64], P0 ;  /* 0x0278000048f07fae */ /* 0x0003e600081a1016 */
[----:B------:R-:W-:-:S05]  /*39d80*/  IMAD.WIDE R208, R108, 0x4, R208 ;  /* 0x000000046cd07825 */ /* 0x000fca00078e02d0 */
[----:B------:R2:W-:Y:S04]  /*39d90*/  STL.64 [R1+0x1468], R208 ;  /* 0x001468d001007387 */ /* 0x0005e80000100a00 */
[----:B------:R3:W-:Y:S04]  /*39da0*/  STL.64 [R1+0x1568], R202 ;  /* 0x001568ca01007387 */ /* 0x0007e80000100a00 */
[----:B--2---:R-:W2:Y:S04]  /*39db0*/  LDL.LU.64 R208, [R1+0x2e0] ;  /* 0x0002e00001d07983 */ /* 0x004ea80000300a00 */
[----:B---3--:R-:W3:Y:S04]  /*39dc0*/  LDL.LU.64 R202, [R1+0x2d8] ;  /* 0x0002d80001ca7983 */ /* 0x008ee80000300a00 */
[----:B------:R4:W-:Y:S01]  /*39dd0*/  STL.64 [R1+0x1660], R88 ;  /* 0x0016605801007387 */ /* 0x0009e20000100a00 */
[----:B-1----:R-:W-:-:S03]  /*39de0*/  IMAD.WIDE R72, R108, 0x4, R72 ;  /* 0x000000046c487825 */ /* 0x002fc600078e0248 */
[----:B------:R1:W-:Y:S04]  /*39df0*/  LDGSTS.E [R240+0x2b80], desc[UR22][R126.64], P0 ;  /* 0x02b800007ef07fae */ /* 0x0003e800081a1016 */
[----:B----4-:R-:W4:Y:S04]  /*39e00*/  LDL.LU.64 R88, [R1+0x2d0] ;  /* 0x0002d00001587983 */ /* 0x010f280000300a00 */
[----:B------:R1:W-:Y:S04]  /*39e10*/  STL.64 [R1+0x1730], R124 ;  /* 0x0017307c01007387 */ /* 0x0003e80000100a00 */
[----:B-1----:R-:W2:Y:S04]  /*39e20*/  LDL.LU.64 R124, [R1+0x1ce8] ;  /* 0x001ce800017c7983 */ /* 0x002ea80000300a00 */
[----:B------:R1:W-:Y:S04]  /*39e30*/  STL.64 [R1+0x17b8], R26 ;  /* 0x0017b81a01007387 */ /* 0x0003e80000100a00 */
[----:B-1----:R-:W2:Y:S04]  /*39e40*/  LDL.LU.64 R26, [R1+0x1ce0] ;  /* 0x001ce000011a7983 */ /* 0x002ea80000300a00 */
[----:B------:R1:W-:Y:S04]  /*39e50*/  STL.64 [R1+0x1020], R128 ;  /* 0x0010208001007387 */ /* 0x0003e80000100a00 */
[----:B-1----:R-:W2:Y:S04]  /*39e60*/  LDL.LU.64 R128, [R1+0x1cd8] ;  /* 0x001cd80001807983 */ /* 0x002ea80000300a00 */
[----:B------:R1:W-:Y:S02]  /*39e70*/  STL.64 [R1+0x1118], R238 ;  /* 0x001118ee01007387 */ /* 0x0003e40000100a00 */
[----:B-1----:R-:W-:-:S02]  /*39e80*/  IMAD.WIDE R238, R108, 0x4, R144 ;  /* 0x000000046cee7825 */ /* 0x002fc400078e0290 */
[----:B------:R-:W3:Y:S04]  /*39e90*/  LDL.LU.64 R144, [R1+0x2a8] ;  /* 0x0002a80001907983 */ /* 0x000ee80000300a00 */
[----:B------:R-:W-:Y:S01]  /*39ea0*/  STL.64 [R1+0x12f8], R238 ;  /* 0x0012f8ee01007387 */ /* 0x000fe20000100a00 */
[----:B------:R-:W-:-:S04]  /*39eb0*/  IMAD.WIDE R188, R108, 0x4, R188 ;  /* 0x000000046cbc7825 */ /* 0x000fc800078e02bc */
[----:B--2---:R-:W-:-:S05]  /*39ec0*/  IMAD.WIDE R128, R108, 0x4, R128 ;  /* 0x000000046c807825 */ /* 0x004fca00078e0280 */
[----:B------:R1:W-:Y:S04]  /*39ed0*/  STL.64 [R1+0x1448], R128 ;  /* 0x0014488001007387 */ /* 0x0003e80000100a00 */
[----:B-1----:R-:W2:Y:S04]  /*39ee0*/  LDL.LU.64 R128, [R1+0x2a0] ;  /* 0x0002a00001807983 */ /* 0x002ea80000300a00 */
[----:B------:R-:W2:Y:S04]  /*39ef0*/  LDL.LU.64 R238, [R1+0x298] ;  /* 0x0002980001ee7983 */ /* 0x000ea80000300a00 */
[----:B------:R1:W-:Y:S01]  /*39f00*/  STL.64 [R1+0x1540], R186 ;  /* 0x001540ba01007387 */ /* 0x0003e20000100a00 */
[----:B------:R-:W-:-:S03]  /*39f10*/  IMAD.WIDE R62, R108, 0x4, R62 ;  /* 0x000000046c3e7825 */ /* 0x000fc600078e023e */
[----:B---3--:R3:W-:Y:S04]  /*39f20*/  LDGSTS.E [R240+0x2f80], desc[UR22][R144.64], P0 ;  /* 0x02f8000090f07fae */ /* 0x0087e800081a1016 */
[----:B-1----:R-:W2:Y:S04]  /*39f30*/  LDL.LU.64 R186, [R1+0x290] ;  /* 0x0002900001ba7983 */ /* 0x002ea80000300a00 */
[----:B------:R1:W-:Y:S04]  /*39f40*/  STL.64 [R1+0x1640], R60 ;  /* 0x0016403c01007387 */ /* 0x0003e80000100a00 */
[----:B-1----:R-:W2:Y:S04]  /*39f50*/  LDL.LU.64 R60, [R1+0x1cd0] ;  /* 0x001cd000013c7983 */ /* 0x002ea80000300a00 */
[----:B------:R1:W-:Y:S04]  /*39f60*/  STL.64 [R1+0x1718], R158 ;  /* 0x0017189e01007387 */ /* 0x0003e80000100a00 */
[----:B-1----:R-:W2:Y:S04]  /*39f70*/  LDL.LU.64 R158, [R1+0x1cc8] ;  /* 0x001cc800019e7983 */ /* 0x002ea80000300a00 */
[----:B------:R1:W-:Y:S04]  /*39f80*/  STL.64 [R1+0x17a8], R72 ;  /* 0x0017a84801007387 */ /* 0x0003e80000100a00 */
[----:B-1----:R-:W2:Y:S04]  /*39f90*/  LDL.LU.64 R72, [R1+0x1cc0] ;  /* 0x001cc00001487983 */ /* 0x002ea80000300a00 */
[----:B------:R1:W-:Y:S04]  /*39fa0*/  STL.64 [R1+0xfe0], R188 ;  /* 0x000fe0bc01007387 */ /* 0x0003e80000100a00 */
[----:B-1----:R-:W2:Y:S01]  /*39fb0*/  LDL.LU.64 R188, [R1+0x1cb8] ;  /* 0x001cb80001bc7983 */ /* 0x002ea20000300a00 */
[----:B------:R-:W-:-:S03]  /*39fc0*/  IMAD.WIDE R46, R108, 0x4, R46 ;  /* 0x000000046c2e7825 */ /* 0x000fc600078e022e */
[----:B------:R1:W-:Y:S01]  /*39fd0*/  STL.64 [R1+0x10c0], R62 ;  /* 0x0010c03e01007387 */ /* 0x0003e20000100a00 */
[----:B------:R-:W-:-:S04]  /*39fe0*/  IMAD.WIDE R110, R108, 0x4, R110 ;  /* 0x000000046c6e7825 */ /* 0x000fc800078e026e */
[C---:B------:R-:W-:Y:S01]  /*39ff0*/  IMAD.WIDE R30, R108.reuse, 0x4, R30 ;  /* 0x000000046c1e7825 */ /* 0x040fe200078e021e */
[----:B-1----:R-:W3:Y:S03]  /*3a000*/  LDL.LU.64 R62, [R1+0x268] ;  /* 0x00026800013e7983 */ /* 0x002ee60000300a00 */
[C---:B------:R-:W-:Y:S01]  /*3a010*/  IMAD.WIDE R242, R108.reuse, 0x4, R242 ;  /* 0x000000046cf27825 */ /* 0x040fe200078e02f2 */
[----:B------:R1:W-:Y:S03]  /*3a020*/  STL.64 [R1+0x1290], R46 ;  /* 0x0012902e01007387 */ /* 0x0003e60000100a00 */
[C---:B------:R-:W-:Y:S01]  /*3a030*/  IMAD.WIDE R126, R108.reuse, 0x4, R126 ;  /* 0x000000046c7e7825 */ /* 0x040fe200078e027e */
[----:B-1----:R-:W3:Y:S03]  /*3a040*/  LDL.LU.64 R46, [R1+0x260] ;  /* 0x00026000012e7983 */ /* 0x002ee60000300a00 */
[----:B--2---:R-:W-:-:S05]  /*3a050*/  IMAD.WIDE R188, R108, 0x4, R188 ;  /* 0x000000046cbc7825 */ /* 0x004fca00078e02bc */
[----:B------:R1:W-:Y:S01]  /*3a060*/  STL.64 [R1+0x1420], R188 ;  /* 0x001420bc01007387 */ /* 0x0003e20000100a00 */
[----:B------:R-:W-:-:S04]  /*3a070*/  IMAD.WIDE R208, R108, 0x4, R208 ;  /* 0x000000046cd07825 */ /* 0x000fc800078e02d0 */
[----:B------:R-:W-:-:S04]  /*3a080*/  IMAD.WIDE R202, R108, 0x4, R202 ;  /* 0x000000046cca7825 */ /* 0x000fc800078e02ca */
[C---:B----4-:R-:W-:Y:S01]  /*3a090*/  IMAD.WIDE R88, R108.reuse, 0x4, R88 ;  /* 0x000000046c587825 */ /* 0x050fe200078e0258 */
[----:B---3--:R2:W-:Y:S04]  /*3a0a0*/  LDGSTS.E [R240+0x3380], desc[UR22][R62.64], P0 ;  /* 0x033800003ef07fae */ /* 0x0085e800081a1016 */
[----:B-1----:R-:W3:Y:S04]  /*3a0b0*/  LDL.LU.64 R188, [R1+0x258] ;  /* 0x0002580001bc7983 */ /* 0x002ee80000300a00 */
[----:B------:R1:W-:Y:S04]  /*3a0c0*/  STL.64 [R1+0x1520], R110 ;  /* 0x0015206e01007387 */ /* 0x0003e80000100a00 */
[----:B-1----:R-:W4:Y:S04]  /*3a0d0*/  LDL.LU.64 R110, [R1+0x1cb0] ;  /* 0x001cb000016e7983 */ /* 0x002f280000300a00 */
[----:B------:R1:W-:Y:S04]  /*3a0e0*/  STL.64 [R1+0x1618], R30 ;  /* 0x0016181e01007387 */ /* 0x0003e80000100a00 */
[----:B-1----:R-:W4:Y:S04]  /*3a0f0*/  LDL.LU.64 R30, [R1+0x1ca8] ;  /* 0x001ca800011e7983 */ /* 0x002f280000300a00 */
[----:B------:R1:W-:Y:S04]  /*3a100*/  STL.64 [R1+0x1700], R242 ;  /* 0x001700f201007387 */ /* 0x0003e80000100a00 */
[----:B-1----:R-:W4:Y:S04]  /*3a110*/  LDL.LU.64 R242, [R1+0x1ca0] ;  /* 0x001ca00001f27983 */ /* 0x002f280000300a00 */
[----:B------:R1:W-:Y:S04]  /*3a120*/  STL.64 [R1+0x1798], R126 ;  /* 0x0017987e01007387 */ /* 0x0003e80000100a00 */
[----:B-1----:R-:W4:Y:S01]  /*3a130*/  LDL.LU.64 R126, [R1+0x1c98] ;  /* 0x001c9800017e7983 */ /* 0x002f220000300a00 */
[----:B------:R-:W-:-:S03]  /*3a140*/  IMAD.WIDE R192, R108, 0x4, R192 ;  /* 0x000000046cc07825 */ /* 0x000fc600078e02c0 */
[----:B------:R1:W-:Y:S01]  /*3a150*/  STL.64 [R1+0xfb8], R208 ;  /* 0x000fb8d001007387 */ /* 0x0003e20000100a00 */
[----:B------:R-:W-:-:S04]  /*3a160*/  IMAD.WIDE R176, R108, 0x4, R176 ;  /* 0x000000046cb07825 */ /* 0x000fc800078e02b0 */
[C---:B------:R-:W-:Y:S01]  /*3a170*/  IMAD.WIDE R160, R108.reuse, 0x4, R160 ;  /* 0x000000046ca07825 */ /* 0x040fe200078e02a0 */
[----:B-1----:R-:W4:Y:S04]  /*3a180*/  LDL.LU.64 R208, [R1+0x1c90] ;  /* 0x001c900001d07983 */ /* 0x002f280000300a00 */
[----:B------:R1:W-:Y:S01]  /*3a190*/  STL.64 [R1+0x1078], R202 ;  /* 0x001078ca01007387 */ /* 0x0003e20000100a00 */
[----:B------:R-:W-:-:S03]  /*3a1a0*/  IMAD.WIDE R144, R108, 0x4, R144 ;  /* 0x000000046c907825 */ /* 0x000fc600078e0290 */
[----:B-1----:R-:W4:Y:S04]  /*3a1b0*/  LDL.LU.64 R202, [R1+0x228] ;  /* 0x0002280001ca7983 */ /* 0x002f280000300a00 */
[----:B------:R1:W-:Y:S01]  /*3a1c0*/  STL.64 [R1+0x1230], R88 ;  /* 0x0012305801007387 */ /* 0x0003e20000100a00 */
[----:B------:R-:W-:-:S03]  /*3a1d0*/  IMAD.WIDE R128, R108, 0x4, R128 ;  /* 0x000000046c807825 */ /* 0x000fc600078e0280 */
[----:B-1----:R-:W4:Y:S01]  /*3a1e0*/  LDL.LU.64 R88, [R1+0x220] ;  /* 0x0002200001587983 */ /* 0x002f220000300a00 */
[----:B------:R-:W-:-:S04]  /*3a1f0*/  IMAD.WIDE R238, R108, 0x4, R238 ;  /* 0x000000046cee7825 */ /* 0x000fc800078e02ee */
[----:B------:R-:W-:-:S04]  /*3a200*/  IMAD.WIDE R112, R108, 0x4, R112 ;  /* 0x000000046c707825 */ /* 0x000fc800078e0270 */
[----:B------:R-:W-:-:S04]  /*3a210*/  IMAD.WIDE R94, R108, 0x4, R94 ;  /* 0x000000046c5e7825 */ /* 0x000fc800078e025e */
[----:B------:R-:W-:-:S04]  /*3a220*/  IMAD.WIDE R78, R108, 0x4, R78 ;  /* 0x000000046c4e7825 */ /* 0x000fc800078e024e */
[----:B--2---:R-:W-:-:S04]  /*3a230*/  IMAD.WIDE R62, R108, 0x4, R62 ;  /* 0x000000046c3e7825 */ /* 0x004fc800078e023e */
[----:B------:R-:W-:-:S04]  /*3a240*/  IMAD.WIDE R46, R108, 0x4, R46 ;  /* 0x000000046c2e7825 */ /* 0x000fc800078e022e */
[----:B---3--:R-:W-:-:S04]  /*3a250*/  IMAD.WIDE R188, R108, 0x4, R188 ;  /* 0x000000046cbc7825 */ /* 0x008fc800078e02bc */
[----:B----4-:R-:W-:-:S05]  /*3a260*/  IMAD.WIDE R126, R108, 0x4, R126 ;  /* 0x000000046c7e7825 */ /* 0x010fca00078e027e */
[----:B------:R1:W-:Y:S04]  /*3a270*/  STL.64 [R1+0x13f0], R126 ;  /* 0x0013f07e01007387 */ /* 0x0003e80000100a00 */
[----:B-1----:R-:W2:Y:S04]  /*3a280*/  LDL.LU.64 R126, [R1+0x218] ;  /* 0x00021800017e7983 */ /* 0x002ea80000300a00 */
[----:B------:R1:W-:Y:S01]  /*3a290*/  STL.64 [R1+0x1500], R192 ;  /* 0x001500c001007387 */ /* 0x0003e20000100a00 */
[----:B------:R-:W-:-:S04]  /*3a2a0*/  IMAD.WIDE R242, R108, 0x4, R242 ;  /* 0x000000046cf27825 */ /* 0x000fc800078e02f2 */
[----:B------:R-:W-:-:S04]  /*3a2b0*/  IMAD.WIDE R30, R108, 0x4, R30 ;  /* 0x000000046c1e7825 */ /* 0x000fc800078e021e */
[C---:B------:R-:W-:Y:S01]  /*3a2c0*/  IMAD.WIDE R172, R108.reuse, 0x4, R172 ;  /* 0x000000046cac7825 */ /* 0x040fe200078e02ac */
[----:B------:R3:W-:Y:S04]  /*3a2d0*/  LDGSTS.E [R240+0x3780], desc[UR22][R202.64], P0 ;  /* 0x03780000caf07fae */ /* 0x0007e800081a1016 */
        /* <DEDUP_REMOVED lines=8> */
[----:B-1----:R-:W4:Y:S04]  /*3a360*/  LDL.LU.64 R128, [R1+0x1c68] ;  /* 0x001c680001807983 */ /* 0x002f280000300a00 */
[----:B------:R1:W-:Y:S02]  /*3a370*/  STL.64 [R1+0x1030], R238 ;  /* 0x001030ee01007387 */ /* 0x0003e40000100a00 */
[----:B-1----:R-:W-:-:S02]  /*3a380*/  IMAD.WIDE R238, R108, 0x4, R186 ;  /* 0x000000046cee7825 */ /* 0x002fc400078e02ba */
[----:B------:R-:W4:Y:S04]  /*3a390*/  LDL.LU.64 R186, [R1+0x1e8] ;  /* 0x0001e80001ba7983 */ /* 0x000f280000300a00 */
        /* <DEDUP_REMOVED lines=16> */
[----:B------:R-:W-:-:S04]  /*3a4a0*/  IMAD.WIDE R190, R108, 0x4, R190 ;  /* 0x000000046cbe7825 */ /* 0x000fc800078e02be */
[----:B------:R-:W-:-:S04]  /*3a4b0*/  IMAD.WIDE R234, R108, 0x4, R234 ;  /* 0x000000046cea7825 */ /* 0x000fc800078e02ea */
[----:B---3--:R-:W-:-:S04]  /*3a4c0*/  IMAD.WIDE R202, R108, 0x4, R202 ;  /* 0x000000046cca7825 */ /* 0x008fc800078e02ca */
[----:B------:R-:W-:-:S04]  /*3a4d0*/  IMAD.WIDE R88, R108, 0x4, R88 ;  /* 0x000000046c587825 */ /* 0x000fc800078e0258 */
[----:B--2---:R-:W-:-:S04]  /*3a4e0*/  IMAD.WIDE R126, R108, 0x4, R126 ;  /* 0x000000046c7e7825 */ /* 0x004fc800078e027e */
[----:B------:R-:W-:-:S04]  /*3a4f0*/  IMAD.WIDE R110, R108, 0x4, R110 ;  /* 0x000000046c6e7825 */ /* 0x000fc800078e026e */
[----:B------:R-:W-:-:S04]  /*3a500*/  IMAD.WIDE R92, R108, 0x4, R92 ;  /* 0x000000046c5c7825 */ /* 0x000fc800078e025c */
[----:B------:R-:W-:-:S04]  /*3a510*/  IMAD.WIDE R244, R108, 0x4, R244 ;  /* 0x000000046cf47825 */ /* 0x000fc800078e02f4 */
[C---:B------:R-:W-:Y:S01]  /*3a520*/  IMAD.WIDE R140, R108.reuse, 0x4, R140 ;  /* 0x000000046c8c7825 */ /* 0x040fe200078e028c */
[----:B----4-:R1:W-:Y:S03]  /*3a530*/  LDGSTS.E [R240+0x3b80], desc[UR22][R186.64], P0 ;  /* 0x03b80000baf07fae */ /* 0x0103e600081a1016 */
[----:B------:R-:W-:-:S05]  /*3a540*/  IMAD.WIDE R188, R108, 0x4, R188 ;  /* 0x000000046cbc7825 */ /* 0x000fca00078e02bc */
[----:B------:R2:W-:Y:S04]  /*3a550*/  STL.64 [R1+0x1138], R188 ;  /* 0x001138bc01007387 */ /* 0x0005e80000100a00 */
[----:B--2---:R-:W2:Y:S04]  /*3a560*/  LDL.LU.64 R188, [R1+0x1a8] ;  /* 0x0001a80001bc7983 */ /* 0x004ea80000300a00 */
[----:B------:R3:W-:Y:S04]  /*3a570*/  STL.64 [R1+0x1378], R30 ;  /* 0x0013781e01007387 */ /* 0x0007e80000100a00 */
[----:B---3--:R-:W3:Y:S04]  /*3a580*/  LDL.LU.64 R30, [R1+0x1c30] ;  /* 0x001c3000011e7983 */ /* 0x008ee80000300a00 */
[----:B------:R4:W-:Y:S04]  /*3a590*/  STL.64 [R1+0x14b0], R172 ;  /* 0x0014b0ac01007387 */ /* 0x0009e80000100a00 */
[----:B----4-:R-:W4:Y:S04]  /*3a5a0*/  LDL.LU.64 R172, [R1+0x1a0] ;  /* 0x0001a00001ac7983 */ /* 0x010f280000300a00 */
        /* <DEDUP_REMOVED lines=28> */
[----:B--2---:R-:W2:Y:S04]  /*3a770*/  LDL.LU.64 R126, [R1+0x168] ;  /* 0x00016800017e7983 */ /* 0x004ea80000300a00 */
[----:B------:R3:W-:Y:S04]  /*3a780*/  STL.64 [R1+0x1328], R110 ;  /* 0x0013286e01007387 */ /* 0x0007e80000100a00 */
[----:B---3--:R-:W3:Y:S04]  /*3a790*/  LDL.LU.64 R110, [R1+0x160] ;  /* 0x00016000016e7983 */ /* 0x008ee80000300a00 */
        /* <DEDUP_REMOVED lines=9> */
[----:B-1----:R-:W-:-:S02]  /*3a830*/  IMAD.WIDE R238, R108, 0x4, R242 ;  /* 0x000000046cee7825 */ /* 0x002fc400078e02f2 */
[----:B------:R-:W3:Y:S04]  /*3a840*/  LDL.LU.64 R242, [R1+0x128] ;  /* 0x0001280001f27983 */ /* 0x000ee80000300a00 */
[----:B------:R3:W-:Y:S01]  /*3a850*/  STL.64 [R1+0xf80], R238 ;  /* 0x000f80ee01007387 */ /* 0x0007e20000100a00 */
[----:B------:R-:W-:-:S04]  /*3a860*/  IMAD.WIDE R188, R108, 0x4, R188 ;  /* 0x000000046cbc7825 */ /* 0x000fc800078e02bc */
[----:B----4-:R-:W-:-:S04]  /*3a870*/  IMAD.WIDE R172, R108, 0x4, R172 ;  /* 0x000000046cac7825 */ /* 0x010fc800078e02ac */
[C---:B------:R-:W-:Y:S01]  /*3a880*/  IMAD.WIDE R190, R108.reuse, 0x4, R190 ;  /* 0x000000046cbe7825 */ /* 0x040fe200078e02be */
[----:B--2---:R1:W-:Y:S03]  /*3a890*/  LDGSTS.E [R240+0x4380], desc[UR22][R126.64], P0 ;  /* 0x043800007ef07fae */ /* 0x0043e600081a1016 */
[C---:B---3--:R-:W-:Y:S02]  /*3a8a0*/  IMAD.WIDE R238, R108.reuse, 0x4, R186 ;  /* 0x000000046cee7825 */ /* 0x048fe400078e02ba */
[----:B------:R-:W2:Y:S04]  /*3a8b0*/  LDL.LU.64 R186, [R1+0x120] ;  /* 0x0001200001ba7983 */ /* 0x000ea80000300a00 */
[----:B------:R3:W-:Y:S04]  /*3a8c0*/  STL.64 [R1+0x1058], R238 ;  /* 0x001058ee01007387 */ /* 0x0007e80000100a00 */
[----:B---3--:R-:W3:Y:S04]  /*3a8d0*/  LDL.LU.64 R238, [R1+0x118] ;  /* 0x0001180001ee7983 */ /* 0x008ee80000300a00 */
[----:B------:R4:W-:Y:S01]  /*3a8e0*/  STL.64 [R1+0x12b8], R72 ;  /* 0x0012b84801007387 */ /* 0x0009e20000100a00 */
[----:B-1----:R-:W-:-:S03]  /*3a8f0*/  IMAD.WIDE R126, R108, 0x4, R126 ;  /* 0x000000046c7e7825 */ /* 0x002fc600078e027e */
[----:B------:R1:W-:Y:S04]  /*3a900*/  LDGSTS.E [R240+0x4780], desc[UR22][R242.64], P0 ;  /* 0x04780000f2f07fae */ /* 0x0003e800081a1016 */
[----:B----4-:R-:W4:Y:S04]  /*3a910*/  LDL.LU.64 R72, [R1+0x1bf0] ;  /* 0x001bf00001487983 */ /* 0x010f280000300a00 */
        /* <DEDUP_REMOVED lines=15> */
[----:B--2---:R-:W-:-:S04]  /*3aa10*/  IMAD.WIDE R186, R108, 0x4, R186 ;  /* 0x000000046cba7825 */ /* 0x004fc800078e02ba */
[----:B---3--:R-:W-:-:S04]  /*3aa20*/  IMAD.WIDE R238, R108, 0x4, R238 ;  /* 0x000000046cee7825 */ /* 0x008fc800078e02ee */
[----:B----4-:R-:W-:-:S04]  /*3aa30*/  IMAD.WIDE R76, R108, 0x4, R76 ;  /* 0x000000046c4c7825 */ /* 0x010fc800078e024c */
[----:B------:R-:W-:-:S05]  /*3aa40*/  IMAD.WIDE R174, R108, 0x4, R174 ;  /* 0x000000046cae7825 */ /* 0x000fca00078e02ae */
[----:B------:R1:W-:Y:S04]  /*3aa50*/  STL.64 [R1+0x1018], R174 ;  /* 0x001018ae01007387 */ /* 0x0003e80000100a00 */
[----:B-1----:R-:W2:Y:S04]  /*3aa60*/  LDL.LU.64 R174, [R1+0x1bc8] ;  /* 0x001bc80001ae7983 */ /* 0x002ea80000300a00 */
[----:B------:R1:W-:Y:S01]  /*3aa70*/  STL.64 [R1+0x1228], R158 ;  /* 0x0012289e01007387 */ /* 0x0003e20000100a00 */
[----:B------:R-:W-:-:S04]  /*3aa80*/  IMAD.WIDE R220, R108, 0x4, R220 ;  /* 0x000000046cdc7825 */ /* 0x000fc800078e02dc */
[C---:B------:R-:W-:Y:S01]  /*3aa90*/  IMAD.WIDE R204, R108.reuse, 0x4, R204 ;  /* 0x000000046ccc7825 */ /* 0x040fe200078e02cc */
[----:B------:R3:W-:Y:S04]  /*3aaa0*/  LDGSTS.E [R240+0x4b80], desc[UR22][R188.64], P0 ;  /* 0x04b80000bcf07fae */ /* 0x0007e800081a1016 */
[----:B-1----:R-:W4:Y:S04]  /*3aab0*/  LDL.LU.64 R158, [R1+0x1bc0] ;  /* 0x001bc000019e7983 */ /* 0x002f280000300a00 */
[----:B------:R1:W-:Y:S04]  /*3aac0*/  STL.64 [R1+0x1428], R142 ;  /* 0x0014288e01007387 */ /* 0x0003e80000100a00 */
[----:B-1----:R-:W2:Y:S04]  /*3aad0*/  LDL.LU.64 R142, [R1+0x1bb8] ;  /* 0x001bb800018e7983 */ /* 0x002ea80000300a00 */
[----:B------:R1:W-:Y:S04]  /*3aae0*/  STL.64 [R1+0x1558], R58 ;  /* 0x0015583a01007387 */ /* 0x0003e80000100a00 */
[----:B-1----:R-:W2:Y:S04]  /*3aaf0*/  LDL.LU.64 R58, [R1+0xa8] ;  /* 0x0000a800013a7983 */ /* 0x002ea80000300a00 */
        /* <DEDUP_REMOVED lines=25> */
[----:B------:R1:W-:Y:S02]  /*3ac90*/  STL.64 [R1+0xf98], R238 ;  /* 0x000f98ee01007387 */ /* 0x0003e40000100a00 */
[C---:B-1----:R-:W-:Y:S02]  /*3aca0*/  IMAD.WIDE R238, R108.reuse, 0x4, R26 ;  /* 0x000000046cee7825 */ /* 0x042fe400078e021a */
[----:B------:R-:W4:Y:S04]  /*3acb0*/  LDL.LU.64 R26, [R1+0x1b60] ;  /* 0x001b6000011a7983 */ /* 0x000f280000300a00 */
[----:B------:R1:W-:Y:S04]  /*3acc0*/  STL.64 [R1+0x1100], R238 ;  /* 0x001100ee01007387 */ /* 0x0003e80000100a00 */
[----:B-1----:R-:W4:Y:S04]  /*3acd0*/  LDL.LU.64 R238, [R1+0x28] ;  /* 0x0000280001ee7983 */ /* 0x002f280000300a00 */
[----:B------:R1:W-:Y:S04]  /*3ace0*/  STL.64 [R1+0x13b8], R156 ;  /* 0x0013b89c01007387 */ /* 0x0003e80000100a00 */
[----:B-1----:R-:W4:Y:S01]  /*3acf0*/  LDL.LU.64 R156, [R1+0x1b58] ;  /* 0x001b5800019c7983 */ /* 0x002f220000300a00 */
[----:B---3--:R-:W-:-:S03]  /*3ad00*/  IMAD.WIDE R188, R108, 0x4, R188 ;  /* 0x000000046cbc7825 */ /* 0x008fc600078e02bc */
[----:B------:R1:W-:Y:S01]  /*3ad10*/  STL.64 [R1+0x1508], R220 ;  /* 0x001508dc01007387 */ /* 0x0003e20000100a00 */
[----:B------:R-:W-:-:S04]  /*3ad20*/  IMAD.WIDE R172, R108, 0x4, R172 ;  /* 0x000000046cac7825 */ /* 0x000fc800078e02ac */
[C---:B------:R-:W-:Y:S01]  /*3ad30*/  IMAD.WIDE R140, R108.reuse, 0x4, R140 ;  /* 0x000000046c8c7825 */ /* 0x040fe200078e028c */
[----:B-1----:R-:W3:Y:S04]  /*3ad40*/  LDL.LU.64 R220, [R1+0x1b50] ;  /* 0x001b500001dc7983 */ /* 0x002ee80000300a00 */
[----:B------:R1:W-:Y:S01]  /*3ad50*/  STL.64 [R1+0x1630], R204 ;  /* 0x001630cc01007387 */ /* 0x0003e20000100a00 */
[----:B------:R-:W-:-:S04]  /*3ad60*/  IMAD.WIDE R124, R108, 0x4, R124 ;  /* 0x000000046c7c7825 */ /* 0x000fc800078e027c */
[C---:B------:R-:W-:Y:S01]  /*3ad70*/  IMAD.WIDE R106, R108.reuse, 0x4, R106 ;  /* 0x000000046c6a7825 */ /* 0x040fe200078e026a */
[----:B-1----:R-:W3:Y:S04]  /*3ad80*/  LDL.LU.64 R204, [R1+0x1b48] ;  /* 0x001b480001cc7983 */ /* 0x002ee80000300a00 */
[----:B------:R1:W-:Y:S01]  /*3ad90*/  STL.64 [R1+0x1710], R188 ;  /* 0x001710bc01007387 */ /* 0x0003e20000100a00 */
[----:B------:R-:W-:-:S03]  /*3ada0*/  IMAD.WIDE R90, R108, 0x4, R90 ;  /* 0x000000046c5a7825 */ /* 0x000fc600078e025a */
[----:B-1----:R-:W3:Y:S04]  /*3adb0*/  LDL.LU.64 R188, [R1+0x1b40] ;  /* 0x001b400001bc7983 */ /* 0x002ee80000300a00 */
[----:B------:R1:W-:Y:S01]  /*3adc0*/  STL.64 [R1+0xe00], R172 ;  /* 0x000e00ac01007387 */ /* 0x0003e20000100a00 */
[----:B------:R-:W-:-:S03]  /*3add0*/  IMAD.WIDE R74, R108, 0x4, R74 ;  /* 0x000000046c4a7825 */ /* 0x000fc600078e024a */
[----:B--2---:R2:W-:Y:S04]  /*3ade0*/  LDGSTS.E [R240+0x4f80], desc[UR22][R58.64], P0 ;  /* 0x04f800003af07fae */ /* 0x0045e800081a1016 */
[----:B-1----:R-:W3:Y:S01]  /*3adf0*/  LDL.LU.64 R172, [R1+0x1b38] ;  /* 0x001b380001ac7983 */ /* 0x002ee20000300a00 */
[----:B--2---:R-:W-:-:S04]  /*3ae00*/  IMAD.WIDE R58, R108, 0x4, R58 ;  /* 0x000000046c3a7825 */ /* 0x004fc800078e023a */
[----:B----4-:R-:W-:-:S04]  /*3ae10*/  IMAD.WIDE R42, R108, 0x4, R42 ;  /* 0x000000046c2a7825 */ /* 0x010fc800078e022a */
[----:B------:R-:W-:-:S04]  /*3ae20*/  IMAD.WIDE R244, R108, 0x4, R244 ;  /* 0x000000046cf47825 */ /* 0x000fc800078e02f4 */
[----:B------:R-:W-:-:S04]  /*3ae30*/  IMAD.WIDE R170, R108, 0x4, R170 ;  /* 0x000000046caa7825 */ /* 0x000fc800078e02aa */
[----:B------:R-:W-:-:S04]  /*3ae40*/  IMAD.WIDE R56, R108, 0x4, R56 ;  /* 0x000000046c387825 */ /* 0x000fc800078e0238 */
[----:B------:R-:W-:-:S04]  /*3ae50*/  IMAD.WIDE R246, R108, 0x4, R246 ;  /* 0x000000046cf67825 */ /* 0x000fc800078e02f6 */
[----:B------:R-:W-:-:S04]  /*3ae60*/  IMAD.WIDE R24, R108, 0x4, R24 ;  /* 0x000000046c187825 */ /* 0x000fc800078e0218 */
[C---:B------:R-:W-:Y:S01]  /*3ae70*/  IMAD.WIDE R88, R108.reuse, 0x4, R88 ;  /* 0x000000046c587825 */ /* 0x040fe200078e0258 */
[----:B------:R1:W-:Y:S03]  /*3ae80*/  LDGSTS.E [R240+0x5380], desc[UR22][R40.64], P0 ;  /* 0x0538000028f07fae */ /* 0x0003e600081a1016 */
[----:B------:R-:W-:-:S04]  /*3ae90*/  IMAD.WIDE R26, R108, 0x4, R26 ;  /* 0x000000046c1a7825 */ /* 0x000fc800078e021a */
[C---:B------:R-:W-:Y:S01]  /*3aea0*/  IMAD.WIDE R156, R108.reuse, 0x4, R156 ;  /* 0x000000046c9c7825 */ /* 0x040fe200078e029c */
[----:B------:R2:W-:Y:S04]  /*3aeb0*/  LDGSTS.E [R240+0x5780], desc[UR22][R238.64], P0 ;  /* 0x05780000eef07fae */ /* 0x0005e800081a1016 */
        /* <DEDUP_REMOVED lines=25> */
[----:B-1----:R-:W4:Y:S04]  /*3b050*/  LDL.LU.64 R246, [R1+0x1ad0] ;  /* 0x001ad00001f67983 */ /* 0x002f280000300a00 */
[----:B------:R1:W-:Y:S04]  /*3b060*/  STL.64 [R1+0x15f0], R24 ;  /* 0x0015f01801007387 */ /* 0x0003e80000100a00 */
[----:B-1----:R-:W4:Y:S01]  /*3b070*/  LDL.LU.64 R24, [R1+0x1ac8] ;  /* 0x001ac80001187983 */ /* 0x002f220000300a00 */
[----:B------:R-:W-:-:S05]  /*3b080*/  IMAD.WIDE R40, R108, 0x4, R40 ;  /* 0x000000046c287825 */ /* 0x000fca00078e0228 */
[----:B------:R1:W-:Y:S04]  /*3b090*/  STL.64 [R1+0x16e0], R40 ;  /* 0x0016e02801007387 */ /* 0x0003e80000100a00 */
[----:B-1----:R-:W4:Y:S01]  /*3b0a0*/  LDL.LU.64 R40, [R1+0x1ac0] ;  /* 0x001ac00001287983 */ /* 0x002f220000300a00 */
[----:B------:R-:W-:-:S04]  /*3b0b0*/  IMAD.WIDE R72, R108, 0x4, R72 ;  /* 0x000000046c487825 */ /* 0x000fc800078e0248 */
[----:B------:R-:W-:-:S04]  /*3b0c0*/  IMAD.WIDE R104, R108, 0x4, R104 ;  /* 0x000000046c687825 */ /* 0x000fc800078e0268 */
[----:B------:R-:W-:-:S04]  /*3b0d0*/  IMAD.WIDE R122, R108, 0x4, R122 ;  /* 0x000000046c7a7825 */ /* 0x000fc800078e027a */
[----:B------:R-:W-:-:S04]  /*3b0e0*/  IMAD.WIDE R138, R108, 0x4, R138 ;  /* 0x000000046c8a7825 */ /* 0x000fc800078e028a */
[----:B------:R-:W-:-:S04]  /*3b0f0*/  IMAD.WIDE R154, R108, 0x4, R154 ;  /* 0x000000046c9a7825 */ /* 0x000fc800078e029a */
[----:B--2---:R-:W-:-:S04]  /*3b100*/  IMAD.WIDE R238, R108, 0x4, R238 ;  /* 0x000000046cee7825 */ /* 0x004fc800078e02ee */
[----:B---3--:R-:W-:-:S05]  /*3b110*/  IMAD.WIDE R56, R108, 0x4, R56 ;  /* 0x000000046c387825 */ /* 0x008fca00078e0238 */
[----:B------:R1:W-:Y:S01]  /*3b120*/  STL.64 [R1+0xd20], R56 ;  /* 0x000d203801007387 */ /* 0x0003e20000100a00 */
[----:B------:R-:W-:-:S04]  /*3b130*/  IMAD.WIDE R244, R108, 0x4, R244 ;  /* 0x000000046cf47825 */ /* 0x000fc800078e02f4 */
[----:B------:R-:W-:-:S04]  /*3b140*/  IMAD.WIDE R16, R108, 0x4, R16 ;  /* 0x000000046c107825 */ /* 0x000fc800078e0210 */
[C---:B------:R-:W-:Y:S01]  /*3b150*/  IMAD.WIDE R18, R108.reuse, 0x4, R18 ;  /* 0x000000046c127825 */ /* 0x040fe200078e0212 */
[----:B----4-:R-:W-:Y:S04]  /*3b160*/  LDGSTS.E [R240+0x5b80], desc[UR22][R246.64], P0 ;  /* 0x05b80000f6f07fae */ /* 0x010fe800081a1016 */
[----:B-1----:R-:W2:Y:S04]  /*3b170*/  LDL.LU.64 R56, [R1+0x1ab8] ;  /* 0x001ab80001387983 */ /* 0x002ea80000300a00 */
[----:B------:R1:W-:Y:S04]  /*3b180*/  STL.64 [R1+0xe50], R72 ;  /* 0x000e504801007387 */ /* 0x0003e80000100a00 */
[----:B------:R3:W-:Y:S04]  /*3b190*/  LDGSTS.E [R240+0x5f80], desc[UR22][R24.64], P0 ;  /* 0x05f8000018f07fae */ /* 0x0007e800081a1016 */
[----:B-1----:R-:W4:Y:S04]  /*3b1a0*/  LDL.LU.64 R72, [R1+0x1ab0] ;  /* 0x001ab00001487983 */ /* 0x002f280000300a00 */
[----:B------:R1:W-:Y:S04]  /*3b1b0*/  STL.64 [R1+0xf00], R88 ;  /* 0x000f005801007387 */ /* 0x0003e80000100a00 */
[----:B------:R-:W-:Y:S04]  /*3b1c0*/  LDGSTS.E [R240+0x6380], desc[UR22][R40.64], P0 ;  /* 0x0638000028f07fae */ /* 0x000fe800081a1016 */
        /* <DEDUP_REMOVED lines=12> */
[----:B------:R1:W-:Y:S02]  /*3b290*/  STL.64 [R1+0xcb8], R238 ;  /* 0x000cb8ee01007387 */ /* 0x0003e40000100a00 */
[C---:B-1----:R-:W-:Y:S02]  /*3b2a0*/  IMAD.WIDE R238, R108.reuse, 0x4, R186 ;  /* 0x000000046cee7825 */ /* 0x042fe400078e02ba */
[----:B------:R-:W3:Y:S04]  /*3b2b0*/  LDL.LU.64 R186, [R1+0x1a78] ;  /* 0x001a780001ba7983 */ /* 0x000ee80000300a00 */
[----:B------:R1:W-:Y:S02]  /*3b2c0*/  STL.64 [R1+0xdc8], R238 ;  /* 0x000dc8ee01007387 */ /* 0x0003e40000100a00 */
[----:B-1----:R-:W-:-:S02]  /*3b2d0*/  IMAD.WIDE R238, R108, 0x4, R202 ;  /* 0x000000046cee7825 */ /* 0x002fc400078e02ca */
[----:B------:R-:W3:Y:S04]  /*3b2e0*/  LDL.LU.64 R202, [R1+0x1a70] ;  /* 0x001a700001ca7983 */ /* 0x000ee80000300a00 */
[----:B------:R1:W-:Y:S02]  /*3b2f0*/  STL.64 [R1+0xed8], R238 ;  /* 0x000ed8ee01007387 */ /* 0x0003e40000100a00 */
[C---:B-1----:R-:W-:Y:S02]  /*3b300*/  IMAD.WIDE R238, R108.reuse, 0x4, R218 ;  /* 0x000000046cee7825 */ /* 0x042fe400078e02da */
[----:B------:R-:W3:Y:S04]  /*3b310*/  LDL.LU.64 R218, [R1+0x1a68] ;  /* 0x001a680001da7983 */ /* 0x000ee80000300a00 */
[----:B------:R1:W-:Y:S02]  /*3b320*/  STL.64 [R1+0xf90], R238 ;  /* 0x000f90ee01007387 */ /* 0x0003e40000100a00 */
[----:B-1----:R-:W-:-:S04]  /*3b330*/  IMAD.WIDE R238, R108, 0x4, R14 ;  /* 0x000000046cee7825 */ /* 0x002fc800078e020e */
[C---:B------:R-:W-:Y:S01]  /*3b340*/  IMAD.WIDE R14, R108.reuse, 0x4, R250 ;  /* 0x000000046c0e7825 */ /* 0x040fe200078e02fa */
[----:B------:R1:W-:Y:S04]  /*3b350*/  STL.64 [R1+0x11c8], R238 ;  /* 0x0011c8ee01007387 */ /* 0x0003e80000100a00 */
[----:B------:R1:W-:Y:S02]  /*3b360*/  STL.64 [R1+0x1440], R14 ;  /* 0x0014400e01007387 */ /* 0x0003e40000100a00 */
[----:B-1----:R-:W-:-:S04]  /*3b370*/  IMAD.WIDE R238, R108, 0x4, R248 ;  /* 0x000000046cee7825 */ /* 0x002fc800078e02f8 */
[C---:B------:R-:W-:Y:S01]  /*3b380*/  IMAD.WIDE R14, R108.reuse, 0x4, R246 ;  /* 0x000000046c0e7825 */ /* 0x040fe200078e02f6 */
[----:B------:R1:W-:Y:S04]  /*3b390*/  STL.64 [R1+0x15a8], R238 ;  /* 0x0015a8ee01007387 */ /* 0x0003e80000100a00 */
[----:B------:R1:W-:Y:S04]  /*3b3a0*/  STL.64 [R1+0x16b0], R14 ;  /* 0x0016b00e01007387 */ /* 0x0003e80000100a00 */
[----:B------:R-:W-:Y:S01]  /*3b3b0*/  STL.64 [R1+0xc48], R244 ;  /* 0x000c48f401007387 */ /* 0x000fe20000100a00 */
[----:B-1----:R-:W-:-:S04]  /*3b3c0*/  IMAD.WIDE R238, R108, 0x4, R242 ;  /* 0x000000046cee7825 */ /* 0x002fc800078e02f2 */
[C---:B------:R-:W-:Y:S01]  /*3b3d0*/  IMAD.WIDE R14, R108.reuse, 0x4, R234 ;  /* 0x000000046c0e7825 */ /* 0x040fe200078e02ea */
[----:B------:R-:W-:Y:S04]  /*3b3e0*/  STL.64 [R1+0xd48], R238 ;  /* 0x000d48ee01007387 */ /* 0x000fe80000100a00 */
[----:B------:R1:W-:Y:S04]  /*3b3f0*/  STL.64 [R1+0xe98], R14 ;  /* 0x000e980e01007387 */ /* 0x0003e80000100a00 */
[----:B------:R1:W-:Y:S04]  /*3b400*/  STL.64 [R1+0xf68], R16 ;  /* 0x000f681001007387 */ /* 0x0003e80000100a00 */
[----:B------:R1:W-:Y:S02]  /*3b410*/  STL.64 [R1+0x10f8], R18 ;  /* 0x0010f81201007387 */ /* 0x0003e40000100a00 */
[----:B-1----:R-:W-:-:S04]  /*3b420*/  IMAD.WIDE R14, R108, 0x4, R20 ;  /* 0x000000046c0e7825 */ /* 0x002fc800078e0214 */
[C---:B------:R-:W-:Y:S01]  /*3b430*/  IMAD.WIDE R16, R108.reuse, 0x4, R22 ;  /* 0x000000046c107825 */ /* 0x040fe200078e0216 */
[----:B------:R1:W-:Y:S04]  /*3b440*/  STL.64 [R1+0x1418], R14 ;  /* 0x0014180e01007387 */ /* 0x0003e80000100a00 */
[----:B------:R1:W-:Y:S01]  /*3b450*/  STL.64 [R1+0x1578], R16 ;  /* 0x0015781001007387 */ /* 0x0003e20000100a00 */
[----:B------:R-:W-:-:S04]  /*3b460*/  IMAD.WIDE R18, R108, 0x4, R28 ;  /* 0x000000046c127825 */ /* 0x000fc800078e021c */
[----:B-1----:R-:W-:-:S04]  /*3b470*/  IMAD.WIDE R14, R108, 0x4, R24 ;  /* 0x000000046c0e7825 */ /* 0x002fc800078e0218 */
[C---:B------:R-:W-:Y:S01]  /*3b480*/  IMAD.WIDE R16, R108.reuse, 0x4, R26 ;  /* 0x000000046c107825 */ /* 0x040fe200078e021a */
[----:B------:R1:W-:Y:S04]  /*3b490*/  STL.64 [R1+0x1698], R14 ;  /* 0x0016980e01007387 */ /* 0x0003e80000100a00 */
[----:B------:R1:W-:Y:S04]  /*3b4a0*/  STL.64 [R1+0xbe8], R16 ;  /* 0x000be81001007387 */ /* 0x0003e80000100a00 */
[----:B------:R1:W-:Y:S02]  /*3b4b0*/  STL.64 [R1+0xcd0], R18 ;  /* 0x000cd01201007387 */ /* 0x0003e40000100a00 */
[----:B-1----:R-:W-:-:S04]  /*3b4c0*/  IMAD.WIDE R14, R108, 0x4, R30 ;  /* 0x000000046c0e7825 */ /* 0x002fc800078e021e */
[C---:B------:R-:W-:Y:S01]  /*3b4d0*/  IMAD.WIDE R16, R108.reuse, 0x4, R32 ;  /* 0x000000046c107825 */ /* 0x040fe200078e0220 */
[----:B------:R1:W-:Y:S03]  /*3b4e0*/  STL.64 [R1+0xe28], R14 ;  /* 0x000e280e01007387 */ /* 0x0003e60000100a00 */
[C---:B------:R-:W-:Y:S01]  /*3b4f0*/  IMAD.WIDE R18, R108.reuse, 0x4, R34 ;  /* 0x000000046c127825 */ /* 0x040fe200078e0222 */
[----:B------:R1:W-:Y:S04]  /*3b500*/  STL.64 [R1+0xf30], R16 ;  /* 0x000f301001007387 */ /* 0x0003e80000100a00 */
[----:B------:R2:W-:Y:S01]  /*3b510*/  STL.64 [R1+0x1050], R18 ;  /* 0x0010501201007387 */ /* 0x0005e20000100a00 */
[----:B-1----:R-:W-:-:S04]  /*3b520*/  IMAD.WIDE R14, R108, 0x4, R36 ;  /* 0x000000046c0e7825 */ /* 0x002fc800078e0224 */
[C---:B------:R-:W-:Y:S01]  /*3b530*/  IMAD.WIDE R16, R108.reuse, 0x4, R38 ;  /* 0x000000046c107825 */ /* 0x040fe200078e0226 */
[----:B------:R1:W-:Y:S04]  /*3b540*/  STL.64 [R1+0x13e8], R14 ;  /* 0x0013e80e01007387 */ /* 0x0003e80000100a00 */
[----:B------:R4:W-:Y:S01]  /*3b550*/  STL.64 [R1+0x1550], R16 ;  /* 0x0015501001007387 */ /* 0x0009e20000100a00 */
[----:B--2---:R-:W-:-:S03]  /*3b560*/  IMAD.WIDE R18, R108, 0x4, R44 ;  /* 0x000000046c127825 */ /* 0x004fc600078e022c */
[----:B------:R-:W-:Y:S01]  /*3b570*/  LDGSTS.E [R240+0x6780], desc[UR22][R56.64], P0 ;  /* 0x0678000038f07fae */ /* 0x000fe200081a1016 */
[----:B-1----:R-:W-:-:S04]  /*3b580*/  IMAD.WIDE R14, R108, 0x4, R40 ;  /* 0x000000046c0e7825 */ /* 0x002fc800078e0228 */
[C---:B----4-:R-:W-:Y:S01]  /*3b590*/  IMAD.WIDE R16, R108.reuse, 0x4, R42 ;  /* 0x000000046c107825 */ /* 0x050fe200078e022a */
[----:B------:R1:W-:Y:S04]  /*3b5a0*/  STL.64 [R1+0x1680], R14 ;  /* 0x0016800e01007387 */ /* 0x0003e80000100a00 */
[----:B------:R2:W-:Y:S04]  /*3b5b0*/  STL.64 [R1+0xb88], R16 ;  /* 0x000b881001007387 */ /* 0x0005e80000100a00 */
[----:B------:R4:W-:Y:S01]  /*3b5c0*/  STL.64 [R1+0xc60], R18 ;  /* 0x000c601201007387 */ /* 0x0009e20000100a00 */
[----:B-1----:R-:W-:-:S03]  /*3b5d0*/  IMAD.WIDE R14, R108, 0x4, R46 ;  /* 0x000000046c0e7825 */ /* 0x002fc600078e022e */
[----:B------:R-:W-:Y:S01]  /*3b5e0*/  LDGSTS.E [R240+0x6b80], desc[UR22][R72.64], P0 ;  /* 0x06b8000048f07fae */ /* 0x000fe200081a1016 */
[----:B--2---:R-:W-:-:S03]  /*3b5f0*/  IMAD.WIDE R16, R108, 0x4, R48 ;  /* 0x000000046c107825 */ /* 0x004fc600078e0230 */
[----:B------:R1:W-:Y:S01]  /*3b600*/  STL.64 [R1+0xda0], R14 ;  /* 0x000da00e01007387 */ /* 0x0003e20000100a00 */
[----:B----4-:R-:W-:-:S03]  /*3b610*/  IMAD.WIDE R18, R108, 0x4, R50 ;  /* 0x000000046c127825 */ /* 0x010fc600078e0232 */
[----:B------:R2:W-:Y:S04]  /*3b620*/  STL.64 [R1+0xee8], R16 ;  /* 0x000ee81001007387 */ /* 0x0005e80000100a00 */
[----:B------:R4:W-:Y:S01]  /*3b630*/  STL.64 [R1+0x1008], R18 ;  /* 0x0010081201007387 */ /* 0x0009e20000100a00 */
[----:B-1----:R-:W-:-:S03]  /*3b640*/  IMAD.WIDE R14, R108, 0x4, R52 ;  /* 0x000000046c0e7825 */ /* 0x002fc600078e0234 */
[----:B---3--:R-:W-:Y:S01]  /*3b650*/  LDGSTS.E [R240+0x6f80], desc[UR22][R88.64], P0 ;  /* 0x06f8000058f07fae */ /* 0x008fe200081a1016 */
[----:B--2---:R-:W-:-:S03]  /*3b660*/  IMAD.WIDE R16, R108, 0x4, R54 ;  /* 0x000000046c107825 */ /* 0x004fc600078e0236 */
[----:B------:R1:W-:Y:S04]  /*3b670*/  STL.64 [R1+0x1390], R14 ;  /* 0x0013900e01007387 */ /* 0x0003e80000100a00 */
[----:B------:R2:W-:Y:S01]  /*3b680*/  STL.64 [R1+0x1518], R16 ;  /* 0x0015181001007387 */ /* 0x0005e20000100a00 */
[----:B----4-:R-:W-:-:S03]  /*3b690*/  IMAD.WIDE R18, R108, 0x4, R60 ;  /* 0x000000046c127825 */ /* 0x010fc600078e023c */
[----:B------:R-:W-:Y:S01]  /*3b6a0*/  LDGSTS.E [R240+0x7380], desc[UR22][R104.64], P0 ;  /* 0x0738000068f07fae */ /* 0x000fe200081a1016 */
[----:B-1----:R-:W-:-:S04]  /*3b6b0*/  IMAD.WIDE R14, R108, 0x4, R56 ;  /* 0x000000046c0e7825 */ /* 0x002fc800078e0238 */
[C---:B--2---:R-:W-:Y:S01]  /*3b6c0*/  IMAD.WIDE R16, R108.reuse, 0x4, R58 ;  /* 0x000000046c107825 */ /* 0x044fe200078e023a */
[----:B------:R1:W-:Y:S04]  /*3b6d0*/  STL.64 [R1+0x1668], R14 ;  /* 0x0016680e01007387 */ /* 0x0003e80000100a00 */
[----:B------:R2:W-:Y:S04]  /*3b6e0*/  STL.64 [R1+0xb18], R16 ;  /* 0x000b181001007387 */ /* 0x0005e80000100a00 */
[----:B------:R3:W-:Y:S01]  /*3b6f0*/  STL.64 [R1+0xbd8], R18 ;  /* 0x000bd81201007387 */ /* 0x0007e20000100a00 */
[----:B-1----:R-:W-:-:S03]  /*3b700*/  IMAD.WIDE R14, R108, 0x4, R62 ;  /* 0x000000046c0e7825 */ /* 0x002fc600078e023e */
[----:B------:R-:W-:Y:S01]  /*3b710*/  LDGSTS.E [R240+0x7780], desc[UR22][R122.64], P0 ;  /* 0x077800007af07fae */ /* 0x000fe200081a1016 */
[----:B--2---:R-:W-:-:S03]  /*3b720*/  IMAD.WIDE R16, R108, 0x4, R64 ;  /* 0x000000046c107825 */ /* 0x004fc600078e0240 */
[----:B------:R1:W-:Y:S01]  /*3b730*/  STL.64 [R1+0xd18], R14 ;  /* 0x000d180e01007387 */ /* 0x0003e20000100a00 */
[----:B---3--:R-:W-:-:S03]  /*3b740*/  IMAD.WIDE R18, R108, 0x4, R66 ;  /* 0x000000046c127825 */ /* 0x008fc600078e0242 */
[----:B------:R2:W-:Y:S04]  /*3b750*/  STL.64 [R1+0xeb8], R16 ;  /* 0x000eb81001007387 */ /* 0x0005e80000100a00 */
[----:B------:R3:W-:Y:S01]  /*3b760*/  STL.64 [R1+0xfc0], R18 ;  /* 0x000fc01201007387 */ /* 0x0007e20000100a00 */
[----:B-1----:R-:W-:-:S03]  /*3b770*/  IMAD.WIDE R14, R108, 0x4, R68 ;  /* 0x000000046c0e7825 */ /* 0x002fc600078e0244 */
[----:B------:R-:W-:Y:S01]  /*3b780*/  LDGSTS.E [R240+0x7b80], desc[UR22][R138.64], P0 ;  /* 0x07b800008af07fae */ /* 0x000fe200081a1016 */
[----:B--2---:R-:W-:-:S03]  /*3b790*/  IMAD.WIDE R16, R108, 0x4, R70 ;  /* 0x000000046c107825 */ /* 0x004fc600078e0246 */
[----:B------:R1:W-:Y:S04]  /*3b7a0*/  STL.64 [R1+0x1318], R14 ;  /* 0x0013180e01007387 */ /* 0x0003e80000100a00 */
[----:B------:R2:W-:Y:S01]  /*3b7b0*/  STL.64 [R1+0x14f8], R16 ;  /* 0x0014f81001007387 */ /* 0x0005e20000100a00 */
[----:B---3--:R-:W-:-:S03]  /*3b7c0*/  IMAD.WIDE R18, R108, 0x4, R76 ;  /* 0x000000046c127825 */ /* 0x008fc600078e024c */
        /* <DEDUP_REMOVED lines=32> */
[----:B-1----:R-:W-:-:S04]  /*3b9d0*/  IMAD.WIDE R14, R108, 0x4, R100 ;  /* 0x000000046c0e7825 */ /* 0x002fc800078e0264 */
[C---:B--2---:R-:W-:Y:S01]  /*3b9e0*/  IMAD.WIDE R16, R108.reuse, 0x4, R102 ;  /* 0x000000046c107825 */ /* 0x044fe200078e0266 */
[----:B------:R1:W-:Y:S04]  /*3b9f0*/  STL.64 [R1+0x1130], R14 ;  /* 0x0011300e01007387 */ /* 0x0003e80000100a00 */
[----:B------:R2:W-:Y:S01]  /*3ba00*/  STL.64 [R1+0x1490], R16 ;  /* 0x0014901001007387 */ /* 0x0005e20000100a00 */
[----:B---3--:R-:W-:-:S04]  /*3ba10*/  IMAD.WIDE R18, R108, 0x4, R110 ;  /* 0x000000046c127825 */ /* 0x008fc800078e026e */
[----:B-1----:R-:W-:-:S04]  /*3ba20*/  IMAD.WIDE R14, R108, 0x4, R104 ;  /* 0x000000046c0e7825 */ /* 0x002fc800078e0268 */
[C---:B--2---:R-:W-:Y:S01]  /*3ba30*/  IMAD.WIDE R16, R108.reuse, 0x4, R106 ;  /* 0x000000046c107825 */ /* 0x044fe200078e026a */
[----:B------:R1:W-:Y:S04]  /*3ba40*/  STL.64 [R1+0x1608], R14 ;  /* 0x0016080e01007387 */ /* 0x0003e80000100a00 */
[----:B------:R2:W-:Y:S04]  /*3ba50*/  STL.64 [R1+0x9e0], R16 ;  /* 0x0009e01001007387 */ /* 0x0005e80000100a00 */
[----:B------:R3:W-:Y:S01]  /*3ba60*/  STL.64 [R1+0xa88], R18 ;  /* 0x000a881201007387 */ /* 0x0007e20000100a00 */
[----:B-1----:R-:W-:-:S04]  /*3ba70*/  IMAD.WIDE R14, R108, 0x4, R112 ;  /* 0x000000046c0e7825 */ /* 0x002fc800078e0270 */
[C---:B--2---:R-:W-:Y:S01]  /*3ba80*/  IMAD.WIDE R16, R108.reuse, 0x4, R114 ;  /* 0x000000046c107825 */ /* 0x044fe200078e0272 */
[----:B------:R1:W-:Y:S03]  /*3ba90*/  STL.64 [R1+0xb78], R14 ;  /* 0x000b780e01007387 */ /* 0x0003e60000100a00 */
[C---:B---3--:R-:W-:Y:S01]  /*3baa0*/  IMAD.WIDE R18, R108.reuse, 0x4, R116 ;  /* 0x000000046c127825 */ /* 0x048fe200078e0274 */
        /* <DEDUP_REMOVED lines=68> */
[----:B------:R1:W-:Y:S03]  /*3bef0*/  STL.64 [R1+0xf10], R14 ;  /* 0x000f100e01007387 */ /* 0x0003e60000100a00 */
[C---:B---3--:R-:W-:Y:S01]  /*3bf00*/  IMAD.WIDE R18, R108.reuse, 0x4, R188 ;  /* 0x000000046c127825 */ /* 0x048fe200078e02bc */
[----:B------:R2:W-:Y:S03]  /*3bf10*/  STL.64 [R1+0x1288], R16 ;  /* 0x0012881001007387 */ /* 0x0005e60000100a00 */
[----:B-1----:R-:W-:-:S04]  /*3bf20*/  IMAD.WIDE R14, R108, 0x4, R186 ;  /* 0x000000046c0e7825 */ /* 0x002fc800078e02ba */
[C---:B--2---:R-:W-:Y:S01]  /*3bf30*/  IMAD.WIDE R16, R108.reuse, 0x4, R190 ;  /* 0x000000046c107825 */ /* 0x044fe200078e02be */
[----:B------:R1:W-:Y:S04]  /*3bf40*/  STL.64 [R1+0x1528], R14 ;  /* 0x0015280e01007387 */ /* 0x0003e80000100a00 */
[----:B------:R-:W-:Y:S04]  /*3bf50*/  STL.64 [R1+0x7f8], R18 ;  /* 0x0007f81201007387 */ /* 0x000fe80000100a00 */
[----:B------:R-:W2:Y:S01]  /*3bf60*/  LDL.LU.64 R22, [R1+0x5a8] ;  /* 0x0005a80001167983 */ /* 0x000ea20000300a00 */
[----:B-1----:R-:W-:-:S03]  /*3bf70*/  IMAD.WIDE R14, R108, 0x4, R192 ;  /* 0x000000046c0e7825 */ /* 0x002fc600078e02c0 */
[----:B------:R1:W-:Y:S04]  /*3bf80*/  STL.64 [R1+0x848], R16 ;  /* 0x0008481001007387 */ /* 0x0003e80000100a00 */
[----:B-1----:R-:W3:Y:S04]  /*3bf90*/  LDL.LU.64 R16, [R1+0x5a0] ;  /* 0x0005a00001107983 */ /* 0x002ee80000300a00 */
[----:B------:R1:W-:Y:S04]  /*3bfa0*/  STL.64 [R1+0x8d0], R14 ;  /* 0x0008d00e01007387 */ /* 0x0003e80000100a00 */
[----:B------:R-:W4:Y:S04]  /*3bfb0*/  LDL.LU.64 R250, [R1+0x598] ;  /* 0x0005980001fa7983 */ /* 0x000f280000300a00 */
[----:B------:R-:W4:Y:S01]  /*3bfc0*/  LDL.LU.64 R238, [R1+0x590] ;  /* 0x0005900001ee7983 */ /* 0x000f220000300a00 */
[----:B-1----:R-:W-:-:S04]  /*3bfd0*/  IMAD.WIDE R14, R108, 0x4, R194 ;  /* 0x000000046c0e7825 */ /* 0x002fc800078e02c2 */
[C---:B------:R-:W-:Y:S01]  /*3bfe0*/  IMAD.WIDE R18, R108.reuse, 0x4, R196 ;  /* 0x000000046c127825 */ /* 0x040fe200078e02c4 */
[----:B------:R1:W-:Y:S04]  /*3bff0*/  STL.64 [R1+0x9b0], R14 ;  /* 0x0009b00e01007387 */ /* 0x0003e80000100a00 */
[----:B------:R-:W4:Y:S04]  /*3c000*/  LDL.LU.64 R20, [R1+0x588] ;  /* 0x0005880001147983 */ /* 0x000f280000300a00 */
[----:B------:R1:W-:Y:S02]  /*3c010*/  STL.64 [R1+0xb70], R18 ;  /* 0x000b701201007387 */ /* 0x0003e40000100a00 */
[----:B-1----:R-:W-:-:S02]  /*3c020*/  IMAD.WIDE R14, R108, 0x4, R198 ;  /* 0x000000046c0e7825 */ /* 0x002fc400078e02c6 */
[----:B------:R-:W4:Y:S04]  /*3c030*/  LDL.LU.64 R242, [R1+0x580] ;  /* 0x0005800001f27983 */ /* 0x000f280000300a00 */
[----:B------:R1:W-:Y:S01]  /*3c040*/  STL.64 [R1+0xea8], R14 ;  /* 0x000ea80e01007387 */ /* 0x0003e20000100a00 */
[----:B------:R-:W-:-:S05]  /*3c050*/  IMAD.WIDE R18, R108, 0x4, R200 ;  /* 0x000000046c127825 */ /* 0x000fca00078e02c8 */
[----:B------:R1:W-:Y:S02]  /*3c060*/  STL.64 [R1+0x10d8], R18 ;  /* 0x0010d81201007387 */ /* 0x0003e40000100a00 */
[C---:B-1----:R-:W-:Y:S02]  /*3c070*/  IMAD.WIDE R14, R108.reuse, 0x4, R202 ;  /* 0x000000046c0e7825 */ /* 0x042fe400078e02ca */
[----:B------:R-:W4:Y:S04]  /*3c080*/  LDL.LU.64 R246, [R1+0x578] ;  /* 0x0005780001f67983 */ /* 0x000f280000300a00 */
[----:B------:R1:W-:Y:S01]  /*3c090*/  STL.64 [R1+0x14f0], R14 ;  /* 0x0014f00e01007387 */ /* 0x0003e20000100a00 */
[----:B------:R-:W-:-:S05]  /*3c0a0*/  IMAD.WIDE R18, R108, 0x4, R204 ;  /* 0x000000046c127825 */ /* 0x000fca00078e02cc */
[----:B------:R1:W-:Y:S02]  /*3c0b0*/  STL.64 [R1+0x7a0], R18 ;  /* 0x0007a01201007387 */ /* 0x0003e40000100a00 */
[C---:B-1----:R-:W-:Y:S02]  /*3c0c0*/  IMAD.WIDE R14, R108.reuse, 0x4, R206 ;  /* 0x000000046c0e7825 */ /* 0x042fe400078e02ce */
[----:B------:R-:W4:Y:S02]  /*3c0d0*/  LDL.LU.64 R28, [R1+0x570] ;  /* 0x00057000011c7983 */ /* 0x000f240000300a00 */
[C---:B------:R-:W-:Y:S02]  /*3c0e0*/  IMAD.WIDE R24, R108.reuse, 0x4, R210 ;  /* 0x000000046c187825 */ /* 0x040fe400078e02d2 */
[----:B------:R1:W-:Y:S02]  /*3c0f0*/  STL.64 [R1+0x7d8], R14 ;  /* 0x0007d80e01007387 */ /* 0x0003e40000100a00 */
[----:B------:R-:W-:-:S02]  /*3c100*/  IMAD.WIDE R18, R108, 0x4, R208 ;  /* 0x000000046c127825 */ /* 0x000fc400078e02d0 */
[----:B-1----:R-:W4:Y:S04]  /*3c110*/  LDL.LU.64 R14, [R1+0x5b0] ;  /* 0x0005b000010e7983 */ /* 0x002f280000300a00 */
[----:B------:R1:W-:Y:S04]  /*3c120*/  STL.64 [R1+0x840], R18 ;  /* 0x0008401201007387 */ /* 0x0003e80000100a00 */
[----:B------:R-:W4:Y:S04]  /*3c130*/  LDL.LU.64 R234, [R1+0x5b8] ;  /* 0x0005b80001ea7983 */ /* 0x000f280000300a00 */
[----:B------:R1:W-:Y:S02]  /*3c140*/  STL.64 [R1+0x908], R24 ;  /* 0x0009081801007387 */ /* 0x0003e40000100a00 */
[----:B-1----:R-:W-:-:S02]  /*3c150*/  IMAD.WIDE R18, R108, 0x4, R212 ;  /* 0x000000046c127825 */ /* 0x002fc400078e02d4 */
[----:B------:R-:W4:Y:S04]  /*3c160*/  LDL.LU.64 R26, [R1+0x5e8] ;  /* 0x0005e800011a7983 */ /* 0x000f280000300a00 */
[----:B------:R-:W4:Y:S04]  /*3c170*/  LDL.LU.64 R24, [R1+0x5e0] ;  /* 0x0005e00001187983 */ /* 0x000f280000300a00 */
[----:B------:R1:W-:Y:S04]  /*3c180*/  STL.64 [R1+0xa80], R18 ;  /* 0x000a801201007387 */ /* 0x0003e80000100a00 */
[----:B------:R-:W4:Y:S01]  /*3c190*/  LDL.LU.64 R244, [R1+0x5d8] ;  /* 0x0005d80001f47983 */ /* 0x000f220000300a00 */
[----:B------:R-:W-:-:S04]  /*3c1a0*/  IMAD.WIDE R30, R108, 0x4, R214 ;  /* 0x000000046c1e7825 */ /* 0x000fc800078e02d6 */
[C---:B-1----:R-:W-:Y:S01]  /*3c1b0*/  IMAD.WIDE R18, R108.reuse, 0x4, R216 ;  /* 0x000000046c127825 */ /* 0x042fe200078e02d8 */
[----:B------:R1:W-:Y:S04]  /*3c1c0*/  STL.64 [R1+0xdb0], R30 ;  /* 0x000db01e01007387 */ /* 0x0003e80000100a00 */
[----:B------:R1:W-:Y:S01]  /*3c1d0*/  STL.64 [R1+0x1010], R18 ;  /* 0x0010101201007387 */ /* 0x0003e20000100a00 */
[----:B------:R-:W-:-:S04]  /*3c1e0*/  IMAD.WIDE R32, R108, 0x4, R220 ;  /* 0x000000046c207825 */ /* 0x000fc800078e02dc */
[C---:B-1----:R-:W-:Y:S01]  /*3c1f0*/  IMAD.WIDE R30, R108.reuse, 0x4, R218 ;  /* 0x000000046c1e7825 */ /* 0x042fe200078e02da */
[----:B------:R-:W4:Y:S04]  /*3c200*/  LDL.LU.64 R18, [R1+0x5d0] ;  /* 0x0005d00001127983 */ /* 0x000f280000300a00 */
[----:B------:R2:W-:Y:S04]  /*3c210*/  STL.64 [R1+0x14b8], R30 ;  /* 0x0014b81e01007387 */ /* 0x0005e80000100a00 */
[----:B------:R-:W4:Y:S04]  /*3c220*/  LDL.LU.64 R248, [R1+0x5c8] ;  /* 0x0005c80001f87983 */ /* 0x000f280000300a00 */
[----:B------:R-:W-:Y:S01]  /*3c230*/  STL.64 [R1+0x88], R32 ;  /* 0x0000882001007387 */ /* 0x000fe20000100a00 */
[----:B--2---:R-:W-:-:S05]  /*3c240*/  IMAD.WIDE R30, R108, 0x4, R22 ;  /* 0x000000046c1e7825 */ /* 0x004fca00078e0216 */
[----:B------:R-:W-:Y:S01]  /*3c250*/  STL.64 [R1+0x568], R30 ;  /* 0x0005681e01007387 */ /* 0x000fe20000100a00 */
[----:B---3--:R-:W-:-:S04]  /*3c260*/  IMAD.WIDE R22, R108, 0x4, R16 ;  /* 0x000000046c167825 */ /* 0x008fc800078e0210 */
[C---:B----4-:R-:W-:Y:S02]  /*3c270*/  IMAD.WIDE R16, R108.reuse, 0x4, R250 ;  /* 0x000000046c107825 */ /* 0x050fe400078e02fa */
[----:B------:R-:W2:Y:S04]  /*3c280*/  LDL.LU.64 R250, [R1+0x5c0] ;  /* 0x0005c00001fa7983 */ /* 0x000ea80000300a00 */
[----:B------:R1:W-:Y:S04]  /*3c290*/  STL.64 [R1+0x5a0], R22 ;  /* 0x0005a01601007387 */ /* 0x0003e80000100a00 */
[----:B------:R3:W-:Y:S01]  /*3c2a0*/  STL.64 [R1+0x878], R16 ;  /* 0x0008781001007387 */ /* 0x0007e20000100a00 */
[----:B-1----:R-:W-:-:S03]  /*3c2b0*/  IMAD.WIDE R22, R108, 0x4, R238 ;  /* 0x000000046c167825 */ /* 0x002fc600078e02ee */
[----:B---3--:R-:W3:Y:S04]  /*3c2c0*/  LDL.LU.64 R16, [R1+0x5f0] ;  /* 0x0005f00001107983 */ /* 0x008ee80000300a00 */
[----:B------:R-:W4:Y:S04]  /*3c2d0*/  LDL.LU.64 R238, [R1+0x5f8] ;  /* 0x0005f80001ee7983 */ /* 0x000f280000300a00 */
[----:B------:R1:W-:Y:S04]  /*3c2e0*/  STL.64 [R1+0x9a8], R22 ;  /* 0x0009a81601007387 */ /* 0x0003e80000100a00 */
[----:B------:R-:W4:Y:S01]  /*3c2f0*/  LDL.LU.64 R34, [R1+0x600] ;  /* 0x0006000001227983 */ /* 0x000f220000300a00 */
[----:B-1----:R-:W-:-:S03]  /*3c300*/  IMAD.WIDE R22, R108, 0x4, R20 ;  /* 0x000000046c167825 */ /* 0x002fc600078e0214 */
[----:B------:R-:W-:Y:S01]  /*3c310*/  LDGSTS.E [R240+0x21380], desc[UR22][R246.64], P0 ;  /* 0x21380000f6f07fae */ /* 0x000fe200081a1016 */
[----:B------:R-:W-:-:S03]  /*3c320*/  IMAD.WIDE R20, R108, 0x4, R242 ;  /* 0x000000046c147825 */ /* 0x000fc600078e02f2 */
[----:B------:R1:W-:Y:S01]  /*3c330*/  STL.64 [R1+0xc88], R22 ;  /* 0x000c881601007387 */ /* 0x0003e20000100a00 */
[----:B------:R-:W-:-:S03]  /*3c340*/  IMAD.WIDE R32, R108, 0x4, R246 ;  /* 0x000000046c207825 */ /* 0x000fc600078e02f6 */
[----:B-1----:R-:W4:Y:S04]  /*3c350*/  LDL.LU.64 R22, [R1+0x628] ;  /* 0x0006280001167983 */ /* 0x002f280000300a00 */
[----:B------:R1:W-:Y:S01]  /*3c360*/  STL.64 [R1+0xfa0], R20 ;  /* 0x000fa01401007387 */ /* 0x0003e20000100a00 */
[----:B------:R-:W-:-:S03]  /*3c370*/  IMAD.WIDE R30, R108, 0x4, R28 ;  /* 0x000000046c1e7825 */ /* 0x000fc600078e021c */
[----:B-1----:R-:W4:Y:S01]  /*3c380*/  LDL.LU.64 R20, [R1+0x620] ;  /* 0x0006200001147983 */ /* 0x002f220000300a00 */
[----:B------:R-:W-:-:S03]  /*3c390*/  IMAD.WIDE R28, R108, 0x4, R14 ;  /* 0x000000046c1c7825 */ /* 0x000fc600078e020e */
[----:B------:R-:W4:Y:S04]  /*3c3a0*/  LDL.LU.64 R242, [R1+0x618] ;  /* 0x0006180001f27983 */ /* 0x000f280000300a00 */
[----:B------:R-:W4:Y:S04]  /*3c3b0*/  LDL.LU.64 R246, [R1+0x610] ;  /* 0x0006100001f67983 */ /* 0x000f280000300a00 */
[----:B------:R-:W-:Y:S04]  /*3c3c0*/  STL.64 [R1+0x1470], R32 ;  /* 0x0014702001007387 */ /* 0x000fe80000100a00 */
[----:B------:R-:W4:Y:S04]  /*3c3d0*/  LDL.LU.64 R14, [R1+0x608] ;  /* 0x00060800010e7983 */ /* 0x000f280000300a00 */
[----:B------:R1:W-:Y:S04]  /*3c3e0*/  STL.64 [R1+0x80], R30 ;  /* 0x0000801e01007387 */ /* 0x0003e80000100a00 */
[----:B------:R1:W-:Y:S02]  /*3c3f0*/  STL.64 [R1+0x90], R28 ;  /* 0x0000901c01007387 */ /* 0x0003e40000100a00 */
[----:B-1----:R-:W-:-:S02]  /*3c400*/  IMAD.WIDE R30, R108, 0x4, R234 ;  /* 0x000000046c1e7825 */ /* 0x002fc400078e02ea */
[----:B------:R-:W4:Y:S02]  /*3c410*/  LDL.LU.64 R234, [R1+0x630] ;  /* 0x0006300001ea7983 */ /* 0x000f240000300a00 */
[C---:B------:R-:W-:Y:S02]  /*3c420*/  IMAD.WIDE R28, R108.reuse, 0x4, R26 ;  /* 0x000000046c1c7825 */ /* 0x040fe400078e021a */
[----:B------:R1:W-:Y:S02]  /*3c430*/  STL.64 [R1+0xf0], R30 ;  /* 0x0000f01e01007387 */ /* 0x0003e40000100a00 */
[C---:B------:R-:W-:Y:S02]  /*3c440*/  IMAD.WIDE R26, R108.reuse, 0x4, R24 ;  /* 0x000000046c1a7825 */ /* 0x040fe400078e0218 */
[----:B------:R1:W-:Y:S02]  /*3c450*/  STL.64 [R1+0x580], R28 ;  /* 0x0005801c01007387 */ /* 0x0003e40000100a00 */
[----:B------:R-:W-:-:S02]  /*3c460*/  IMAD.WIDE R24, R108, 0x4, R244 ;  /* 0x000000046c187825 */ /* 0x000fc400078e02f4 */
[----:B------:R-:W4:Y:S04]  /*3c470*/  LDL.LU.64 R32, [R1+0x638] ;  /* 0x0006380001207983 */ /* 0x000f280000300a00 */
[----:B------:R1:W-:Y:S04]  /*3c480*/  STL.64 [R1+0x5e0], R26 ;  /* 0x0005e01a01007387 */ /* 0x0003e80000100a00 */
[----:B-1----:R-:W4:Y:S04]  /*3c490*/  LDL.LU.64 R30, [R1+0x640] ;  /* 0x00064000011e7983 */ /* 0x002f280000300a00 */
[----:B------:R1:W-:Y:S04]  /*3c4a0*/  STL.64 [R1+0xb38], R24 ;  /* 0x000b381801007387 */ /* 0x0003e80000100a00 */
[----:B------:R-:W4:Y:S04]  /*3c4b0*/  LDL.LU.64 R28, [R1+0x648] ;  /* 0x00064800011c7983 */ /* 0x000f280000300a00 */
[----:B------:R-:W4:Y:S01]  /*3c4c0*/  LDL.LU.64 R244, [R1+0x668] ;  /* 0x0006680001f47983 */ /* 0x000f220000300a00 */
[----:B------:R-:W-:-:S03]  /*3c4d0*/  IMAD.WIDE R18, R108, 0x4, R18 ;  /* 0x000000046c127825 */ /* 0x000fc600078e0212 */
[----:B------:R-:W4:Y:S01]  /*3c4e0*/  LDL.LU.64 R26, [R1+0x658] ;  /* 0x00065800011a7983 */ /* 0x000f220000300a00 */
[----:B-1----:R-:W-:-:S03]  /*3c4f0*/  IMAD.WIDE R24, R108, 0x4, R248 ;  /* 0x000000046c187825 */ /* 0x002fc600078e02f8 */
[----:B------:R1:W-:Y:S04]  /*3c500*/  STL.64 [R1+0xf48], R18 ;  /* 0x000f481201007387 */ /* 0x0003e80000100a00 */
[----:B------:R-:W-:Y:S04]  /*3c510*/  LDGSTS.E [R240+0x21780], desc[UR22][R248.64], P0 ;  /* 0x21780000f8f07fae */ /* 0x000fe800081a1016 */
[----:B-1----:R-:W4:Y:S04]  /*3c520*/  LDL.LU.64 R18, [R1+0x650] ;  /* 0x0006500001127983 */ /* 0x002f280000300a00 */
[----:B------:R-:W4:Y:S04]  /*3c530*/  LDL.LU.64 R248, [R1+0x670] ;  /* 0x0006700001f87983 */ /* 0x000f280000300a00 */
[----:B------:R2:W-:Y:S02]  /*3c540*/  STL.64 [R1+0x1438], R24 ;  /* 0x0014381801007387 */ /* 0x0005e40000100a00 */
[----:B--2---:R-:W-:-:S02]  /*3c550*/  IMAD.WIDE R24, R108, 0x4, R250 ;  /* 0x000000046c187825 */ /* 0x004fc400078e02fa */
[----:B------:R-:W2:Y:S04]  /*3c560*/  LDL.LU.64 R250, [R1+0x678] ;  /* 0x0006780001fa7983 */ /* 0x000ea80000300a00 */
[----:B------:R1:W-:Y:S04]  /*3c570*/  STL.64 [R1+0x78], R24 ;  /* 0x0000781801007387 */ /* 0x0003e80000100a00 */
[----:B-1----:R-:W2:Y:S01]  /*3c580*/  LDL.LU.64 R24, [R1+0x680] ;  /* 0x0006800001187983 */ /* 0x002ea20000300a00 */
[----:B---3--:R-:W-:-:S04]  /*3c590*/  IMAD.WIDE R16, R108, 0x4, R16 ;  /* 0x000000046c107825 */ /* 0x008fc800078e0210 */
[C---:B----4-:R-:W-:Y:S01]  /*3c5a0*/  IMAD.WIDE R36, R108.reuse, 0x4, R238 ;  /* 0x000000046c247825 */ /* 0x050fe200078e02ee */
[----:B------:R1:W-:Y:S04]  /*3c5b0*/  STL.64 [R1+0x70], R16 ;  /* 0x0000701001007387 */ /* 0x0003e80000100a00 */
[----:B-1----:R-:W3:Y:S04]  /*3c5c0*/  LDL.LU.64 R16, [R1+0x688] ;  /* 0x0006880001107983 */ /* 0x002ee80000300a00 */
[----:B------:R1:W-:Y:S04]  /*3c5d0*/  STL.64 [R1+0xe8], R36 ;  /* 0x0000e82401007387 */ /* 0x0003e80000100a00 */
[----:B------:R-:W4:Y:S01]  /*3c5e0*/  LDL.LU.64 R238, [R1+0x6a8] ;  /* 0x0006a80001ee7983 */ /* 0x000f220000300a00 */
[----:B-1----:R-:W-:-:S04]  /*3c5f0*/  IMAD.WIDE R36, R108, 0x4, R34 ;  /* 0x000000046c247825 */ /* 0x002fc800078e0222 */
[C---:B------:R-:W-:Y:S01]  /*3c600*/  IMAD.WIDE R34, R108.reuse, 0x4, R22 ;  /* 0x000000046c227825 */ /* 0x040fe200078e0216 */
[----:B------:R-:W-:Y:S04]  /*3c610*/  STL.64 [R1+0x1c0], R36 ;  /* 0x0001c02401007387 */ /* 0x000fe80000100a00 */
[----:B------:R-:W-:Y:S01]  /*3c620*/  STL.64 [R1+0x590], R34 ;  /* 0x0005902201007387 */ /* 0x000fe20000100a00 */
[----:B------:R-:W-:-:S04]  /*3c630*/  IMAD.WIDE R22, R108, 0x4, R20 ;  /* 0x000000046c167825 */ /* 0x000fc800078e0214 */
[C---:B------:R-:W-:Y:S02]  /*3c640*/  IMAD.WIDE R20, R108.reuse, 0x4, R242 ;  /* 0x000000046c147825 */ /* 0x040fe400078e02f2 */
[----:B------:R-:W4:Y:S04]  /*3c650*/  LDL.LU.64 R242, [R1+0x698] ;  /* 0x0006980001f27983 */ /* 0x000f280000300a00 */
[----:B------:R1:W-:Y:S04]  /*3c660*/  STL.64 [R1+0xa00], R22 ;  /* 0x000a001601007387 */ /* 0x0003e80000100a00 */
[----:B------:R1:W-:Y:S04]  /*3c670*/  STL.64 [R1+0xed0], R20 ;  /* 0x000ed01401007387 */ /* 0x0003e80000100a00 */
[----:B------:R-:W-:Y:S01]  /*3c680*/  LDGSTS.E [R240+0x21b80], desc[UR22][R246.64], P0 ;  /* 0x21b80000f6f07fae */ /* 0x000fe200081a1016 */
[----:B-1----:R-:W-:-:S04]  /*3c690*/  IMAD.WIDE R22, R108, 0x4, R246 ;  /* 0x000000046c167825 */ /* 0x002fc800078e02f6 */
[C---:B------:R-:W-:Y:S01]  /*3c6a0*/  IMAD.WIDE R20, R108.reuse, 0x4, R14 ;  /* 0x000000046c147825 */ /* 0x040fe200078e020e */
[----:B------:R-:W4:Y:S04]  /*3c6b0*/  LDL.LU.64 R246, [R1+0x690] ;  /* 0x0006900001f67983 */ /* 0x000f280000300a00 */
[----:B------:R1:W-:Y:S01]  /*3c6c0*/  STL.64 [R1+0x13e0], R22 ;  /* 0x0013e01601007387 */ /* 0x0003e20000100a00 */
[----:B------:R-:W-:-:S03]  /*3c6d0*/  IMAD.WIDE R34, R108, 0x4, R234 ;  /* 0x000000046c227825 */ /* 0x000fc600078e02ea */
[----:B------:R-:W4:Y:S04]  /*3c6e0*/  LDL.LU.64 R14, [R1+0x6b0] ;  /* 0x0006b000010e7983 */ /* 0x000f280000300a00 */
[----:B------:R1:W-:Y:S04]  /*3c6f0*/  STL.64 [R1+0x68], R20 ;  /* 0x0000681401007387 */ /* 0x0003e80000100a00 */
[----:B-1----:R-:W4:Y:S04]  /*3c700*/  LDL.LU.64 R22, [R1+0x6b8] ;  /* 0x0006b80001167983 */ /* 0x002f280000300a00 */
[----:B------:R-:W4:Y:S04]  /*3c710*/  LDL.LU.64 R20, [R1+0x6c0] ;  /* 0x0006c00001147983 */ /* 0x000f280000300a00 */
[----:B------:R1:W-:Y:S01]  /*3c720*/  STL.64 [R1+0x60], R34 ;  /* 0x0000602201007387 */ /* 0x0003e20000100a00 */
[----:B------:R-:W-:-:S03]  /*3c730*/  IMAD.WIDE R28, R108, 0x4, R28 ;  /* 0x000000046c1c7825 */ /* 0x000fc600078e021c */
[----:B------:R-:W4:Y:S01]  /*3c740*/  LDL.LU.64 R234, [R1+0x6c8] ;  /* 0x0006c80001ea7983 */ /* 0x000f220000300a00 */
[----:B-1----:R-:W-:-:S03]  /*3c750*/  IMAD.WIDE R34, R108, 0x4, R32 ;  /* 0x000000046c227825 */ /* 0x002fc600078e0220 */
[----:B------:R1:W-:Y:S01]  /*3c760*/  LDGSTS.E [R240+0x21f80], desc[UR22][R26.64], P0 ;  /* 0x21f800001af07fae */ /* 0x0003e200081a1016 */
[----:B------:R-:W-:-:S03]  /*3c770*/  IMAD.WIDE R32, R108, 0x4, R30 ;  /* 0x000000046c207825 */ /* 0x000fc600078e021e */
[----:B------:R-:W-:Y:S01]  /*3c780*/  STL.64 [R1+0xe0], R34 ;  /* 0x0000e02201007387 */ /* 0x000fe20000100a00 */
[----:B------:R-:W-:-:S03]  /*3c790*/  IMAD.WIDE R30, R108, 0x4, R244 ;  /* 0x000000046c1e7825 */ /* 0x000fc600078e02f4 */
        /* <DEDUP_REMOVED lines=9> */
[----:B------:R-:W-:Y:S04]  /*3c830*/  STL.64 [R1+0x1360], R30 ;  /* 0x0013601e01007387 */ /* 0x000fe80000100a00 */
[----:B------:R-:W4:Y:S01]  /*3c840*/  LDL.LU.64 R18, [R1+0x6e0] ;  /* 0x0006e00001127983 */ /* 0x000f220000300a00 */
[----:B-1----:R-:W-:-:S03]  /*3c850*/  IMAD.WIDE R28, R108, 0x4, R248 ;  /* 0x000000046c1c7825 */ /* 0x002fc600078e02f8 */
[----:B------:R2:W-:Y:S04]  /*3c860*/  STL.64 [R1+0x58], R26 ;  /* 0x0000581a01007387 */ /* 0x0005e80000100a00 */
[----:B------:R-:W-:Y:S04]  /*3c870*/  STL.64 [R1+0x50], R28 ;  /* 0x0000501c01007387 */ /* 0x000fe80000100a00 */
[----:B------:R-:W4:Y:S01]  /*3c880*/  LDL.LU.64 R248, [R1+0x6d8] ;  /* 0x0006d80001f87983 */ /* 0x000f220000300a00 */
[----:B--2---:R-:W-:-:S03]  /*3c890*/  IMAD.WIDE R26, R108, 0x4, R250 ;  /* 0x000000046c1a7825 */ /* 0x004fc600078e02fa */
[----:B------:R-:W2:Y:S04]  /*3c8a0*/  LDL.LU.64 R250, [R1+0x6f0] ;  /* 0x0006f00001fa7983 */ /* 0x000ea80000300a00 */
[----:B------:R3:W-:Y:S01]  /*3c8b0*/  STL.64 [R1+0xd8], R26 ;  /* 0x0000d81a01007387 */ /* 0x0007e20000100a00 */
[----:B------:R-:W-:-:S05]  /*3c8c0*/  IMAD.WIDE R24, R108, 0x4, R24 ;  /* 0x000000046c187825 */ /* 0x000fca00078e0218 */
[----:B------:R1:W-:Y:S01]  /*3c8d0*/  STL.64 [R1+0x1b0], R24 ;  /* 0x0001b01801007387 */ /* 0x0003e20000100a00 */
[----:B---3--:R-:W-:-:S04]  /*3c8e0*/  IMAD.WIDE R26, R108, 0x4, R16 ;  /* 0x000000046c1a7825 */ /* 0x008fc800078e0210 */
[C---:B-1----:R-:W-:Y:S01]  /*3c8f0*/  IMAD.WIDE R24, R108.reuse, 0x4, R222 ;  /* 0x000000046c187825 */ /* 0x042fe200078e02de */
[----:B------:R-:W-:Y:S03]  /*3c900*/  STL.64 [R1+0x298], R26 ;  /* 0x0002981a01007387 */ /* 0x000fe60000100a00 */
[C---:B----4-:R-:W-:Y:S02]  /*3c910*/  IMAD.WIDE R16, R108.reuse, 0x4, R238 ;  /* 0x000000046c107825 */ /* 0x050fe400078e02ee */
[----:B------:R-:W3:Y:S04]  /*3c920*/  LDL.LU.64 R238, [R1+0x6f8] ;  /* 0x0006f80001ee7983 */ /* 0x000ee80000300a00 */
[----:B------:R1:W-:Y:S04]  /*3c930*/  STL.64 [R1+0x570], R16 ;  /* 0x0005701001007387 */ /* 0x0003e80000100a00 */
[----:B-1----:R-:W4:Y:S04]  /*3c940*/  LDL.LU.64 R16, [R1+0x700] ;  /* 0x0007000001107983 */ /* 0x002f280000300a00 */
[----:B------:R1:W-:Y:S04]  /*3c950*/  STL.64 [R1+0x6a0], R24 ;  /* 0x0006a01801007387 */ /* 0x0003e80000100a00 */
[----:B------:R-:W4:Y:S01]  /*3c960*/  LDL.LU.64 R222, [R1+0x708] ;  /* 0x0007080001de7983 */ /* 0x000f220000300a00 */
[----:B-1----:R-:W-:-:S03]  /*3c970*/  IMAD.WIDE R24, R108, 0x4, R242 ;  /* 0x000000046c187825 */ /* 0x002fc600078e02f2 */
[----:B------:R-:W-:Y:S04]  /*3c980*/  LDGSTS.E [R240+0x22380], desc[UR22][R242.64], P0 ;  /* 0x22380000f2f07fae */ /* 0x000fe800081a1016 */
[----:B------:R-:W4:Y:S04]  /*3c990*/  LDL.LU.64 R242, [R1+0x710] ;  /* 0x0007100001f27983 */ /* 0x000f280000300a00 */
[----:B------:R1:W-:Y:S01]  /*3c9a0*/  STL.64 [R1+0x1080], R24 ;  /* 0x0010801801007387 */ /* 0x0003e20000100a00 */
[----:B------:R-:W-:-:S03]  /*3c9b0*/  IMAD.WIDE R26, R108, 0x4, R246 ;  /* 0x000000046c1a7825 */ /* 0x000fc600078e02f6 */
[----:B------:R-:W4:Y:S01]  /*3c9c0*/  LDL.LU.64 R246, [R1+0x718] ;  /* 0x0007180001f67983 */ /* 0x000f220000300a00 */
[----:B-1----:R-:W-:-:S03]  /*3c9d0*/  IMAD.WIDE R24, R108, 0x4, R14 ;  /* 0x000000046c187825 */ /* 0x002fc600078e020e */
[----:B------:R1:W-:Y:S04]  /*3c9e0*/  STL.64 [R1+0x48], R26 ;  /* 0x0000481a01007387 */ /* 0x0003e80000100a00 */
[----:B------:R-:W4:Y:S04]  /*3c9f0*/  LDL.LU.64 R14, [R1+0x728] ;  /* 0x00072800010e7983 */ /* 0x000f280000300a00 */
[----:B------:R1:W-:Y:S02]  /*3ca00*/  STL.64 [R1+0x40], R24 ;  /* 0x0000401801007387 */ /* 0x0003e40000100a00 */
[----:B-1----:R-:W-:-:S04]  /*3ca10*/  IMAD.WIDE R26, R108, 0x4, R22 ;  /* 0x000000046c1a7825 */ /* 0x002fc800078e0216 */
[C---:B------:R-:W-:Y:S01]  /*3ca20*/  IMAD.WIDE R24, R108.reuse, 0x4, R20 ;  /* 0x000000046c187825 */ /* 0x040fe200078e0214 */
[----:B------:R-:W-:Y:S03]  /*3ca30*/  STL.64 [R1+0xd0], R26 ;  /* 0x0000d01a01007387 */ /* 0x000fe60000100a00 */
[C---:B------:R-:W-:Y:S01]  /*3ca40*/  IMAD.WIDE R22, R108.reuse, 0x4, R234 ;  /* 0x000000046c167825 */ /* 0x040fe200078e02ea */
[----:B------:R-:W-:Y:S04]  /*3ca50*/  STL.64 [R1+0x1a8], R24 ;  /* 0x0001a81801007387 */ /* 0x000fe80000100a00 */
[----:B------:R-:W4:Y:S04]  /*3ca60*/  LDL.LU.64 R32, [R1+0x720] ;  /* 0x0007200001207983 */ /* 0x000f280000300a00 */
[----:B------:R-:W-:Y:S04]  /*3ca70*/  STL.64 [R1+0x288], R22 ;  /* 0x0002881601007387 */ /* 0x000fe80000100a00 */
[----:B------:R-:W4:Y:S01]  /*3ca80*/  LDL.LU.64 R30, [R1+0x730] ;  /* 0x00073000011e7983 */ /* 0x000f220000300a00 */
[----:B------:R-:W-:-:S05]  /*3ca90*/  IMAD.WIDE R20, R108, 0x4, R236 ;  /* 0x000000046c147825 */ /* 0x000fca00078e02ec */
[----:B------:R1:W-:Y:S04]  /*3caa0*/  STL.64 [R1+0x3a0], R20 ;  /* 0x0003a01401007387 */ /* 0x0003e80000100a00 */
[----:B------:R-:W4:Y:S04]  /*3cab0*/  LDL.LU.64 R236, [R1+0x738] ;  /* 0x0007380001ec7983 */ /* 0x000f280000300a00 */
[----:B------:R-:W4:Y:S01]  /*3cac0*/  LDL.LU.64 R28, [R1+0x740] ;  /* 0x00074000011c7983 */ /* 0x000f220000300a00 */
[----:B-1----:R-:W-:-:S03]  /*3cad0*/  IMAD.WIDE R20, R108, 0x4, R244 ;  /* 0x000000046c147825 */ /* 0x002fc600078e02f4 */
[----:B------:R2:W-:Y:S04]  /*3cae0*/  LDGSTS.E [R240+0x22780], desc[UR22][R18.64], P0 ;  /* 0x2278000012f07fae */ /* 0x0005e800081a1016 */
[----:B------:R-:W4:Y:S04]  /*3caf0*/  LDL.LU.64 R244, [R1+0x748] ;  /* 0x0007480001f47983 */ /* 0x000f280000300a00 */
[----:B------:R1:W-:Y:S04]  /*3cb00*/  STL.64 [R1+0x5d0], R20 ;  /* 0x0005d01401007387 */ /* 0x0003e80000100a00 */
[----:B------:R-:W4:Y:S04]  /*3cb10*/  LDL.LU.64 R26, [R1+0x750] ;  /* 0x00075000011a7983 */ /* 0x000f280000300a00 */
[----:B------:R-:W4:Y:S04]  /*3cb20*/  LDL.LU.64 R22, [R1+0x758] ;  /* 0x0007580001167983 */ /* 0x000f280000300a00 */
[----:B------:R-:W4:Y:S01]  /*3cb30*/  LDL.LU.64 R234, [R1+0x768] ;  /* 0x0007680001ea7983 */ /* 0x000f220000300a00 */
[----:B------:R-:W-:-:S04]  /*3cb40*/  IMAD.WIDE R24, R108, 0x4, R18 ;  /* 0x000000046c187825 */ /* 0x000fc800078e0212 */
[C---:B-1----:R-:W-:Y:S01]  /*3cb50*/  IMAD.WIDE R20, R108.reuse, 0x4, R248 ;  /* 0x000000046c147825 */ /* 0x042fe200078e02f8 */
[----:B------:R1:W-:Y:S04]  /*3cb60*/  STL.64 [R1+0xfb0], R24 ;  /* 0x000fb01801007387 */ /* 0x0003e80000100a00 */
[----:B-1----:R-:W4:Y:S04]  /*3cb70*/  LDL.LU.64 R24, [R1+0x760] ;  /* 0x0007600001187983 */ /* 0x002f280000300a00 */
[----:B------:R1:W-:Y:S04]  /*3cb80*/  STL.64 [R1+0x38], R20 ;  /* 0x0000381401007387 */ /* 0x0003e80000100a00 */
[----:B-1----:R-:W4:Y:S01]  /*3cb90*/  LDL.LU.64 R20, [R1+0x770] ;  /* 0x0007700001147983 */ /* 0x002f220000300a00 */
[----:B--2---:R-:W-:-:S05]  /*3cba0*/  IMAD.WIDE R18, R108, 0x4, R250 ;  /* 0x000000046c127825 */ /* 0x004fca00078e02fa */
[----:B------:R3:W-:Y:S04]  /*3cbb0*/  STL.64 [R1+0x30], R18 ;  /* 0x0000301201007387 */ /* 0x0007e80000100a00 */
[----:B------:R-:W2:Y:S04]  /*3cbc0*/  LDL.LU.64 R248, [R1+0x778] ;  /* 0x0007780001f87983 */ /* 0x000ea80000300a00 */
[----:B------:R-:W2:Y:S01]  /*3cbd0*/  LDL.LU.64 R250, [R1+0x780] ;  /* 0x0007800001fa7983 */ /* 0x000ea20000300a00 */
[----:B---3--:R-:W-:-:S03]  /*3cbe0*/  IMAD.WIDE R18, R108, 0x4, R238 ;  /* 0x000000046c127825 */ /* 0x008fc600078e02ee */
[----:B------:R-:W3:Y:S04]  /*3cbf0*/  LDL.LU.64 R238, [R1+0x788] ;  /* 0x0007880001ee7983 */ /* 0x000ee80000300a00 */
[----:B------:R4:W-:Y:S02]  /*3cc00*/  STL.64 [R1+0xc8], R18 ;  /* 0x0000c81201007387 */ /* 0x0009e40000100a00 */
[C---:B----4-:R-:W-:Y:S02]  /*3cc10*/  IMAD.WIDE R18, R108.reuse, 0x4, R222 ;  /* 0x000000046c127825 */ /* 0x050fe400078e02de */
[----:B------:R-:W4:Y:S02]  /*3cc20*/  LDL.LU.64 R222, [R1+0x790] ;  /* 0x0007900001de7983 */ /* 0x000f240000300a00 */
[----:B------:R-:W-:-:S05]  /*3cc30*/  IMAD.WIDE R16, R108, 0x4, R16 ;  /* 0x000000046c107825 */ /* 0x000fca00078e0210 */
[----:B------:R1:W-:Y:S04]  /*3cc40*/  STL.64 [R1+0x1a0], R16 ;  /* 0x0001a01001007387 */ /* 0x0003e80000100a00 */
[----:B------:R1:W-:Y:S02]  /*3cc50*/  STL.64 [R1+0x280], R18 ;  /* 0x0002801201007387 */ /* 0x0003e40000100a00 */
[C---:B-1----:R-:W-:Y:S02]  /*3cc60*/  IMAD.WIDE R16, R108.reuse, 0x4, R242 ;  /* 0x000000046c107825 */ /* 0x042fe400078e02f2 */
[----:B------:R-:W4:Y:S04]  /*3cc70*/  LDL.LU.64 R18, [R1+0x798] ;  /* 0x0007980001127983 */ /* 0x000f280000300a00 */
[----:B------:R1:W-:Y:S01]  /*3cc80*/  STL.64 [R1+0x398], R16 ;  /* 0x0003981001007387 */ /* 0x0003e20000100a00 */
[----:B------:R-:W-:-:S03]  /*3cc90*/  IMAD.WIDE R34, R108, 0x4, R246 ;  /* 0x000000046c227825 */ /* 0x000fc600078e02f6 */
[----:B-1----:R-:W4:Y:S04]  /*3cca0*/  LDL.LU.64 R16, [R1+0x7a8] ;  /* 0x0007a80001107983 */ /* 0x002f280000300a00 */
[----:B------:R1:W-:Y:S04]  /*3ccb0*/  STL.64 [R1+0x488], R34 ;  /* 0x0004882201007387 */ /* 0x0003e80000100a00 */
[----:B------:R-:W-:Y:S01]  /*3ccc0*/  LDGSTS.E [R240+0x22b80], desc[UR22][R14.64], P0 ;  /* 0x22b800000ef07fae */ /* 0x000fe200081a1016 */
[----:B-1----:R-:W-:-:S03]  /*3ccd0*/  IMAD.WIDE R34, R108, 0x4, R14 ;  /* 0x000000046c227825 */ /* 0x002fc600078e020e */
[----:B------:R-:W4:Y:S04]  /*3cce0*/  LDL.LU.64 R14, [R1+0x7b0] ;  /* 0x0007b000010e7983 */ /* 0x000f280000300a00 */
[----:B------:R-:W4:Y:S04]  /*3ccf0*/  LDL.LU.64 R242, [R1+0x7b8] ;  /* 0x0007b80001f27983 */ /* 0x000f280000300a00 */
[----:B------:R1:W-:Y:S04]  /*3cd00*/  STL.64 [R1+0xf08], R34 ;  /* 0x000f082201007387 */ /* 0x0003e80000100a00 */
[----:B------:R-:W4:Y:S01]  /*3cd10*/  LDL.LU.64 R246, [R1+0x7c0] ;  /* 0x0007c00001f67983 */ /* 0x000f220000300a00 */
[----:B------:R-:W-:-:S04]  /*3cd20*/  IMAD.WIDE R30, R108, 0x4, R30 ;  /* 0x000000046c1e7825 */ /* 0x000fc800078e021e */
[----:B-1----:R-:W-:-:S05]  /*3cd30*/  IMAD.WIDE R34, R108, 0x4, R32 ;  /* 0x000000046c227825 */ /* 0x002fca00078e0220 */
[----:B------:R-:W-:Y:S01]  /*3cd40*/  STL.64 [R1+0x28], R34 ;  /* 0x0000282201007387 */ /* 0x000fe20000100a00 */
[----:B------:R-:W-:-:S03]  /*3cd50*/  IMAD.WIDE R32, R108, 0x4, R236 ;  /* 0x000000046c207825 */ /* 0x000fc600078e02ec */
[----:B------:R-:W4:Y:S04]  /*3cd60*/  LDL.LU.64 R236, [R1+0x7c8] ;  /* 0x0007c80001ec7983 */ /* 0x000f280000300a00 */
[----:B------:R1:W-:Y:S04]  /*3cd70*/  STL.64 [R1+0x20], R30 ;  /* 0x0000201e01007387 */ /* 0x0003e80000100a00 */
[----:B------:R-:W-:Y:S01]  /*3cd80*/  STL.64 [R1+0xc0], R32 ;  /* 0x0000c02001007387 */ /* 0x000fe20000100a00 */
[----:B-1----:R-:W-:-:S04]  /*3cd90*/  IMAD.WIDE R30, R108, 0x4, R28 ;  /* 0x000000046c1e7825 */ /* 0x002fc800078e021c */
[C---:B------:R-:W-:Y:S02]  /*3cda0*/  IMAD.WIDE R28, R108.reuse, 0x4, R244 ;  /* 0x000000046c1c7825 */ /* 0x040fe400078e02f4 */
[----:B------:R-:W4:Y:S02]  /*3cdb0*/  LDL.LU.64 R244, [R1+0x7d0] ;  /* 0x0007d00001f47983 */ /* 0x000f240000300a00 */
[C---:B------:R-:W-:Y:S02]  /*3cdc0*/  IMAD.WIDE R26, R108.reuse, 0x4, R26 ;  /* 0x000000046c1a7825 */ /* 0x040fe400078e021a */
[----:B------:R-:W-:Y:S02]  /*3cdd0*/  STL.64 [R1+0x198], R30 ;  /* 0x0001981e01007387 */ /* 0x000fe40000100a00 */
[C---:B------:R-:W-:Y:S02]  /*3cde0*/  IMAD.WIDE R22, R108.reuse, 0x4, R22 ;  /* 0x000000046c167825 */ /* 0x040fe400078e0216 */
[----:B------:R-:W-:Y:S04]  /*3cdf0*/  STL.64 [R1+0x278], R28 ;  /* 0x0002781c01007387 */ /* 0x000fe80000100a00 */
[----:B------:R1:W-:Y:S04]  /*3ce00*/  STL.64 [R1+0x380], R26 ;  /* 0x0003801a01007387 */ /* 0x0003e80000100a00 */
[----:B------:R1:W-:Y:S04]  /*3ce10*/  STL.64 [R1+0x478], R22 ;  /* 0x0004781601007387 */ /* 0x0003e80000100a00 */
[----:B------:R-:W-:Y:S01]  /*3ce20*/  LDGSTS.E [R240+0x22f80], desc[UR22][R234.64], P0 ;  /* 0x22f80000eaf07fae */ /* 0x000fe200081a1016 */
[----:B-1----:R-:W-:-:S03]  /*3ce30*/  IMAD.WIDE R26, R108, 0x4, R234 ;  /* 0x000000046c1a7825 */ /* 0x002fc600078e02ea */
[----:B------:R-:W4:Y:S04]  /*3ce40*/  LDL.LU.64 R22, [R1+0x7e0] ;  /* 0x0007e00001167983 */ /* 0x000f280000300a00 */
[----:B------:R-:W4:Y:S01]  /*3ce50*/  LDL.LU.64 R234, [R1+0x7e8] ;  /* 0x0007e80001ea7983 */ /* 0x000f220000300a00 */
[----:B------:R-:W-:-:S03]  /*3ce60*/  IMAD.WIDE R24, R108, 0x4, R24 ;  /* 0x000000046c187825 */ /* 0x000fc600078e0218 */
[----:B------:R1:W-:Y:S04]  /*3ce70*/  STL.64 [R1+0x708], R26 ;  /* 0x0007081a01007387 */ /* 0x0003e80000100a00 */
[----:B------:R2:W-:Y:S01]  /*3ce80*/  STL.64 [R1+0x18], R24 ;  /* 0x0000181801007387 */ /* 0x0005e20000100a00 */
[----:B-1----:R-:W-:-:S05]  /*3ce90*/  IMAD.WIDE R26, R108, 0x4, R20 ;  /* 0x000000046c1a7825 */ /* 0x002fca00078e0214 */
[----:B------:R-:W-:Y:S01]  /*3cea0*/  STL.64 [R1+0x10], R26 ;  /* 0x0000101a01007387 */ /* 0x000fe20000100a00 */
[----:B--2---:R-:W-:-:S03]  /*3ceb0*/  IMAD.WIDE R20, R108, 0x4, R248 ;  /* 0x000000046c147825 */ /* 0x004fc600078e02f8 */
[----:B------:R-:W2:Y:S01]  /*3cec0*/  LDL.LU.64 R248, [R1+0x7f0] ;  /* 0x0007f00001f87983 */ /* 0x000ea20000300a00 */
[----:B------:R-:W-:-:S03]  /*3ced0*/  IMAD.WIDE R24, R108, 0x4, R250 ;  /* 0x000000046c187825 */ /* 0x000fc600078e02fa */
[----:B------:R3:W-:Y:S04]  /*3cee0*/  STL.64 [R1+0xb8], R20 ;  /* 0x0000b81401007387 */ /* 0x0007e80000100a00 */
[----:B------:R-:W-:Y:S04]  /*3cef0*/  STL.64 [R1+0x190], R24 ;  /* 0x0001901801007387 */ /* 0x000fe80000100a00 */
[----:B------:R-:W2:Y:S01]  /*3cf00*/  LDL.LU.64 R250, [R1+0x800] ;  /* 0x0008000001fa7983 */ /* 0x000ea20000300a00 */
[----:B---3--:R-:W-:-:S03]  /*3cf10*/  IMAD.WIDE R20, R108, 0x4, R238 ;  /* 0x000000046c147825 */ /* 0x008fc600078e02ee */
[----:B------:R-:W3:Y:S04]  /*3cf20*/  LDL.LU.64 R238, [R1+0x808] ;  /* 0x0008080001ee7983 */ /* 0x000ee80000300a00 */
[----:B------:R4:W-:Y:S02]  /*3cf30*/  STL.64 [R1+0x270], R20 ;  /* 0x0002701401007387 */ /* 0x0009e40000100a00 */
[C---:B----4-:R-:W-:Y:S02]  /*3cf40*/  IMAD.WIDE R20, R108.reuse, 0x4, R222 ;  /* 0x000000046c147825 */ /* 0x050fe400078e02de */
[----:B------:R-:W4:Y:S04]  /*3cf50*/  LDL.LU.64 R222, [R1+0x810] ;  /* 0x0008100001de7983 */ /* 0x000f280000300a00 */
[----:B------:R1:W-:Y:S04]  /*3cf60*/  STL.64 [R1+0x370], R20 ;  /* 0x0003701401007387 */ /* 0x0003e80000100a00 */
[----:B-1----:R-:W4:Y:S01]  /*3cf70*/  LDL.LU.64 R20, [R1+0x818] ;  /* 0x0008180001147983 */ /* 0x002f220000300a00 */
[----:B------:R-:W-:-:S03]  /*3cf80*/  IMAD.WIDE R24, R108, 0x4, R18 ;  /* 0x000000046c187825 */ /* 0x000fc600078e0212 */
[----:B------:R-:W4:Y:S04]  /*3cf90*/  LDL.LU.64 R18, [R1+0x820] ;  /* 0x0008200001127983 */ /* 0x000f280000300a00 */
[----:B------:R1:W-:Y:S04]  /*3cfa0*/  STL.64 [R1+0x470], R24 ;  /* 0x0004701801007387 */ /* 0x0003e80000100a00 */
[----:B------:R1:W-:Y:S02]  /*3cfb0*/  LDGSTS.E [R240+0x23380], desc[UR22][R16.64], P0 ;  /* 0x2338000010f07fae */ /* 0x0003e400081a1016 */
[----:B-1----:R-:W-:-:S05]  /*3cfc0*/  IMAD.WIDE R24, R108, 0x4, R16 ;  /* 0x000000046c187825 */ /* 0x002fca00078e0210 */
[----:B------:R1:W-:Y:S04]  /*3cfd0*/  STL.64 [R1+0x560], R24 ;  /* 0x0005601801007387 */ /* 0x0003e80000100a00 */
[----:B------:R-:W4:Y:S01]  /*3cfe0*/  LDL.LU.64 R38, [R1+0x828] ;  /* 0x0008280001267983 */ /* 0x000f220000300a00 */
[----:B------:R-:W-:-:S05]  /*3cff0*/  IMAD.WIDE R16, R108, 0x4, R242 ;  /* 0x000000046c107825 */ /* 0x000fca00078e02f2 */
[----:B------:R1:W-:Y:S02]  /*3d000*/  STL.64 [R1], R16 ;  /* 0x0000001001007387 */ /* 0x0003e40000100a00 */
[----:B-1----:R-:W-:-:S04]  /*3d010*/  IMAD.WIDE R24, R108, 0x4, R246 ;  /* 0x000000046c187825 */ /* 0x002fc800078e02f6 */
[C---:B------:R-:W-:Y:S01]  /*3d020*/  IMAD.WIDE R14, R108.reuse, 0x4, R14 ;  /* 0x000000046c0e7825 */ /* 0x040fe200078e020e */
[----:B------:R-:W4:Y:S04]  /*3d030*/  LDL.LU.64 R16, [R1+0x830] ;  /* 0x0008300001107983 */ /* 0x000f280000300a00 */
[----:B------:R1:W-:Y:S04]  /*3d040*/  STL.64 [R1+0xb0], R24 ;  /* 0x0000b01801007387 */ /* 0x0003e80000100a00 */
[----:B------:R-:W4:Y:S01]  /*3d050*/  LDL.LU.64 R246, [R1+0x838] ;  /* 0x0008380001f67983 */ /* 0x000f220000300a00 */
[----:B-1----:R-:W-:-:S03]  /*3d060*/  IMAD.WIDE R24, R108, 0x4, R236 ;  /* 0x000000046c187825 */ /* 0x002fc600078e02ec */
[----:B------:R-:W4:Y:S04]  /*3d070*/  LDL.LU.64 R236, [R1+0x850] ;  /* 0x0008500001ec7983 */ /* 0x000f280000300a00 */
[----:B------:R-:W-:Y:S04]  /*3d080*/  STL.64 [R1+0x8], R14 ;  /* 0x0000080e01007387 */ /* 0x000fe80000100a00 */
[----:B------:R1:W-:Y:S02]  /*3d090*/  STL.64 [R1+0x188], R24 ;  /* 0x0001881801007387 */ /* 0x0003e40000100a00 */
[----:B-1----:R-:W-:-:S02]  /*3d0a0*/  IMAD.WIDE R24, R108, 0x4, R244 ;  /* 0x000000046c187825 */ /* 0x002fc400078e02f4 */
[----:B------:R-:W4:Y:S04]  /*3d0b0*/  LDL.LU.64 R244, [R1+0x860] ;  /* 0x0008600001f47983 */ /* 0x000f280000300a00 */
[----:B------:R-:W4:Y:S04]  /*3d0c0*/  LDL.LU.64 R242, [R1+0x868] ;  /* 0x0008680001f27983 */ /* 0x000f280000300a00 */
[----:B------:R1:W-:Y:S04]  /*3d0d0*/  STL.64 [R1+0x268], R24 ;  /* 0x0002681801007387 */ /* 0x0003e80000100a00 */
[----:B------:R-:W4:Y:S04]  /*3d0e0*/  LDL.LU.64 R34, [R1+0x870] ;  /* 0x0008700001227983 */ /* 0x000f280000300a00 */
[----:B------:R-:W4:Y:S04]  /*3d0f0*/  LDL.LU.64 R32, [R1+0x880] ;  /* 0x0008800001207983 */ /* 0x000f280000300a00 */
[----:B------:R-:W4:Y:S01]  /*3d100*/  LDL.LU.64 R30, [R1+0x888] ;  /* 0x00088800011e7983 */ /* 0x000f220000300a00 */
[----:B-1----:R-:W-:-:S04]  /*3d110*/  IMAD.WIDE R24, R108, 0x4, R22 ;  /* 0x000000046c187825 */ /* 0x002fc800078e0216 */
[C---:B------:R-:W-:Y:S01]  /*3d120*/  IMAD.WIDE R22, R108.reuse, 0x4, R234 ;  /* 0x000000046c167825 */ /* 0x040fe200078e02ea */
[----:B------:R-:W-:Y:S04]  /*3d130*/  STL.64 [R1+0x360], R24 ;  /* 0x0003601801007387 */ /* 0x000fe80000100a00 */
[----:B------:R-:W4:Y:S04]  /*3d140*/  LDL.LU.64 R28, [R1+0x890] ;  /* 0x00089000011c7983 */ /* 0x000f280000300a00 */
[----:B------:R2:W-:Y:S04]  /*3d150*/  STL.64 [R1+0x468], R22 ;  /* 0x0004681601007387 */ /* 0x0005e80000100a00 */
[----:B------:R-:W4:Y:S04]  /*3d160*/  LDL.LU.64 R26, [R1+0x898] ;  /* 0x00089800011a7983 */ /* 0x000f280000300a00 */
[----:B------:R-:W4:Y:S01]  /*3d170*/  LDL.LU.64 R234, [R1+0x8a0] ;  /* 0x0008a00001ea7983 */ /* 0x000f220000300a00 */
[----:B--2---:R-:W-:-:S03]  /*3d180*/  IMAD.WIDE R22, R108, 0x4, R248 ;  /* 0x000000046c167825 */ /* 0x004fc600078e02f8 */
[----:B------:R3:W-:Y:S04]  /*3d190*/  LDGSTS.E [R240+0x23780], desc[UR22][R248.64], P0 ;  /* 0x23780000f8f07fae */ /* 0x0007e800081a1016 */
[----:B------:R4:W-:Y:S01]  /*3d1a0*/  STL.64 [R1+0x558], R22 ;  /* 0x0005581601007387 */ /* 0x0009e20000100a00 */
[----:B---3--:R-:W-:-:S03]  /*3d1b0*/  IMAD.WIDE R248, R108, 0x4, R238 ;  /* 0x000000046cf87825 */ /* 0x008fc600078e02ee */
[----:B------:R-:W2:Y:S01]  /*3d1c0*/  LDL.LU.64 R238, [R1+0x8a8] ;  /* 0x0008a80001ee7983 */ /* 0x000ea20000300a00 */
[----:B----4-:R-:W-:-:S03]  /*3d1d0*/  IMAD.WIDE R22, R108, 0x4, R222 ;  /* 0x000000046c167825 */ /* 0x010fc600078e02de */
[----:B------:R-:W3:Y:S04]  /*3d1e0*/  LDL.LU.64 R222, [R1+0x8c0] ;  /* 0x0008c00001de7983 */ /* 0x000ee80000300a00 */
[----:B------:R1:W-:Y:S04]  /*3d1f0*/  STL.64 [R1+0xa8], R22 ;  /* 0x0000a81601007387 */ /* 0x0003e80000100a00 */
[----:B------:R-:W4:Y:S01]  /*3d200*/  LDL.LU.64 R24, [R1+0x8c8] ;  /* 0x0008c80001187983 */ /* 0x000f220000300a00 */
[----:B------:R-:W-:-:S05]  /*3d210*/  IMAD.WIDE R20, R108, 0x4, R20 ;  /* 0x000000046c147825 */ /* 0x000fca00078e0214 */
[----:B------:R1:W-:Y:S01]  /*3d220*/  STL.64 [R1+0x180], R20 ;  /* 0x0001801401007387 */ /* 0x0003e20000100a00 */
[----:B------:R-:W-:-:S03]  /*3d230*/  IMAD.WIDE R18, R108, 0x4, R18 ;  /* 0x000000046c127825 */ /* 0x000fc600078e0212 */
[----:B------:R-:W4:Y:S04]  /*3d240*/  LDL.LU.64 R36, [R1+0x8d8] ;  /* 0x0008d80001247983 */ /* 0x000f280000300a00 */
[----:B-1----:R-:W4:Y:S04]  /*3d250*/  LDL.LU.64 R22, [R1+0x8e0] ;  /* 0x0008e00001167983 */ /* 0x002f280000300a00 */
[----:B------:R1:W-:Y:S04]  /*3d260*/  STL.64 [R1+0x260], R18 ;  /* 0x0002601201007387 */ /* 0x0003e80000100a00 */
[----:B------:R-:W4:Y:S04]  /*3d270*/  LDL.LU.64 R20, [R1+0x8e8] ;  /* 0x0008e80001147983 */ /* 0x000f280000300a00 */
[----:B-1----:R-:W4:Y:S01]  /*3d280*/  LDL.LU.64 R18, [R1+0x8f0] ;  /* 0x0008f00001127983 */ /* 0x002f220000300a00 */
[----:B------:R-:W-:-:S05]  /*3d290*/  IMAD.WIDE R38, R108, 0x4, R38 ;  /* 0x000000046c267825 */ /* 0x000fca00078e0226 */
[----:B------:R1:W-:Y:S01]  /*3d2a0*/  STL.64 [R1+0x358], R38 ;  /* 0x0003582601007387 */ /* 0x0003e20000100a00 */
[----:B------:R-:W-:-:S05]  /*3d2b0*/  IMAD.WIDE R16, R108, 0x4, R16 ;  /* 0x000000046c107825 */ /* 0x000fca00078e0210 */
[----:B------:R1:W-:Y:S02]  /*3d2c0*/  STL.64 [R1+0x460], R16 ;  /* 0x0004601001007387 */ /* 0x0003e40000100a00 */
[C---:B-1----:R-:W-:Y:S02]  /*3d2d0*/  IMAD.WIDE R38, R108.reuse, 0x4, R246 ;  /* 0x000000046c267825 */ /* 0x042fe400078e02f6 */
[----:B------:R1:W-:Y:S04]  /*3d2e0*/  LDGSTS.E [R240+0x23b80], desc[UR22][R246.64], P0 ;  /* 0x23b80000f6f07fae */ /* 0x0003e800081a1016 */
[----:B------:R-:W4:Y:S04]  /*3d2f0*/  LDL.LU.64 R16, [R1+0x8f8] ;  /* 0x0008f80001107983 */ /* 0x000f280000300a00 */
[----:B------:R1:W-:Y:S02]  /*3d300*/  STL.64 [R1+0x550], R38 ;  /* 0x0005502601007387 */ /* 0x0003e40000100a00 */
[----:B-1----:R-:W-:-:S02]  /*3d310*/  IMAD.WIDE R246, R108, 0x4, R236 ;  /* 0x000000046cf67825 */ /* 0x002fc400078e02ec */
[----:B------:R-:W4:Y:S02]  /*3d320*/  LDL.LU.64 R236, [R1+0x900] ;  /* 0x0009000001ec7983 */ /* 0x000f240000300a00 */
[C---:B------:R-:W-:Y:S02]  /*3d330*/  IMAD.WIDE R106, R108.reuse, 0x4, R34 ;  /* 0x000000046c6a7825 */ /* 0x040fe400078e0222 */
[----:B------:R-:W4:Y:S02]  /*3d340*/  LDL.LU.64 R34, [R1+0x910] ;  /* 0x0009100001227983 */ /* 0x000f240000300a00 */
[C---:B------:R-:W-:Y:S02]  /*3d350*/  IMAD.WIDE R104, R108.reuse, 0x4, R32 ;  /* 0x000000046c687825 */ /* 0x040fe400078e0220 */
[----:B------:R-:W4:Y:S02]  /*3d360*/  LDL.LU.64 R32, [R1+0x920] ;  /* 0x0009200001207983 */ /* 0x000f240000300a00 */
[----:B------:R-:W-:-:S02]  /*3d370*/  IMAD.WIDE R102, R108, 0x4, R30 ;  /* 0x000000046c667825 */ /* 0x000fc400078e021e */
[----:B------:R-:W4:Y:S02]  /*3d380*/  LDL.LU.64 R30, [R1+0x930] ;  /* 0x00093000011e7983 */ /* 0x000f240000300a00 */
[C---:B------:R-:W-:Y:S02]  /*3d390*/  IMAD.WIDE R100, R108.reuse, 0x4, R28 ;  /* 0x000000046c647825 */ /* 0x040fe400078e021c */
[----:B------:R-:W4:Y:S02]  /*3d3a0*/  LDL.LU.64 R28, [R1+0x938] ;  /* 0x00093800011c7983 */ /* 0x000f240000300a00 */
[C---:B------:R-:W-:Y:S02]  /*3d3b0*/  IMAD.WIDE R98, R108.reuse, 0x4, R26 ;  /* 0x000000046c627825 */ /* 0x040fe400078e021a */
[----:B------:R-:W4:Y:S02]  /*3d3c0*/  LDL.LU.64 R26, [R1+0x940] ;  /* 0x00094000011a7983 */ /* 0x000f240000300a00 */
[----:B------:R-:W-:-:S02]  /*3d3d0*/  IMAD.WIDE R96, R108, 0x4, R234 ;  /* 0x000000046c607825 */ /* 0x000fc400078e02ea */
[----:B------:R-:W4:Y:S02]  /*3d3e0*/  LDL.LU.64 R234, [R1+0x950] ;  /* 0x0009500001ea7983 */ /* 0x000f240000300a00 */
[C---:B--2---:R-:W-:Y:S02]  /*3d3f0*/  IMAD.WIDE R94, R108.reuse, 0x4, R238 ;  /* 0x000000046c5e7825 */ /* 0x044fe400078e02ee */
[----:B------:R-:W2:Y:S02]  /*3d400*/  LDL.LU.64 R238, [R1+0x958] ;  /* 0x0009580001ee7983 */ /* 0x000ea40000300a00 */
[C---:B---3--:R-:W-:Y:S02]  /*3d410*/  IMAD.WIDE R92, R108.reuse, 0x4, R222 ;  /* 0x000000046c5c7825 */ /* 0x048fe400078e02de */
[----:B------:R-:W3:Y:S02]  /*3d420*/  LDL.LU.64 R222, [R1+0x960] ;  /* 0x0009600001de7983 */ /* 0x000ee40000300a00 */
[----:B----4-:R-:W-:-:S02]  /*3d430*/  IMAD.WIDE R90, R108, 0x4, R24 ;  /* 0x000000046c5a7825 */ /* 0x010fc400078e0218 */
[----:B------:R-:W4:Y:S04]  /*3d440*/  LDL.LU.64 R24, [R1+0x968] ;  /* 0x0009680001187983 */ /* 0x000f280000300a00 */
[----:B------:R-:W4:Y:S04]  /*3d450*/  LDL.LU.64 R46, [R1+0x970] ;  /* 0x00097000012e7983 */ /* 0x000f280000300a00 */
[----:B------:R-:W4:Y:S04]  /*3d460*/  LDL.LU.64 R44, [R1+0x980] ;  /* 0x00098000012c7983 */ /* 0x000f280000300a00 */
[----:B------:R-:W4:Y:S01]  /*3d470*/  LDL.LU.64 R42, [R1+0x988] ;  /* 0x00098800012a7983 */ /* 0x000f220000300a00 */
[----:B------:R-:W-:-:S03]  /*3d480*/  IMAD.WIDE R86, R108, 0x4, R22 ;  /* 0x000000046c567825 */ /* 0x000fc600078e0216 */
[----:B------:R-:W4:Y:S01]  /*3d490*/  LDL.LU.64 R22, [R1+0x998] ;  /* 0x0009980001167983 */ /* 0x000f220000300a00 */
[----:B------:R-:W-:-:S03]  /*3d4a0*/  IMAD.WIDE R84, R108, 0x4, R20 ;  /* 0x000000046c547825 */ /* 0x000fc600078e0214 */
[----:B------:R-:W4:Y:S04]  /*3d4b0*/  LDL.LU.64 R20, [R1+0x9a0] ;  /* 0x0009a00001147983 */ /* 0x000f280000300a00 */
[----:B------:R-:W4:Y:S01]  /*3d4c0*/  LDL.LU.64 R40, [R1+0x9b8] ;  /* 0x0009b80001287983 */ /* 0x000f220000300a00 */
[----:B------:R-:W-:-:S03]  /*3d4d0*/  IMAD.WIDE R82, R108, 0x4, R18 ;  /* 0x000000046c527825 */ /* 0x000fc600078e0212 */
[----:B------:R-:W4:Y:S01]  /*3d4e0*/  LDL.LU.64 R18, [R1+0x9c0] ;  /* 0x0009c00001127983 */ /* 0x000f220000300a00 */
[----:B------:R-:W-:-:S04]  /*3d4f0*/  IMAD.WIDE R88, R108, 0x4, R36 ;  /* 0x000000046c587825 */ /* 0x000fc800078e0224 */
[C---:B------:R-:W-:Y:S02]  /*3d500*/  IMAD.WIDE R80, R108.reuse, 0x4, R16 ;  /* 0x000000046c507825 */ /* 0x040fe400078e0210 */
[----:B------:R-:W4:Y:S02]  /*3d510*/  LDL.LU.64 R16, [R1+0x9c8] ;  /* 0x0009c80001107983 */ /* 0x000f240000300a00 */
[C---:B------:R-:W-:Y:S02]  /*3d520*/  IMAD.WIDE R78, R108.reuse, 0x4, R236 ;  /* 0x000000046c4e7825 */ /* 0x040fe400078e02ec */
[----:B------:R-:W4:Y:S04]  /*3d530*/  LDL.LU.64 R236, [R1+0x9d0] ;  /* 0x0009d00001ec7983 */ /* 0x000f280000300a00 */
[----:B------:R-:W4:Y:S04]  /*3d540*/  LDL.LU.64 R38, [R1+0x9e8] ;  /* 0x0009e80001267983 */ /* 0x000f280000300a00 */
[----:B------:R-:W4:Y:S01]  /*3d550*/  LDL.LU.64 R36, [R1+0x9f0] ;  /* 0x0009f00001247983 */ /* 0x000f220000300a00 */
[----:B------:R-:W-:-:S03]  /*3d560*/  IMAD.WIDE R76, R108, 0x4, R34 ;  /* 0x000000046c4c7825 */ /* 0x000fc600078e0222 */
[----:B------:R-:W4:Y:S01]  /*3d570*/  LDL.LU.64 R34, [R1+0x9f8] ;  /* 0x0009f80001227983 */ /* 0x000f220000300a00 */
[----:B------:R-:W-:-:S03]  /*3d580*/  IMAD.WIDE R74, R108, 0x4, R32 ;  /* 0x000000046c4a7825 */ /* 0x000fc600078e0220 */
[----:B------:R-:W4:Y:S01]  /*3d590*/  LDL.LU.64 R32, [R1+0xa08] ;  /* 0x000a080001207983 */ /* 0x000f220000300a00 */
[----:B------:R-:W-:-:S03]  /*3d5a0*/  IMAD.WIDE R66, R108, 0x4, R234 ;  /* 0x000000046c427825 */ /* 0x000fc600078e02ea */
[----:B------:R-:W4:Y:S01]  /*3d5b0*/  LDL.LU.64 R234, [R1+0xa18] ;  /* 0x000a180001ea7983 */ /* 0x000f220000300a00 */
[----:B--2---:R-:W-:-:S03]  /*3d5c0*/  IMAD.WIDE R64, R108, 0x4, R238 ;  /* 0x000000046c407825 */ /* 0x004fc600078e02ee */
[----:B------:R-:W2:Y:S01]  /*3d5d0*/  LDL.LU.64 R238, [R1+0xa20] ;  /* 0x000a200001ee7983 */ /* 0x000ea20000300a00 */
[----:B---3--:R-:W-:-:S03]  /*3d5e0*/  IMAD.WIDE R62, R108, 0x4, R222 ;  /* 0x000000046c3e7825 */ /* 0x008fc600078e02de */
[----:B------:R-:W3:Y:S01]  /*3d5f0*/  LDL.LU.64 R222, [R1+0xa28] ;  /* 0x000a280001de7983 */ /* 0x000ee20000300a00 */
[----:B------:R-:W-:-:S03]  /*3d600*/  IMAD.WIDE R72, R108, 0x4, R30 ;  /* 0x000000046c487825 */ /* 0x000fc600078e021e */
[----:B------:R-:W3:Y:S01]  /*3d610*/  LDL.LU.64 R30, [R1+0xa30] ;  /* 0x000a3000011e7983 */ /* 0x000ee20000300a00 */
[----:B------:R-:W-:-:S03]  /*3d620*/  IMAD.WIDE R70, R108, 0x4, R28 ;  /* 0x000000046c467825 */ /* 0x000fc600078e021c */
[----:B------:R-:W3:Y:S01]  /*3d630*/  LDL.LU.64 R28, [R1+0xa38] ;  /* 0x000a3800011c7983 */ /* 0x000ee20000300a00 */
[----:B------:R-:W-:-:S03]  /*3d640*/  IMAD.WIDE R68, R108, 0x4, R26 ;  /* 0x000000046c447825 */ /* 0x000fc600078e021a */
[----:B------:R-:W3:Y:S01]  /*3d650*/  LDL.LU.64 R26, [R1+0xa48] ;  /* 0x000a4800011a7983 */ /* 0x000ee20000300a00 */
[----:B----4-:R-:W-:-:S03]  /*3d660*/  IMAD.WIDE R60, R108, 0x4, R24 ;  /* 0x000000046c3c7825 */ /* 0x010fc600078e0218 */
[----:B------:R-:W4:Y:S01]  /*3d670*/  LDL.LU.64 R24, [R1+0xa50] ;  /* 0x000a500001187983 */ /* 0x000f220000300a00 */
[----:B------:R-:W-:-:S04]  /*3d680*/  IMAD.WIDE R58, R108, 0x4, R46 ;  /* 0x000000046c3a7825 */ /* 0x000fc800078e022e */
[C---:B------:R-:W-:Y:S02]  /*3d690*/  IMAD.WIDE R52, R108.reuse, 0x4, R22 ;  /* 0x000000046c347825 */ /* 0x040fe400078e0216 */
[----:B------:R-:W4:Y:S02]  /*3d6a0*/  LDL.LU.64 R22, [R1+0xa58] ;  /* 0x000a580001167983 */ /* 0x000f240000300a00 */
[C---:B------:R-:W-:Y:S02]  /*3d6b0*/  IMAD.WIDE R50, R108.reuse, 0x4, R20 ;  /* 0x000000046c327825 */ /* 0x040fe400078e0214 */
[----:B------:R-:W4:Y:S02]  /*3d6c0*/  LDL.LU.64 R20, [R1+0xa70] ;  /* 0x000a700001147983 */ /* 0x000f240000300a00 */
[C---:B------:R-:W-:Y:S02]  /*3d6d0*/  IMAD.WIDE R46, R108.reuse, 0x4, R18 ;  /* 0x000000046c2e7825 */ /* 0x040fe400078e0212 */
[----:B------:R-:W4:Y:S02]  /*3d6e0*/  LDL.LU.64 R18, [R1+0xa78] ;  /* 0x000a780001127983 */ /* 0x000f240000300a00 */
[----:B------:R-:W-:-:S04]  /*3d6f0*/  IMAD.WIDE R54, R108, 0x4, R42 ;  /* 0x000000046c367825 */ /* 0x000fc800078e022a */
[----:B------:R-:W-:-:S05]  /*3d700*/  IMAD.WIDE R16, R108, 0x4, R16 ;  /* 0x000000046c107825 */ /* 0x000fca00078e0210 */
[----:B------:R1:W-:Y:S04]  /*3d710*/  STL.64 [R1+0xa0], R16 ;  /* 0x0000a01001007387 */ /* 0x0003e80000100a00 */
[----:B-1----:R-:W4:Y:S01]  /*3d720*/  LDL.LU.64 R16, [R1+0xa90] ;  /* 0x000a900001107983 */ /* 0x002f220000300a00 */
[----:B------:R-:W-:-:S05]  /*3d730*/  IMAD.WIDE R236, R108, 0x4, R236 ;  /* 0x000000046cec7825 */ /* 0x000fca00078e02ec */
[----:B------:R-:W-:Y:S04]  /*3d740*/  STL.64 [R1+0x98], R236 ;  /* 0x000098ec01007387 */ /* 0x000fe80000100a00 */
[----:B------:R-:W4:Y:S04]  /*3d750*/  LDL.LU.64 R124, [R1+0xa98] ;  /* 0x000a9800017c7983 */ /* 0x000f280000300a00 */
[----:B------:R-:W4:Y:S01]  /*3d760*/  LDL.LU.64 R112, [R1+0xaa0] ;  /* 0x000aa00001707983 */ /* 0x000f220000300a00 */
[----:B------:R-:W-:-:S03]  /*3d770*/  IMAD.WIDE R42, R108, 0x4, R36 ;  /* 0x000000046c2a7825 */ /* 0x000fc600078e0224 */
[----:B------:R-:W4:Y:S01]  /*3d780*/  LDL.LU.64 R110, [R1+0xaa8] ;  /* 0x000aa800016e7983 */ /* 0x000f220000300a00 */
[----:B------:R-:W-:-:S04]  /*3d790*/  IMAD.WIDE R48, R108, 0x4, R40 ;  /* 0x000000046c307825 */ /* 0x000fc800078e0228 */
[----:B------:R-:W-:-:S04]  /*3d7a0*/  IMAD.WIDE R56, R108, 0x4, R44 ;  /* 0x000000046c387825 */ /* 0x000fc800078e022c */
[C---:B------:R-:W-:Y:S02]  /*3d7b0*/  IMAD.WIDE R36, R108.reuse, 0x4, R234 ;  /* 0x000000046c247825 */ /* 0x040fe400078e02ea */
[----:B------:R-:W4:Y:S02]  /*3d7c0*/  LDL.LU.64 R234, [R1+0xab8] ;  /* 0x000ab80001ea7983 */ /* 0x000f240000300a00 */
[----:B------:R-:W-:-:S04]  /*3d7d0*/  IMAD.WIDE R40, R108, 0x4, R34 ;  /* 0x000000046c287825 */ /* 0x000fc800078e0222 */
[----:B------:R-:W-:-:S04]  /*3d7e0*/  IMAD.WIDE R44, R108, 0x4, R38 ;  /* 0x000000046c2c7825 */ /* 0x000fc800078e0226 */
[----:B------:R-:W-:-:S04]  /*3d7f0*/  IMAD.WIDE R38, R108, 0x4, R32 ;  /* 0x000000046c267825 */ /* 0x000fc800078e0220 */
[C---:B--2---:R-:W-:Y:S02]  /*3d800*/  IMAD.WIDE R34, R108.reuse, 0x4, R238 ;  /* 0x000000046c227825 */ /* 0x044fe400078e02ee */
[----:B------:R-:W2:Y:S02]  /*3d810*/  LDL.LU.64 R238, [R1+0xac0] ;  /* 0x000ac00001ee7983 */ /* 0x000ea40000300a00 */
[C---:B---3--:R-:W-:Y:S02]  /*3d820*/  IMAD.WIDE R32, R108.reuse, 0x4, R222 ;  /* 0x000000046c207825 */ /* 0x048fe400078e02de */
        /* <DEDUP_REMOVED lines=15> */
[----:B----4-:R-:W-:-:S04]  /*3d920*/  IMAD.WIDE R126, R108, 0x4, R124 ;  /* 0x000000046c7e7825 */ /* 0x010fc800078e027c */
[C---:B------:R-:W-:Y:S01]  /*3d930*/  IMAD.WIDE R124, R108.reuse, 0x4, R112 ;  /* 0x000000046c7c7825 */ /* 0x040fe200078e0270 */
[----:B------:R-:W-:Y:S03]  /*3d940*/  STL.64 [R1+0x178], R126 ;  /* 0x0001787e01007387 */ /* 0x000fe60000100a00 */
[C---:B------:R-:W-:Y:S01]  /*3d950*/  IMAD.WIDE R110, R108.reuse, 0x4, R110 ;  /* 0x000000046c6e7825 */ /* 0x040fe200078e026e */
[----:B------:R-:W4:Y:S04]  /*3d960*/  LDL.LU.64 R112, [R1+0xb80] ;  /* 0x000b800001707983 */ /* 0x000f280000300a00 */
[----:B------:R-:W-:Y:S04]  /*3d970*/  STL.64 [R1+0x170], R124 ;  /* 0x0001707c01007387 */ /* 0x000fe80000100a00 */
[----:B------:R1:W-:Y:S04]  /*3d980*/  STL.64 [R1+0x168], R110 ;  /* 0x0001686e01007387 */ /* 0x0003e80000100a00 */
[----:B-1----:R-:W4:Y:S01]  /*3d990*/  LDL.LU.64 R110, [R1+0xb90] ;  /* 0x000b9000016e7983 */ /* 0x002f220000300a00 */
[----:B------:R-:W-:-:S05]  /*3d9a0*/  IMAD.WIDE R124, R108, 0x4, R234 ;  /* 0x000000046c7c7825 */ /* 0x000fca00078e02ea */
[----:B------:R-:W-:Y:S04]  /*3d9b0*/  STL.64 [R1+0x160], R124 ;  /* 0x0001607c01007387 */ /* 0x000fe80000100a00 */
[----:B------:R-:W4:Y:S01]  /*3d9c0*/  LDL.LU.64 R234, [R1+0xb98] ;  /* 0x000b980001ea7983 */ /* 0x000f220000300a00 */
[----:B--2---:R-:W-:-:S05]  /*3d9d0*/  IMAD.WIDE R126, R108, 0x4, R238 ;  /* 0x000000046c7e7825 */ /* 0x004fca00078e02ee */
[----:B------:R1:W-:Y:S04]  /*3d9e0*/  STL.64 [R1+0x158], R126 ;  /* 0x0001587e01007387 */ /* 0x0003e80000100a00 */
[----:B------:R-:W2:Y:S04]  /*3d9f0*/  LDL.LU.64 R238, [R1+0xba0] ;  /* 0x000ba00001ee7983 */ /* 0x000ea80000300a00 */
[----:B-1----:R-:W2:Y:S01]  /*3da00*/  LDL.LU.64 R126, [R1+0xba8] ;  /* 0x000ba800017e7983 */ /* 0x002ea20000300a00 */
[----:B---3--:R-:W-:-:S05]  /*3da10*/  IMAD.WIDE R124, R108, 0x4, R222 ;  /* 0x000000046c7c7825 */ /* 0x008fca00078e02de */
[----:B------:R1:W-:Y:S04]  /*3da20*/  STL.64 [R1+0x150], R124 ;  /* 0x0001507c01007387 */ /* 0x0003e80000100a00 */
[----:B-1----:R-:W3:Y:S04]  /*3da30*/  LDL.LU.64 R124, [R1+0xbb8] ;  /* 0x000bb800017c7983 */ /* 0x002ee80000300a00 */
[----:B------:R-:W3:Y:S01]  /*3da40*/  LDL.LU.64 R222, [R1+0xbc0] ;  /* 0x000bc00001de7983 */ /* 0x000ee20000300a00 */
[----:B------:R-:W-:-:S04]  /*3da50*/  IMAD.WIDE R148, R108, 0x4, R144 ;  /* 0x000000046c947825 */ /* 0x000fc800078e0290 */
[C---:B------:R-:W-:Y:S01]  /*3da60*/  IMAD.WIDE R146, R108.reuse, 0x4, R142 ;  /* 0x000000046c927825 */ /* 0x040fe200078e028e */
[----:B------:R-:W-:Y:S03]  /*3da70*/  STL.64 [R1+0x148], R148 ;  /* 0x0001489401007387 */ /* 0x000fe60000100a00 */
[C---:B------:R-:W-:Y:S01]  /*3da80*/  IMAD.WIDE R144, R108.reuse, 0x4, R140 ;  /* 0x000000046c907825 */ /* 0x040fe200078e028c */
[----:B------:R-:W-:Y:S03]  /*3da90*/  STL.64 [R1+0x140], R146 ;  /* 0x0001409201007387 */ /* 0x000fe60000100a00 */
[C---:B------:R-:W-:Y:S01]  /*3daa0*/  IMAD.WIDE R142, R108.reuse, 0x4, R122 ;  /* 0x000000046c8e7825 */ /* 0x040fe200078e027a */
[----:B------:R-:W-:Y:S03]  /*3dab0*/  STL.64 [R1+0x138], R144 ;  /* 0x0001389001007387 */ /* 0x000fe60000100a00 */
[C---:B------:R-:W-:Y:S01]  /*3dac0*/  IMAD.WIDE R140, R108.reuse, 0x4, R120 ;  /* 0x000000046c8c7825 */ /* 0x040fe200078e0278 */
[----:B------:R-:W3:Y:S04]  /*3dad0*/  LDL.LU.64 R122, [R1+0xbc8] ;  /* 0x000bc800017a7983 */ /* 0x000ee80000300a00 */
[----:B------:R1:W-:Y:S04]  /*3dae0*/  STL.64 [R1+0x130], R142 ;  /* 0x0001308e01007387 */ /* 0x0003e80000100a00 */
[----:B------:R-:W3:Y:S04]  /*3daf0*/  LDL.LU.64 R120, [R1+0xbd0] ;  /* 0x000bd00001787983 */ /* 0x000ee80000300a00 */
[----:B------:R1:W-:Y:S02]  /*3db00*/  STL.64 [R1+0x128], R140 ;  /* 0x0001288c01007387 */ /* 0x0003e40000100a00 */
[----:B-1----:R-:W-:-:S04]  /*3db10*/  IMAD.WIDE R142, R108, 0x4, R138 ;  /* 0x000000046c8e7825 */ /* 0x002fc800078e028a */
[----:B------:R-:W-:-:S04]  /*3db20*/  IMAD.WIDE R138, R108, 0x4, R118 ;  /* 0x000000046c8a7825 */ /* 0x000fc800078e0276 */
[C---:B------:R-:W-:Y:S01]  /*3db30*/  IMAD.WIDE R140, R108.reuse, 0x4, R136 ;  /* 0x000000046c8c7825 */ /* 0x040fe200078e0288 */
[----:B------:R1:W-:Y:S03]  /*3db40*/  STL.64 [R1+0x120], R142 ;  /* 0x0001208e01007387 */ /* 0x0003e60000100a00 */
[C---:B------:R-:W-:Y:S01]  /*3db50*/  IMAD.WIDE R136, R108.reuse, 0x4, R116 ;  /* 0x000000046c887825 */ /* 0x040fe200078e0274 */
[----:B------:R1:W-:Y:S03]  /*3db60*/  STL.64 [R1+0x118], R140 ;  /* 0x0001188c01007387 */ /* 0x0003e60000100a00 */
[C---:B------:R-:W-:Y:S01]  /*3db70*/  IMAD.WIDE R134, R108.reuse, 0x4, R134 ;  /* 0x000000046c867825 */ /* 0x040fe200078e0286 */
[----:B------:R-:W3:Y:S03]  /*3db80*/  LDL.LU.64 R118, [R1+0xbe0] ;  /* 0x000be00001767983 */ /* 0x000ee60000300a00 */
[C---:B------:R-:W-:Y:S01]  /*3db90*/  IMAD.WIDE R132, R108.reuse, 0x4, R132 ;  /* 0x000000046c847825 */ /* 0x040fe200078e0284 */
[----:B------:R-:W-:Y:S03]  /*3dba0*/  STL.64 [R1+0x110], R138 ;  /* 0x0001108a01007387 */ /* 0x000fe60000100a00 */
[C---:B------:R-:W-:Y:S01]  /*3dbb0*/  IMAD.WIDE R130, R108.reuse, 0x4, R130 ;  /* 0x000000046c827825 */ /* 0x040fe200078e0282 */
[----:B------:R-:W3:Y:S03]  /*3dbc0*/  LDL.LU.64 R116, [R1+0xbf0] ;  /* 0x000bf00001747983 */ /* 0x000ee60000300a00 */
[C---:B------:R-:W-:Y:S01]  /*3dbd0*/  IMAD.WIDE R128, R108.reuse, 0x4, R128 ;  /* 0x000000046c807825 */ /* 0x040fe200078e0280 */
[----:B------:R-:W-:Y:S04]  /*3dbe0*/  STL.64 [R1+0x108], R136 ;  /* 0x0001088801007387 */ /* 0x000fe80000100a00 */
[----:B------:R-:W-:Y:S01]  /*3dbf0*/  STL.64 [R1+0x100], R134 ;  /* 0x0001008601007387 */ /* 0x000fe20000100a00 */
[----:B------:R-:W-:-:S03]  /*3dc00*/  IMAD.WIDE R114, R108, 0x4, R114 ;  /* 0x000000046c727825 */ /* 0x000fc600078e0272 */
[----:B------:R-:W-:Y:S04]  /*3dc10*/  STL.64 [R1+0xf8], R132 ;  /* 0x0000f88401007387 */ /* 0x000fe80000100a00 */
[----:B------:R-:W-:Y:S04]  /*3dc20*/  STL.64 [R1+0x258], R130 ;  /* 0x0002588201007387 */ /* 0x000fe80000100a00 */
[----:B-1----:R-:W3:Y:S04]  /*3dc30*/  LDL.LU.64 R142, [R1+0xbf8] ;  /* 0x000bf800018e7983 */ /* 0x002ee80000300a00 */
[----:B------:R-:W-:Y:S04]  /*3dc40*/  STL.64 [R1+0x250], R128 ;  /* 0x0002508001007387 */ /* 0x000fe80000100a00 */
[----:B------:R-:W3:Y:S04]  /*3dc50*/  LDL.LU.64 R140, [R1+0xc08] ;  /* 0x000c0800018c7983 */ /* 0x000ee80000300a00 */
[----:B------:R1:W-:Y:S04]  /*3dc60*/  STL.64 [R1+0x248], R114 ;  /* 0x0002487201007387 */ /* 0x0003e80000100a00 */
[----:B-1----:R-:W3:Y:S01]  /*3dc70*/  LDL.LU.64 R114, [R1+0xc10] ;  /* 0x000c100001727983 */ /* 0x002ee20000300a00 */
[----:B----4-:R-:W-:-:S03]  /*3dc80*/  IMAD.WIDE R128, R108, 0x4, R112 ;  /* 0x000000046c807825 */ /* 0x010fc600078e0270 */
[----:B------:R-:W4:Y:S04]  /*3dc90*/  LDL.LU.64 R112, [R1+0xc18] ;  /* 0x000c180001707983 */ /* 0x000f280000300a00 */
[----:B------:R1:W-:Y:S01]  /*3dca0*/  STL.64 [R1+0x240], R128 ;  /* 0x0002408001007387 */ /* 0x0003e20000100a00 */
[----:B------:R-:W-:-:S03]  /*3dcb0*/  IMAD.WIDE R130, R108, 0x4, R110 ;  /* 0x000000046c827825 */ /* 0x000fc600078e026e */
[----:B------:R-:W4:Y:S04]  /*3dcc0*/  LDL.LU.64 R110, [R1+0xc28] ;  /* 0x000c2800016e7983 */ /* 0x000f280000300a00 */
[----:B------:R-:W-:Y:S01]  /*3dcd0*/  STL.64 [R1+0x238], R130 ;  /* 0x0002388201007387 */ /* 0x000fe20000100a00 */
[----:B-1----:R-:W-:-:S03]  /*3dce0*/  IMAD.WIDE R128, R108, 0x4, R234 ;  /* 0x000000046c807825 */ /* 0x002fc600078e02ea */
[----:B------:R-:W4:Y:S04]  /*3dcf0*/  LDL.LU.64 R234, [R1+0xc30] ;  /* 0x000c300001ea7983 */ /* 0x000f280000300a00 */
[----:B------:R2:W-:Y:S02]  /*3dd00*/  STL.64 [R1+0x230], R128 ;  /* 0x0002308001007387 */ /* 0x0005e40000100a00 */
[----:B--2---:R-:W-:-:S05]  /*3dd10*/  IMAD.WIDE R128, R108, 0x4, R126 ;  /* 0x000000046c807825 */ /* 0x004fca00078e027e */
[----:B------:R1:W-:Y:S01]  /*3dd20*/  STL.64 [R1+0x220], R128 ;  /* 0x0002208001007387 */ /* 0x0003e20000100a00 */
[----:B---3--:R-:W-:-:S04]  /*3dd30*/  IMAD.WIDE R126, R108, 0x4, R124 ;  /* 0x000000046c7e7825 */ /* 0x008fc800078e027c */
[C---:B------:R-:W-:Y:S02]  /*3dd40*/  IMAD.WIDE R124, R108.reuse, 0x4, R222 ;  /* 0x000000046c7c7825 */ /* 0x040fe400078e02de */
[----:B------:R-:W2:Y:S02]  /*3dd50*/  LDL.LU.64 R222, [R1+0xc50] ;  /* 0x000c500001de7983 */ /* 0x000ea40000300a00 */
[C---:B------:R-:W-:Y:S02]  /*3dd60*/  IMAD.WIDE R238, R108.reuse, 0x4, R238 ;  /* 0x000000046cee7825 */ /* 0x040fe400078e02ee */
[----:B------:R3:W-:Y:S04]  /*3dd70*/  STL.64 [R1+0x218], R126 ;  /* 0x0002187e01007387 */ /* 0x0007e80000100a00 */
[----:B------:R-:W2:Y:S04]  /*3dd80*/  LDL.LU.64 R138, [R1+0xc68] ;  /* 0x000c6800018a7983 */ /* 0x000ea80000300a00 */
[----:B------:R1:W-:Y:S01]  /*3dd90*/  STL.64 [R1+0x210], R124 ;  /* 0x0002107c01007387 */ /* 0x0003e20000100a00 */
[----:B------:R-:W-:-:S03]  /*3dda0*/  IMAD.WIDE R122, R108, 0x4, R122 ;  /* 0x000000046c7a7825 */ /* 0x000fc600078e027a */
[----:B------:R-:W2:Y:S04]  /*3ddb0*/  LDL.LU.64 R136, [R1+0xc70] ;  /* 0x000c700001887983 */ /* 0x000ea80000300a00 */
[----:B------:R-:W2:Y:S01]  /*3ddc0*/  LDL.LU.64 R134, [R1+0xc78] ;  /* 0x000c780001867983 */ /* 0x000ea20000300a00 */
[----:B------:R-:W-:-:S03]  /*3ddd0*/  IMAD.WIDE R120, R108, 0x4, R120 ;  /* 0x000000046c787825 */ /* 0x000fc600078e0278 */
[----:B------:R-:W-:Y:S04]  /*3dde0*/  STL.64 [R1+0x228], R238 ;  /* 0x000228ee01007387 */ /* 0x000fe80000100a00 */
[----:B------:R-:W2:Y:S04]  /*3ddf0*/  LDL.LU.64 R132, [R1+0xc90] ;  /* 0x000c900001847983 */ /* 0x000ea80000300a00 */
[----:B------:R1:W-:Y:S04]  /*3de00*/  STL.64 [R1+0x208], R122 ;  /* 0x0002087a01007387 */ /* 0x0003e80000100a00 */
[----:B------:R-:W2:Y:S04]  /*3de10*/  LDL.LU.64 R130, [R1+0xca0] ;  /* 0x000ca00001827983 */ /* 0x000ea80000300a00 */
[----:B------:R3:W-:Y:S04]  /*3de20*/  STL.64 [R1+0x200], R120 ;  /* 0x0002007801007387 */ /* 0x0007e80000100a00 */
[----:B-1----:R-:W2:Y:S01]  /*3de30*/  LDL.LU.64 R128, [R1+0xca8] ;  /* 0x000ca80001807983 */ /* 0x002ea20000300a00 */
[----:B------:R-:W-:-:S03]  /*3de40*/  IMAD.WIDE R118, R108, 0x4, R118 ;  /* 0x000000046c767825 */ /* 0x000fc600078e0276 */
[----:B---3--:R-:W3:Y:S04]  /*3de50*/  LDL.LU.64 R126, [R1+0xcb0] ;  /* 0x000cb000017e7983 */ /* 0x008ee80000300a00 */
[----:B------:R-:W3:Y:S01]  /*3de60*/  LDL.LU.64 R124, [R1+0xcc8] ;  /* 0x000cc800017c7983 */ /* 0x000ee20000300a00 */
[----:B------:R-:W-:-:S03]  /*3de70*/  IMAD.WIDE R116, R108, 0x4, R116 ;  /* 0x000000046c747825 */ /* 0x000fc600078e0274 */
[----:B------:R1:W-:Y:S04]  /*3de80*/  STL.64 [R1+0x1f8], R118 ;  /* 0x0001f87601007387 */ /* 0x0003e80000100a00 */
[----:B------:R-:W3:Y:S04]  /*3de90*/  LDL.LU.64 R122, [R1+0xcd8] ;  /* 0x000cd800017a7983 */ /* 0x000ee80000300a00 */
[----:B------:R1:W-:Y:S04]  /*3dea0*/  STL.64 [R1+0x1f0], R116 ;  /* 0x0001f07401007387 */ /* 0x0003e80000100a00 */
[----:B------:R-:W3:Y:S04]  /*3deb0*/  LDL.LU.64 R120, [R1+0xce0] ;  /* 0x000ce00001787983 */ /* 0x000ee80000300a00 */
[----:B-1----:R-:W3:Y:S01]  /*3dec0*/  LDL.LU.64 R118, [R1+0xce8] ;  /* 0x000ce80001767983 */ /* 0x002ee20000300a00 */
[----:B------:R-:W-:-:S03]  /*3ded0*/  IMAD.WIDE R144, R108, 0x4, R142 ;  /* 0x000000046c907825 */ /* 0x000fc600078e028e */
[----:B------:R-:W3:Y:S04]  /*3dee0*/  LDL.LU.64 R116, [R1+0xcf0] ;  /* 0x000cf00001747983 */ /* 0x000ee80000300a00 */
[----:B------:R-:W-:Y:S01]  /*3def0*/  STL.64 [R1+0x1e8], R144 ;  /* 0x0001e89001007387 */ /* 0x000fe20000100a00 */
[----:B------:R-:W-:-:S04]  /*3df00*/  IMAD.WIDE R140, R108, 0x4, R140 ;  /* 0x000000046c8c7825 */ /* 0x000fc800078e028c */
[C---:B------:R-:W-:Y:S02]  /*3df10*/  IMAD.WIDE R142, R108.reuse, 0x4, R114 ;  /* 0x000000046c8e7825 */ /* 0x040fe400078e0272 */
[----:B------:R-:W3:Y:S04]  /*3df20*/  LDL.LU.64 R114, [R1+0xcf8] ;  /* 0x000cf80001727983 */ /* 0x000ee80000300a00 */
[----:B------:R4:W-:Y:S04]  /*3df30*/  STL.64 [R1+0x1e0], R140 ;  /* 0x0001e08c01007387 */ /* 0x0009e80000100a00 */
[----:B------:R-:W-:Y:S01]  /*3df40*/  STL.64 [R1+0x1d8], R142 ;  /* 0x0001d88e01007387 */ /* 0x000fe20000100a00 */
[----:B----4-:R-:W-:-:S04]  /*3df50*/  IMAD.WIDE R140, R108, 0x4, R112 ;  /* 0x000000046c8c7825 */ /* 0x010fc800078e0270 */
[C---:B------:R-:W-:Y:S02]  /*3df60*/  IMAD.WIDE R112, R108.reuse, 0x4, R224 ;  /* 0x000000046c707825 */ /* 0x040fe400078e02e0 */
[----:B------:R-:W4:Y:S04]  /*3df70*/  LDL.LU.64 R224, [R1+0x1a58] ;  /* 0x001a580001e07983 */ /* 0x000f280000300a00 */
[----:B------:R1:W-:Y:S04]  /*3df80*/  LDGSTS.E [R240+0x23f80], desc[UR22][R110.64], P0 ;  /* 0x23f800006ef07fae */ /* 0x0003e800081a1016 */
[----:B------:R-:W-:Y:S04]  /*3df90*/  STL.64 [R1+0x350], R140 ;  /* 0x0003508c01007387 */ /* 0x000fe80000100a00 */
[----:B------:R1:W-:Y:S02]  /*3dfa0*/  STL.64 [R1+0x458], R112 ;  /* 0x0004587001007387 */ /* 0x0003e40000100a00 */
[----:B-1----:R-:W-:-:S02]  /*3dfb0*/  IMAD.WIDE R110, R108, 0x4, R110 ;  /* 0x000000046c6e7825 */ /* 0x002fc400078e026e */
[----:B------:R-:W4:Y:S04]  /*3dfc0*/  LDL.LU.64 R112, [R1+0xd08] ;  /* 0x000d080001707983 */ /* 0x000f280000300a00 */
[----:B------:R1:W-:Y:S04]  /*3dfd0*/  STL.64 [R1+0x548], R110 ;  /* 0x0005486e01007387 */ /* 0x0003e80000100a00 */
[----:B-1----:R-:W4:Y:S01]  /*3dfe0*/  LDL.LU.64 R110, [R1+0xd10] ;  /* 0x000d1000016e7983 */ /* 0x002f220000300a00 */
[----:B------:R-:W-:-:S05]  /*3dff0*/  IMAD.WIDE R140, R108, 0x4, R234 ;  /* 0x000000046c8c7825 */ /* 0x000fca00078e02ea */
[----:B------:R1:W-:Y:S02]  /*3e000*/  STL.64 [R1+0x348], R140 ;  /* 0x0003488c01007387 */ /* 0x0003e40000100a00 */
[C---:B-1----:R-:W-:Y:S02]  /*3e010*/  IMAD.WIDE R140, R108.reuse, 0x4, R228 ;  /* 0x000000046c8c7825 */ /* 0x042fe400078e02e4 */
[----:B------:R-:W4:Y:S04]  /*3e020*/  LDL.LU.64 R228, [R1+0x1a50] ;  /* 0x001a500001e47983 */ /* 0x000f280000300a00 */
[----:B------:R-:W4:Y:S04]  /*3e030*/  LDL.LU.64 R234, [R1+0xd28] ;  /* 0x000d280001ea7983 */ /* 0x000f280000300a00 */
[----:B------:R1:W-:Y:S01]  /*3e040*/  STL.64 [R1+0x450], R140 ;  /* 0x0004508c01007387 */ /* 0x0003e20000100a00 */
[----:B--2---:R-:W-:-:S03]  /*3e050*/  IMAD.WIDE R142, R108, 0x4, R222 ;  /* 0x000000046c8e7825 */ /* 0x004fc600078e02de */
[----:B------:R-:W2:Y:S01]  /*3e060*/  LDL.LU.64 R222, [R1+0xd30] ;  /* 0x000d300001de7983 */ /* 0x000ea20000300a00 */
[----:B-1----:R-:W-:-:S03]  /*3e070*/  IMAD.WIDE R140, R108, 0x4, R138 ;  /* 0x000000046c8c7825 */ /* 0x002fc600078e028a */
[----:B------:R-:W-:Y:S04]  /*3e080*/  STL.64 [R1+0x340], R142 ;  /* 0x0003408e01007387 */ /* 0x000fe80000100a00 */
[----:B------:R-:W-:Y:S01]  /*3e090*/  STL.64 [R1+0x338], R140 ;  /* 0x0003388c01007387 */ /* 0x000fe20000100a00 */
[----:B------:R-:W-:-:S04]  /*3e0a0*/  IMAD.WIDE R138, R108, 0x4, R136 ;  /* 0x000000046c8a7825 */ /* 0x000fc800078e0288 */
[C---:B------:R-:W-:Y:S01]  /*3e0b0*/  IMAD.WIDE R134, R108.reuse, 0x4, R134 ;  /* 0x000000046c867825 */ /* 0x040fe200078e0286 */
[----:B------:R-:W-:Y:S03]  /*3e0c0*/  STL.64 [R1+0x330], R138 ;  /* 0x0003308a01007387 */ /* 0x000fe60000100a00 */
[----:B---3--:R-:W-:-:S04]  /*3e0d0*/  IMAD.WIDE R124, R108, 0x4, R124 ;  /* 0x000000046c7c7825 */ /* 0x008fc800078e027c */
[----:B------:R-:W-:-:S04]  /*3e0e0*/  IMAD.WIDE R122, R108, 0x4, R122 ;  /* 0x000000046c7a7825 */ /* 0x000fc800078e027a */
[----:B------:R-:W-:-:S04]  /*3e0f0*/  IMAD.WIDE R120, R108, 0x4, R120 ;  /* 0x000000046c787825 */ /* 0x000fc800078e0278 */
[----:B------:R-:W-:-:S04]  /*3e100*/  IMAD.WIDE R118, R108, 0x4, R118 ;  /* 0x000000046c767825 */ /* 0x000fc800078e0276 */
[C---:B------:R-:W-:Y:S01]  /*3e110*/  IMAD.WIDE R116, R108.reuse, 0x4, R116 ;  /* 0x000000046c747825 */ /* 0x040fe200078e0274 */
[----:B------:R1:W-:Y:S03]  /*3e120*/  LDGSTS.E [R240+0x24380], desc[UR22][R114.64], P0 ;  /* 0x2438000072f07fae */ /* 0x0003e600081a1016 */
[C---:B----4-:R-:W-:Y:S02]  /*3e130*/  IMAD.WIDE R136, R108.reuse, 0x4, R224 ;  /* 0x000000046c887825 */ /* 0x050fe400078e02e0 */
[----:B------:R-:W3:Y:S04]  /*3e140*/  LDL.LU.64 R224, [R1+0xd50] ;  /* 0x000d500001e07983 */ /* 0x000ee80000300a00 */
[----:B------:R4:W-:Y:S04]  /*3e150*/  STL.64 [R1+0x328], R134 ;  /* 0x0003288601007387 */ /* 0x0009e80000100a00 */
[----:B------:R-:W-:Y:S01]  /*3e160*/  STL.64 [R1+0x320], R136 ;  /* 0x0003208801007387 */ /* 0x000fe20000100a00 */
[----:B----4-:R-:W-:-:S04]  /*3e170*/  IMAD.WIDE R134, R108, 0x4, R132 ;  /* 0x000000046c867825 */ /* 0x010fc800078e0284 */
[C---:B------:R-:W-:Y:S01]  /*3e180*/  IMAD.WIDE R132, R108.reuse, 0x4, R130 ;  /* 0x000000046c847825 */ /* 0x040fe200078e0282 */
[----:B------:R-:W-:Y:S03]  /*3e190*/  STL.64 [R1+0x318], R134 ;  /* 0x0003188601007387 */ /* 0x000fe60000100a00 */
[C---:B------:R-:W-:Y:S01]  /*3e1a0*/  IMAD.WIDE R130, R108.reuse, 0x4, R128 ;  /* 0x000000046c827825 */ /* 0x040fe200078e0280 */
[----:B------:R-:W-:Y:S03]  /*3e1b0*/  STL.64 [R1+0x310], R132 ;  /* 0x0003108401007387 */ /* 0x000fe60000100a00 */
[C---:B------:R-:W-:Y:S01]  /*3e1c0*/  IMAD.WIDE R128, R108.reuse, 0x4, R126 ;  /* 0x000000046c807825 */ /* 0x040fe200078e027e */
[----:B------:R-:W-:Y:S03]  /*3e1d0*/  STL.64 [R1+0x308], R130 ;  /* 0x0003088201007387 */ /* 0x000fe60000100a00 */
[----:B-1----:R-:W-:-:S04]  /*3e1e0*/  IMAD.WIDE R114, R108, 0x4, R114 ;  /* 0x000000046c727825 */ /* 0x002fc800078e0272 */
[C---:B------:R-:W-:Y:S01]  /*3e1f0*/  IMAD.WIDE R112, R108.reuse, 0x4, R112 ;  /* 0x000000046c707825 */ /* 0x040fe200078e0270 */
[----:B------:R1:W-:Y:S03]  /*3e200*/  LDGSTS.E [R240+0x24780], desc[UR22][R110.64], P0 ;  /* 0x247800006ef07fae */ /* 0x0003e600081a1016 */
[C---:B------:R-:W-:Y:S02]  /*3e210*/  IMAD.WIDE R126, R108.reuse, 0x4, R228 ;  /* 0x000000046c7e7825 */ /* 0x040fe400078e02e4 */
[----:B------:R-:W4:Y:S04]  /*3e220*/  LDL.LU.64 R228, [R1+0xd60] ;  /* 0x000d600001e47983 */ /* 0x000f280000300a00 */
[----:B------:R-:W-:Y:S04]  /*3e230*/  STL.64 [R1+0x300], R128 ;  /* 0x0003008001007387 */ /* 0x000fe80000100a00 */
[----:B------:R1:W-:Y:S04]  /*3e240*/  STL.64 [R1+0x2f8], R126 ;  /* 0x0002f87e01007387 */ /* 0x0003e80000100a00 */
[----:B------:R1:W-:Y:S04]  /*3e250*/  STL.64 [R1+0x2f0], R124 ;  /* 0x0002f07c01007387 */ /* 0x0003e80000100a00 */
[----:B------:R1:W-:Y:S04]  /*3e260*/  STL.64 [R1+0x2e8], R122 ;  /* 0x0002e87a01007387 */ /* 0x0003e80000100a00 */
[----:B------:R1:W-:Y:S04]  /*3e270*/  STL.64 [R1+0x2e0], R120 ;  /* 0x0002e07801007387 */ /* 0x0003e80000100a00 */
[----:B-1----:R-:W4:Y:S04]  /*3e280*/  LDL.LU.64 R126, [R1+0xd78] ;  /* 0x000d7800017e7983 */ /* 0x002f280000300a00 */
[----:B------:R1:W-:Y:S04]  /*3e290*/  STL.64 [R1+0x2d8], R118 ;  /* 0x0002d87601007387 */ /* 0x0003e80000100a00 */
[----:B------:R-:W4:Y:S04]  /*3e2a0*/  LDL.LU.64 R124, [R1+0xd80] ;  /* 0x000d8000017c7983 */ /* 0x000f280000300a00 */
[----:B------:R1:W-:Y:S04]  /*3e2b0*/  STL.64 [R1+0x2d0], R116 ;  /* 0x0002d07401007387 */ /* 0x0003e80000100a00 */
[----:B------:R-:W4:Y:S04]  /*3e2c0*/  LDL.LU.64 R122, [R1+0xd90] ;  /* 0x000d9000017a7983 */ /* 0x000f280000300a00 */
[----:B------:R-:W4:Y:S04]  /*3e2d0*/  LDL.LU.64 R120, [R1+0xd98] ;  /* 0x000d980001787983 */ /* 0x000f280000300a00 */
[----:B-1----:R-:W4:Y:S04]  /*3e2e0*/  LDL.LU.64 R118, [R1+0xda8] ;  /* 0x000da80001767983 */ /* 0x002f280000300a00 */
[----:B------:R1:W-:Y:S04]  /*3e2f0*/  STL.64 [R1+0x538], R114 ;  /* 0x0005387201007387 */ /* 0x0003e80000100a00 */
[----:B------:R-:W4:Y:S04]  /*3e300*/  LDL.LU.64 R116, [R1+0xdc0] ;  /* 0x000dc00001747983 */ /* 0x000f280000300a00 */
[----:B-1----:R-:W4:Y:S01]  /*3e310*/  LDL.LU.64 R114, [R1+0xdd0] ;  /* 0x000dd00001727983 */ /* 0x002f220000300a00 */
[----:B------:R-:W-:-:S04]  /*3e320*/  IMAD.WIDE R128, R108, 0x4, R110 ;  /* 0x000000046c807825 */ /* 0x000fc800078e026e */
[C---:B------:R-:W-:Y:S01]  /*3e330*/  IMAD.WIDE R110, R108.reuse, 0x4, R234 ;  /* 0x000000046c6e7825 */ /* 0x040fe200078e02ea */
[----:B------:R1:W-:Y:S04]  /*3e340*/  STL.64 [R1+0x448], R112 ;  /* 0x0004487001007387 */ /* 0x0003e80000100a00 */
[----:B-1----:R-:W4:Y:S04]  /*3e350*/  LDL.LU.64 R112, [R1+0xe08] ;  /* 0x000e080001707983 */ /* 0x002f280000300a00 */
[----:B------:R1:W-:Y:S04]  /*3e360*/  STL.64 [R1+0x530], R128 ;  /* 0x0005308001007387 */ /* 0x0003e80000100a00 */
[----:B------:R2:W-:Y:S01]  /*3e370*/  STL.64 [R1+0x440], R110 ;  /* 0x0004406e01007387 */ /* 0x0005e20000100a00 */
[----:B-1----:R-:W-:-:S03]  /*3e380*/  IMAD.WIDE R128, R108, 0x4, R230 ;  /* 0x000000046c807825 */ /* 0x002fc600078e02e6 */
[----:B--2---:R-:W2:Y:S01]  /*3e390*/  LDL.LU.64 R110, [R1+0xe18] ;  /* 0x000e1800016e7983 */ /* 0x004ea20000300a00 */
[----:B------:R-:W-:-:S03]  /*3e3a0*/  IMAD.WIDE R130, R108, 0x4, R222 ;  /* 0x000000046c827825 */ /* 0x000fc600078e02de */
[----:B------:R-:W-:Y:S04]  /*3e3b0*/  LDGSTS.E [R240+0x24b80], desc[UR22][R222.64], P0 ;  /* 0x24b80000def07fae */ /* 0x000fe800081a1016 */
[----:B------:R-:W-:Y:S04]  /*3e3c0*/  STL.64 [R1+0x528], R130 ;  /* 0x0005288201007387 */ /* 0x000fe80000100a00 */
[----:B------:R-:W2:Y:S04]  /*3e3d0*/  LDL.LU.64 R230, [R1+0xe20] ;  /* 0x000e200001e67983 */ /* 0x000ea80000300a00 */
[----:B------:R1:W-:Y:S04]  /*3e3e0*/  STL.64 [R1+0x438], R128 ;  /* 0x0004388001007387 */ /* 0x0003e80000100a00 */
[----:B------:R-:W2:Y:S01]  /*3e3f0*/  LDL.LU.64 R234, [R1+0xe58] ;  /* 0x000e580001ea7983 */ /* 0x000ea20000300a00 */
[----:B-1----:R-:W-:-:S04]  /*3e400*/  IMAD.WIDE R128, R108, 0x4, R226 ;  /* 0x000000046c807825 */ /* 0x002fc800078e02e2 */
[C---:B---3--:R-:W-:Y:S01]  /*3e410*/  IMAD.WIDE R130, R108.reuse, 0x4, R224 ;  /* 0x000000046c827825 */ /* 0x048fe200078e02e0 */
[----:B------:R-:W-:Y:S04]  /*3e420*/  LDGSTS.E [R240+0x24f80], desc[UR22][R224.64], P0 ;  /* 0x24f80000e0f07fae */ /* 0x000fe800081a1016 */
[----:B------:R-:W-:Y:S04]  /*3e430*/  STL.64 [R1+0x520], R130 ;  /* 0x0005208201007387 */ /* 0x000fe80000100a00 */
[----:B------:R-:W3:Y:S04]  /*3e440*/  LDL.LU.64 R222, [R1+0xe60] ;  /* 0x000e600001de7983 */ /* 0x000ee80000300a00 */
[----:B------:R-:W3:Y:S04]  /*3e450*/  LDL.LU.64 R224, [R1+0xe68] ;  /* 0x000e680001e07983 */ /* 0x000ee80000300a00 */
[----:B------:R1:W-:Y:S04]  /*3e460*/  STL.64 [R1+0x430], R128 ;  /* 0x0004308001007387 */ /* 0x0003e80000100a00 */
[----:B------:R-:W3:Y:S01]  /*3e470*/  LDL.LU.64 R226, [R1+0xe78] ;  /* 0x000e780001e27983 */ /* 0x000ee20000300a00 */
[----:B-1----:R-:W-:-:S04]  /*3e480*/  IMAD.WIDE R128, R108, 0x4, R232 ;  /* 0x000000046c807825 */ /* 0x002fc800078e02e8 */
[C---:B----4-:R-:W-:Y:S01]  /*3e490*/  IMAD.WIDE R130, R108.reuse, 0x4, R228 ;  /* 0x000000046c827825 */ /* 0x050fe200078e02e4 */
[----:B------:R-:W-:Y:S04]  /*3e4a0*/  LDGSTS.E [R240+0x25380], desc[UR22][R228.64], P0 ;  /* 0x25380000e4f07fae */ /* 0x000fe800081a1016 */
[----:B------:R-:W-:Y:S04]  /*3e4b0*/  STL.64 [R1+0x518], R130 ;  /* 0x0005188201007387 */ /* 0x000fe80000100a00 */
[----:B------:R-:W4:Y:S04]  /*3e4c0*/  LDL.LU.64 R228, [R1+0xe80] ;  /* 0x000e800001e47983 */ /* 0x000f280000300a00 */
[----:B------:R-:W4:Y:S04]  /*3e4d0*/  LDL.LU.64 R232, [R1+0xf20] ;  /* 0x000f200001e87983 */ /* 0x000f280000300a00 */
[----:B------:R1:W-:Y:S04]  /*3e4e0*/  STL.64 [R1+0x428], R128 ;  /* 0x0004288001007387 */ /* 0x0003e80000100a00 */
[----:B------:R1:W-:Y:S02]  /*3e4f0*/  LDGSTS.E [R240+0x25780], desc[UR22][R126.64], P0 ;  /* 0x257800007ef07fae */ /* 0x0003e400081a1016 */
[----:B-1----:R-:W-:-:S04]  /*3e500*/  IMAD.WIDE R128, R108, 0x4, R126 ;  /* 0x000000046c807825 */ /* 0x002fc800078e027e */
[C---:B------:R-:W-:Y:S01]  /*3e510*/  IMAD.WIDE R126, R108.reuse, 0x4, R124 ;  /* 0x000000046c7e7825 */ /* 0x040fe200078e027c */
[----:B------:R1:W-:Y:S03]  /*3e520*/  LDGSTS.E [R240+0x25b80], desc[UR22][R122.64], P0 ;  /* 0x25b800007af07fae */ /* 0x0003e600081a1016 */
[C---:B------:R-:W-:Y:S01]  /*3e530*/  IMAD.WIDE R124, R108.reuse, 0x4, R122 ;  /* 0x000000046c7c7825 */ /* 0x040fe200078e027a */
[----:B------:R-:W-:Y:S04]  /*3e540*/  STL.64 [R1+0x510], R128 ;  /* 0x0005108001007387 */ /* 0x000fe80000100a00 */
[----:B------:R-:W-:Y:S01]  /*3e550*/  STL.64 [R1+0x420], R126 ;  /* 0x0004207e01007387 */ /* 0x000fe20000100a00 */
[----:B-1----:R-:W-:-:S03]  /*3e560*/  IMAD.WIDE R122, R108, 0x4, R120 ;  /* 0x000000046c7a7825 */ /* 0x002fc600078e0278 */
[----:B------:R-:W-:Y:S01]  /*3e570*/  STL.64 [R1+0x508], R124 ;  /* 0x0005087c01007387 */ /* 0x000fe20000100a00 */
[----:B------:R-:W-:-:S03]  /*3e580*/  IMAD.WIDE R120, R108, 0x4, R118 ;  /* 0x000000046c787825 */ /* 0x000fc600078e0276 */
[----:B------:R-:W-:Y:S01]  /*3e590*/  STL.64 [R1+0x418], R122 ;  /* 0x0004187a01007387 */ /* 0x000fe20000100a00 */
[----:B------:R-:W-:-:S03]  /*3e5a0*/  IMAD.WIDE R118, R108, 0x4, R116 ;  /* 0x000000046c767825 */ /* 0x000fc600078e0274 */
[----:B------:R-:W-:Y:S01]  /*3e5b0*/  STL.64 [R1+0x410], R120 ;  /* 0x0004107801007387 */ /* 0x000fe20000100a00 */
[----:B------:R-:W-:-:S03]  /*3e5c0*/  IMAD.WIDE R114, R108, 0x4, R114 ;  /* 0x000000046c727825 */ /* 0x000fc600078e0272 */
[----:B------:R-:W-:Y:S01]  /*3e5d0*/  STL.64 [R1+0x408], R118 ;  /* 0x0004087601007387 */ /* 0x000fe20000100a00 */
[----:B------:R-:W-:-:S03]  /*3e5e0*/  IMAD.WIDE R116, R108, 0x4, R10 ;  /* 0x000000046c747825 */ /* 0x000fc600078e020a */
[----:B------:R-:W4:Y:S04]  /*3e5f0*/  LDL.LU.64 R10, [R1+0x1a48] ;  /* 0x001a4800010a7983 */ /* 0x000f280000300a00 */
[----:B------:R1:W-:Y:S04]  /*3e600*/  STL.64 [R1+0x400], R114 ;  /* 0x0004007201007387 */ /* 0x0003e80000100a00 */
[----:B------:R2:W-:Y:S01]  /*3e610*/  LDGSTS.E [R240+0x25f80], desc[UR22][R112.64], P0 ;  /* 0x25f8000070f07fae */ /* 0x0005e200081a1016 */
[----:B-1----:R-:W-:-:S03]  /*3e620*/  IMAD.WIDE R114, R108, 0x4, R2 ;  /* 0x000000046c727825 */ /* 0x002fc600078e0202 */
[----:B------:R-:W4:Y:S04]  /*3e630*/  LDL.LU.64 R2, [R1+0x1a40] ;  /* 0x001a400001027983 */ /* 0x000f280000300a00 */
[----:B------:R1:W-:Y:S04]  /*3e640*/  STL.64 [R1+0x3f8], R116 ;  /* 0x0003f87401007387 */ /* 0x0003e80000100a00 */
[----:B--2---:R2:W-:Y:S01]  /*3e650*/  LDGSTS.E [R240+0x26380], desc[UR22][R110.64], P0 ;  /* 0x263800006ef07fae */ /* 0x0045e200081a1016 */
[----:B-1----:R-:W-:-:S03]  /*3e660*/  IMAD.WIDE R116, R108, 0x4, R8 ;  /* 0x000000046c747825 */ /* 0x002fc600078e0208 */
[----:B------:R-:W4:Y:S04]  /*3e670*/  LDL.LU.64 R8, [R1+0x1a38] ;  /* 0x001a380001087983 */ /* 0x000f280000300a00 */
[----:B------:R1:W-:Y:S02]  /*3e680*/  STL.64 [R1+0x3f0], R114 ;  /* 0x0003f07201007387 */ /* 0x0003e40000100a00 */
[C---:B-1----:R-:W-:Y:S02]  /*3e690*/  IMAD.WIDE R114, R108.reuse, 0x4, R6 ;  /* 0x000000046c727825 */ /* 0x042fe400078e0206 */
[----:B------:R-:W-:Y:S04]  /*3e6a0*/  LDGSTS.E [R240+0x26780], desc[UR22][R230.64], P0 ;  /* 0x26780000e6f07fae */ /* 0x000fe800081a1016 */
[----:B------:R-:W4:Y:S04]  /*3e6b0*/  LDL.LU.64 R6, [R1+0x1a30] ;  /* 0x001a300001067983 */ /* 0x000f280000300a00 */
[----:B------:R1:W-:Y:S04]  /*3e6c0*/  STL.64 [R1+0x3e8], R116 ;  /* 0x0003e87401007387 */ /* 0x0003e80000100a00 */
[----:B------:R-:W-:Y:S01]  /*3e6d0*/  LDGSTS.E [R240+0x26b80], desc[UR22][R234.64], P0 ;  /* 0x26b80000eaf07fae */ /* 0x000fe200081a1016 */
[----:B-1----:R-:W-:-:S03]  /*3e6e0*/  IMAD.WIDE R116, R108, 0x4, R4 ;  /* 0x000000046c747825 */ /* 0x002fc600078e0204 */
[----:B------:R-:W4:Y:S04]  /*3e6f0*/  LDL.LU.64 R4, [R1+0x1a28] ;  /* 0x001a280001047983 */ /* 0x000f280000300a00 */
[----:B------:R1:W-:Y:S04]  /*3e700*/  STL.64 [R1+0x3e0], R114 ;  /* 0x0003e07201007387 */ /* 0x0003e80000100a00 */
[----:B------:R-:W-:Y:S01]  /*3e710*/  STL.64 [R1+0x3d8], R116 ;  /* 0x0003d87401007387 */ /* 0x000fe20000100a00 */
[----:B-1----:R-:W-:-:S04]  /*3e720*/  IMAD.WIDE R114, R108, 0x4, R112 ;  /* 0x000000046c727825 */ /* 0x002fc800078e0270 */
[C---:B------:R-:W-:Y:S01]  /*3e730*/  IMAD.WIDE R112, R108.reuse, 0x4, R110 ;  /* 0x000000046c707825 */ /* 0x040fe200078e026e */
[----:B------:R-:W-:Y:S03]  /*3e740*/  STL.64 [R1+0x500], R114 ;  /* 0x0005007201007387 */ /* 0x000fe60000100a00 */
[C---:B--2---:R-:W-:Y:S01]  /*3e750*/  IMAD.WIDE R110, R108.reuse, 0x4, R230 ;  /* 0x000000046c6e7825 */ /* 0x044fe200078e02e6 */
[----:B------:R1:W-:Y:S04]  /*3e760*/  STL.64 [R1+0x4f8], R112 ;  /* 0x0004f87001007387 */ /* 0x0003e80000100a00 */
[----:B------:R-:W2:Y:S04]  /*3e770*/  LDL.LU.64 R230, [R1+0x1198] ;  /* 0x0011980001e67983 */ /* 0x000ea80000300a00 */
[----:B------:R3:W-:Y:S01]  /*3e780*/  STL.64 [R1+0x4f0], R110 ;  /* 0x0004f06e01007387 */ /* 0x0007e20000100a00 */
[----:B-1----:R-:W-:-:S05]  /*3e790*/  IMAD.WIDE R112, R108, 0x4, R234 ;  /* 0x000000046c707825 */ /* 0x002fca00078e02ea */
[----:B------:R1:W-:Y:S01]  /*3e7a0*/  STL.64 [R1+0x4e8], R112 ;  /* 0x0004e87001007387 */ /* 0x0003e20000100a00 */
[----:B------:R-:W-:Y:S01]  /*3e7b0*/  USHF.L.U32 UR13, UR14, 0x7, URZ ;  /* 0x000000070e0d7899 */ /* 0x000fe200080006ff */
[C---:B---3--:R-:W-:Y:S02]  /*3e7c0*/  IMAD.WIDE R110, R108.reuse, 0x4, R222 ;  /* 0x000000046c6e7825 */ /* 0x048fe400078e02de */
[----:B------:R-:W-:Y:S02]  /*3e7d0*/  LDGSTS.E [R240+0x26f80], desc[UR22][R222.64], P0 ;  /* 0x26f80000def07fae */ /* 0x000fe400081a1016 */
[C---:B-1----:R-:W-:Y:S02]  /*3e7e0*/  IMAD.WIDE R112, R108.reuse, 0x4, R224 ;  /* 0x000000046c707825 */ /* 0x042fe400078e02e0 */
[----:B------:R1:W-:Y:S04]  /*3e7f0*/  STL.64 [R1+0x4e0], R110 ;  /* 0x0004e06e01007387 */ /* 0x0003e80000100a00 */
[----:B------:R4:W-:Y:S04]  /*3e800*/  STL.64 [R1+0x4d8], R112 ;  /* 0x0004d87001007387 */ /* 0x0009e80000100a00 */
[----:B------:R-:W-:Y:S01]  /*3e810*/  LDGSTS.E [R240+0x27380], desc[UR22][R224.64], P0 ;  /* 0x27380000e0f07fae */ /* 0x000fe200081a1016 */
[----:B-1----:R-:W-:-:S03]  /*3e820*/  IMAD.WIDE R110, R108, 0x4, R226 ;  /* 0x000000046c6e7825 */ /* 0x002fc600078e02e2 */
[----:B------:R-:W-:Y:S04]  /*3e830*/  LDGSTS.E [R240+0x27780], desc[UR22][R226.64], P0 ;  /* 0x27780000e2f07fae */ /* 0x000fe800081a1016 */
[----:B------:R1:W-:Y:S01]  /*3e840*/  STL.64 [R1+0x4d0], R110 ;  /* 0x0004d06e01007387 */ /* 0x0003e20000100a00 */
[----:B----4-:R-:W-:-:S03]  /*3e850*/  IMAD.WIDE R112, R108, 0x4, R228 ;  /* 0x000000046c707825 */ /* 0x010fc600078e02e4 */
[----:B------:R3:W-:Y:S01]  /*3e860*/  LDGSTS.E [R240+0x27b80], desc[UR22][R228.64], P0 ;  /* 0x27b80000e4f07fae */ /* 0x0007e200081a1016 */
[----:B-1----:R-:W-:-:S03]  /*3e870*/  IMAD.WIDE R110, R108, 0x4, R232 ;  /* 0x000000046c6e7825 */ /* 0x002fc600078e02e8 */
[----:B------:R1:W-:Y:S04]  /*3e880*/  LDGSTS.E [R240+0x27f80], desc[UR22][R232.64], P0 ;  /* 0x27f80000e8f07fae */ /* 0x0003e800081a1016 */
[----:B------:R-:W-:Y:S01]  /*3e890*/  STL.64 [R1+0x4c8], R112 ;  /* 0x0004c87001007387 */ /* 0x000fe20000100a00 */
[----:B---3--:R-:W-:-:S03]  /*3e8a0*/  IMAD.U32 R228, RZ, RZ, UR13 ;  /* 0x0000000dffe47e24 */ /* 0x008fc6000f8e00ff */
[----:B------:R-:W0:Y:S04]  /*3e8b0*/  LDGDEPBAR ;  /* 0x00000000000079af */ /* 0x000e280000000000 */
[----:B------:R-:W1:Y:S04]  /*3e8c0*/  LDL.LU.64 R232, [R1+0x11c0] ;  /* 0x0011c00001e87983 */ /* 0x000e680000300a00 */
[----:B------:R-:W3:Y:S04]  /*3e8d0*/  LDL.LU.64 R234, [R1+0x1128] ;  /* 0x0011280001ea7983 */ /* 0x000ee80000300a00 */
[----:B------:R4:W-:Y:S04]  /*3e8e0*/  STL.64 [R1+0x4c0], R110 ;  /* 0x0004c06e01007387 */ /* 0x0009e80000100a00 */
[----:B----4-:R-:W4:Y:S04]  /*3e8f0*/  LDL.LU.64 R110, [R1+0x1120] ;  /* 0x00112000016e7983 */ /* 0x010f280000300a00 */
[----:B------:R-:W4:Y:S01]  /*3e900*/  LDL.LU.64 R222, [R1+0x1098] ;  /* 0x0010980001de7983 */ /* 0x000f220000300a00 */
[----:B--2---:R-:W-:-:S05]  /*3e910*/  IMAD.WIDE R230, R228, 0x4, R230 ;  /* 0x00000004e4e67825 */ /* 0x004fca00078e02e6 */
[----:B------:R-:W-:Y:S04]  /*3e920*/  STL.64 [R1+0x1918], R230 ;  /* 0x001918e601007387 */ /* 0x000fe80000100a00 */
[----:B------:R-:W2:Y:S01]  /*3e930*/  LDL.LU.64 R226, [R1+0x1090] ;  /* 0x0010900001e27983 */ /* 0x000ea20000300a00 */
[----:B------:R-:W-:Y:S01]  /*3e940*/  IMAD.WIDE R250, R108, 0x4, R250 ;  /* 0x000000046cfa7825 */ /* 0x000fe200078e02fa */
[----:B------:R-:W-:-:S03]  /*3e950*/  LOP3.LUT R229, R3, 0x20, RZ, 0xfc, !PT ;  /* 0x0000002003e57812 */ /* 0x000fc600078efcff */
        /* <DEDUP_REMOVED lines=9> */
[----:B------:R-:W-:Y:S01]  /*3e9f0*/  IMAD.WIDE R16, R108, 0x4, R16 ;  /* 0x000000046c107825 */ /* 0x000fe200078e0210 */
[----:B------:R-:W-:Y:S01]  /*3ea00*/  SEL R108, RZ, 0x4, P3 ;  /* 0x00000004ff6c7807 */ /* 0x000fe20001800000 */
[----:B------:R-:W2:Y:S01]  /*3ea10*/  LDL.LU.64 R114, [R1+0x1000] ;  /* 0x0010000001727983 */ /* 0x000ea20000300a00 */
[----:B------:R-:W-:Y:S02]  /*3ea20*/  ISETP.GE.AND P1, PT, R229, UR4, PT ;  /* 0x00000004e5007c0c */ /* 0x000fe4000bf26270 */
[----:B------:R-:W-:Y:S02]  /*3ea30*/  SEL R108, R108, RZ, P2 ;  /* 0x000000ff6c6c7207 */ /* 0x000fe40001000000 */
[----:B------:R-:W-:Y:S02]  /*3ea40*/  LOP3.LUT R229, R252, 0x7f, RZ, 0xc0, !PT ;  /* 0x0000007ffce57812 */ /* 0x000fe400078ec0ff */
[----:B------:R-:W-:Y:S02]  /*3ea50*/  ISETP.NE.U32.AND P3, PT, R108, RZ, PT ;  /* 0x000000ff6c00720c */ /* 0x000fe40003f65070 */
[----:B------:R-:W-:-:S02]  /*3ea60*/  SEL R108, RZ, 0x4, P1 ;  /* 0x00000004ff6c7807 */ /* 0x000fc40000800000 */
[----:B------:R-:W-:Y:S02]  /*3ea70*/  ISETP.GE.AND P6, PT, R229, UR4, PT ;  /* 0x00000004e5007c0c */ /* 0x000fe4000bfc6270 */
[----:B------:R-:W-:Y:S02]  /*3ea80*/  LOP3.LUT R252, R3, 0x22, RZ, 0xfc, !PT ;  /* 0x0000002203fc7812 */ /* 0x000fe400078efcff */
[----:B------:R-:W-:Y:S01]  /*3ea90*/  ISETP.NE.U32.AND P0, PT, R109, RZ, PT ;  /* 0x000000ff6d00720c */ /* 0x000fe20003f05070 */
[----:B------:R-:W-:Y:S01]  /*3eaa0*/  BAR.SYNC.DEFER_BLOCKING 0x0 ;  /* 0x0000000000007b1d */ /* 0x000fe20000010000 */
[----:B------:R-:W-:Y:S02]  /*3eab0*/  SEL R108, R108, RZ, P2 ;  /* 0x000000ff6c6c7207 */ /* 0x000fe40001000000 */
[----:B------:R-:W-:Y:S02]  /*3eac0*/  SEL R224, RZ, 0x4, P6 ;  /* 0x00000004ffe07807 */ /* 0x000fe40003000000 */
[----:B------:R-:W-:-:S02]  /*3ead0*/  ISETP.GE.AND P6, PT, R252, UR4, PT ;  /* 0x00000004fc007c0c */ /* 0x000fc4000bfc6270 */
[----:B------:R-:W-:Y:S02]  /*3eae0*/  ISETP.NE.U32.AND P1, PT, R108, RZ, PT ;  /* 0x000000ff6c00720c */ /* 0x000fe40003f25070 */
[----:B------:R-:W-:Y:S02]  /*3eaf0*/  SEL R108, RZ, 0x4, P6 ;  /* 0x00000004ff6c7807 */ /* 0x000fe40003000000 */
[C---:B------:R-:W-:Y:S02]  /*3eb00*/  LOP3.LUT R252, R3.reuse, 0x40, RZ, 0xfc, !PT ;  /* 0x0000004003fc7812 */ /* 0x040fe400078efcff */
[----:B------:R-:W-:Y:S02]  /*3eb10*/  SEL R108, R108, RZ, P2 ;  /* 0x000000ff6c6c7207 */ /* 0x000fe40001000000 */
[----:B------:R-:W-:Y:S02]  /*3eb20*/  ISETP.GE.AND P6, PT, R252, UR4, PT ;  /* 0x00000004fc007c0c */ /* 0x000fe4000bfc6270 */
[----:B------:R-:W-:Y:S01]  /*3eb30*/  LOP3.LUT R229, R3, 0x42, RZ, 0xfc, !PT ;  /* 0x0000004203e57812 */ /* 0x000fe200078efcff */
[----:B------:R-:W-:Y:S01]  /*3eb40*/  @!PT LDS RZ, [RZ] ;  /* 0x00000000fffff984 */ /* 0x000fe20000000800 */
[----:B------:R-:W-:Y:S01]  /*3eb50*/  @!PT LDS RZ, [RZ] ;  /* 0x00000000fffff984 */ /* 0x000fe20000000800 */
[----:B------:R-:W-:Y:S01]  /*3eb60*/  @!PT LDS RZ, [RZ] ;  /* 0x00000000fffff984 */ /* 0x000fe20000000800 */
[----:B------:R-:W-:Y:S01]  /*3eb70*/  LDGSTS.E [R2+-0x38000], desc[UR22][R230.64], P0 ;  /* 0xc8000000e6027fae */ /* 0x000fe200081a1016 */
[----:B------:R-:W-:-:S02]  /*3eb80*/  ISETP.NE.U32.AND P0, PT, R108, RZ, PT ;  /* 0x000000ff6c00720c */ /* 0x000fc40003f05070 */
[----:B------:R-:W-:Y:S02]  /*3eb90*/  SEL R108, RZ, 0x4, P6 ;  /* 0x00000004ff6c7807 */ /* 0x000fe40003000000 */
[----:B------:R-:W-:Y:S02]  /*3eba0*/  ISETP.GE.AND P6, PT, R229, UR4, PT ;  /* 0x00000004e5007c0c */ /* 0x000fe4000bfc6270 */
[----:B------:R-:W-:Y:S02]  /*3ebb0*/  SEL R108, R108, RZ, P2 ;  /* 0x000000ff6c6c7207 */ /* 0x000fe40001000000 */
[----:B------:R-:W-:Y:S02]  /*3ebc0*/  SEL R109, RZ, 0x4, P6 ;  /* 0x00000004ff6d7807 */ /* 0x000fe40003000000 */
[----:B------:R-:W-:Y:S02]  /*3ebd0*/  LOP3.LUT R229, R3, 0x60, RZ, 0xfc, !PT ;  /* 0x0000006003e57812 */ /* 0x000fe400078efcff */
[----:B------:R-:W-:-:S02]  /*3ebe0*/  ISETP.NE.U32.AND P6, PT, R108, RZ, PT ;  /* 0x000000ff6c00720c */ /* 0x000fc40003fc5070 */
[----:B------:R-:W-:Y:S01]  /*3ebf0*/  SEL R108, R109, RZ, P2 ;  /* 0x000000ff6d6c7207 */ /* 0x000fe20001000000 */
[----:B-1----:R-:W-:-:S04]  /*3ec00*/  IMAD.WIDE R232, R228, 0x4, R232 ;  /* 0x00000004e4e87825 */ /* 0x002fc800078e02e8 */
[----:B---3--:R-:W-:Y:S01]  /*3ec10*/  IMAD.WIDE R234, R228, 0x4, R234 ;  /* 0x00000004e4ea7825 */ /* 0x008fe200078e02ea */
[----:B------:R-:W-:Y:S01]  /*3ec20*/  LDGSTS.E [R2+-0x37ff8], desc[UR22][R232.64], P3 ;  /* 0xc8008000e8027fae */ /* 0x000fe200099a1016 */
[----:B------:R-:W-:Y:S02]  /*3ec30*/  ISETP.GE.AND P3, PT, R229, UR4, PT ;  /* 0x00000004e5007c0c */ /* 0x000fe4000bf66270 */
[----:B------:R-:W-:Y:S01]  /*3ec40*/  LOP3.LUT R229, R3, 0x62, RZ, 0xfc, !PT ;  /* 0x0000006203e57812 */ /* 0x000fe200078efcff */
[----:B------:R-:W-:Y:S01]  /*3ec50*/  LDGSTS.E [R2+-0x36000], desc[UR22][R234.64], P1 ;  /* 0xca000000ea027fae */ /* 0x000fe200089a1016 */
[----:B------:R-:W-:Y:S02]  /*3ec60*/  ISETP.NE.U32.AND P1, PT, R108, RZ, PT ;  /* 0x000000ff6c00720c */ /* 0x000fe40003f25070 */
[----:B------:R-:W-:Y:S02]  /*3ec70*/  SEL R108, RZ, 0x4, P3 ;  /* 0x00000004ff6c7807 */ /* 0x000fe40001800000 */
[----:B------:R-:W-:-:S02]  /*3ec80*/  ISETP.GE.AND P3, PT, R229, UR4, PT ;  /* 0x00000004e5007c0c */ /* 0x000fc4000bf66270 */
[----:B------:R-:W-:Y:S01]  /*3ec90*/  SEL R108, R108, RZ, P2 ;  /* 0x000000ff6c6c7207 */ /* 0x000fe20001000000 */
[----:B------:R-:W-:Y:S01]  /*3eca0*/  STL.64 [R1+0x1920], R232 ;  /* 0x001920e801007387 */ /* 0x000fe20000100a00 */
[----:B------:R-:W-:Y:S02]  /*3ecb0*/  SEL R112, RZ, 0x4, P3 ;  /* 0x00000004ff707807 */ /* 0x000fe40001800000 */
[----:B------:R-:W-:Y:S01]  /*3ecc0*/  ISETP.NE.U32.AND P3, PT, R108, RZ, PT ;  /* 0x000000ff6c00720c */ /* 0x000fe20003f65070 */
[----:B------:R-:W-:Y:S01]  /*3ecd0*/  STL.64 [R1+0x1928], R234 ;  /* 0x001928ea01007387 */ /* 0x000fe20000100a00 */
[----:B----4-:R-:W-:-:S03]  /*3ece0*/  IMAD.WIDE R108, R228, 0x4, R110 ;  /* 0x00000004e46c7825 */ /* 0x010fc600078e026e */
[----:B------:R-:W3:Y:S01]  /*3ecf0*/  LDL.LU.64 R118, [R1+0xff8] ;  /* 0x000ff80001767983 */ /* 0x000ee20000300a00 */
[----:B------:R-:W-:-:S03]  /*3ed00*/  IMAD.WIDE R110, R228, 0x4, R222 ;  /* 0x00000004e46e7825 */ /* 0x000fc600078e02de */
[----:B------:R-:W4:Y:S01]  /*3ed10*/  LDL.LU.64 R222, [R1+0x1208] ;  /* 0x0012080001de7983 */ /* 0x000f220000300a00 */
[----:B------:R-:W-:Y:S02]  /*3ed20*/  LOP3.LUT R229, R3, 0x4, RZ, 0xfc, !PT ;  /* 0x0000000403e57812 */ /* 0x000fe400078efcff */
[----:B------:R-:W-:Y:S01]  /*3ed30*/  SEL R112, R112, RZ, P2 ;  /* 0x000000ff70707207 */ /* 0x000fe20001000000 */
[----:B------:R-:W-:Y:S01]  /*3ed40*/  LDGSTS.E [R2+-0x35ff8], desc[UR22][R108.64], P0 ;  /* 0xca0080006c027fae */ /* 0x000fe200081a1016 */
[----:B------:R-:W-:Y:S02]  /*3ed50*/  ISETP.GE.AND P0, PT, R229, UR4, PT ;  /* 0x00000004e5007c0c */ /* 0x000fe4000bf06270 */
[----:B------:R-:W-:Y:S01]  /*3ed60*/  LOP3.LUT R229, R3, 0x6, RZ, 0xfc, !PT ;  /* 0x0000000603e57812 */ /* 0x000fe200078efcff */
[----:B------:R-:W-:Y:S01]  /*3ed70*/  LDGSTS.E [R2+-0x34000], desc[UR22][R110.64], P6 ;  /* 0xcc0000006e027fae */ /* 0x000fe2000b1a1016 */
[----:B------:R-:W-:Y:S02]  /*3ed80*/  ISETP.NE.U32.AND P6, PT, R112, RZ, PT ;  /* 0x000000ff7000720c */ /* 0x000fe40003fc5070 */
[----:B------:R-:W-:-:S02]  /*3ed90*/  SEL R112, RZ, 0x4, P0 ;  /* 0x00000004ff707807 */ /* 0x000fc40000000000 */
[----:B------:R-:W-:Y:S02]  /*3eda0*/  ISETP.GE.AND P0, PT, R229, UR4, PT ;  /* 0x00000004e5007c0c */ /* 0x000fe4000bf06270 */
[----:B------:R-:W-:Y:S01]  /*3edb0*/  SEL R112, R112, RZ, P2 ;  /* 0x000000ff70707207 */ /* 0x000fe20001000000 */
[----:B------:R-:W-:Y:S01]  /*3edc0*/  STL.64 [R1+0x1930], R108 ;  /* 0x0019306c01007387 */ /* 0x000fe20000100a00 */
[----:B------:R-:W-:Y:S02]  /*3edd0*/  SEL R116, RZ, 0x4, P0 ;  /* 0x00000004ff747807 */ /* 0x000fe40000000000 */
[----:B------:R-:W-:Y:S01]  /*3ede0*/  ISETP.NE.U32.AND P0, PT, R112, RZ, PT ;  /* 0x000000ff7000720c */ /* 0x000fe20003f05070 */
[----:B------:R-:W-:Y:S01]  /*3edf0*/  STL.64 [R1+0x1938], R110 ;  /* 0x0019386e01007387 */ /* 0x000fe20000100a00 */
[----:B--2---:R-:W-:-:S03]  /*3ee00*/  IMAD.WIDE R112, R228, 0x4, R226 ;  /* 0x00000004e4707825 */ /* 0x004fc600078e02e2 */
[----:B------:R-:W2:Y:S01]  /*3ee10*/  LDL.LU.64 R226, [R1+0x1220] ;  /* 0x0012200001e27983 */ /* 0x000ea20000300a00 */
[----:B------:R-:W-:Y:S02]  /*3ee20*/  LOP3.LUT R229, R3, 0x24, RZ, 0xfc, !PT ;  /* 0x0000002403e57812 */ /* 0x000fe400078efcff */
[----:B------:R-:W-:Y:S01]  /*3ee30*/  SEL R116, R116, RZ, P2 ;  /* 0x000000ff74747207 */ /* 0x000fe20001000000 */
[----:B------:R-:W2:Y:S04]  /*3ee40*/  LDL.LU.64 R122, [R1+0x1178] ;  /* 0x00117800017a7983 */ /* 0x000ea80000300a00 */
[----:B------:R-:W-:Y:S01]  /*3ee50*/  LDGSTS.E [R2+-0x33ff8], desc[UR22][R112.64], P1 ;  /* 0xcc00800070027fae */ /* 0x000fe200089a1016 */
[----:B------:R-:W-:Y:S02]  /*3ee60*/  ISETP.GE.AND P1, PT, R229, UR4, PT ;  /* 0x00000004e5007c0c */ /* 0x000fe4000bf26270 */
[----:B------:R-:W-:Y:S01]  /*3ee70*/  LOP3.LUT R229, R3, 0x26, RZ, 0xfc, !PT ;  /* 0x0000002603e57812 */ /* 0x000fe200078efcff */
[----:B------:R-:W-:Y:S01]  /*3ee80*/  STL.64 [R1+0x1940], R112 ;  /* 0x0019407001007387 */ /* 0x000fe20000100a00 */
[----:B------:R-:W-:-:S05]  /*3ee90*/  IMAD.WIDE R114, R228, 0x4, R114 ;  /* 0x00000004e4727825 */ /* 0x000fca00078e0272 */
[----:B------:R-:W-:Y:S01]  /*3eea0*/  LDGSTS.E [R2+-0x32000], desc[UR22][R114.64], P3 ;  /* 0xce00000072027fae */ /* 0x000fe200099a1016 */
[----:B------:R-:W-:Y:S02]  /*3eeb0*/  ISETP.NE.U32.AND P3, PT, R116, RZ, PT ;  /* 0x000000ff7400720c */ /* 0x000fe40003f65070 */
[----:B------:R-:W-:Y:S02]  /*3eec0*/  SEL R116, RZ, 0x4, P1 ;  /* 0x00000004ff747807 */ /* 0x000fe40000800000 */
[----:B------:R-:W-:Y:S02]  /*3eed0*/  ISETP.GE.AND P1, PT, R229, UR4, PT ;  /* 0x00000004e5007c0c */ /* 0x000fe4000bf26270 */
[----:B------:R-:W-:Y:S02]  /*3eee0*/  SEL R116, R116, RZ, P2 ;  /* 0x000000ff74747207 */ /* 0x000fe40001000000 */
[----:B------:R-:W-:Y:S01]  /*3eef0*/  SEL R120, RZ, 0x4, P1 ;  /* 0x00000004ff787807 */ /* 0x000fe20000800000 */
[----:B------:R-:W-:Y:S01]  /*3ef00*/  STL.64 [R1+0x1948], R114 ;  /* 0x0019487201007387 */ /* 0x000fe20000100a00 */
[----:B------:R-:W-:-:S03]  /*3ef10*/  ISETP.NE.U32.AND P1, PT, R116, RZ, PT ;  /* 0x000000ff7400720c */ /* 0x000fc60003f25070 */
[----:B------:R-:W2:Y:S01]  /*3ef20*/  LDL.LU.64 R126, [R1+0x1170] ;  /* 0x00117000017e7983 */ /* 0x000ea20000300a00 */
[----:B------:R-:W-:Y:S02]  /*3ef30*/  LOP3.LUT R229, R3, 0x44, RZ, 0xfc, !PT ;  /* 0x0000004403e57812 */ /* 0x000fe400078efcff */
[----:B------:R-:W-:Y:S01]  /*3ef40*/  SEL R120, R120, RZ, P2 ;  /* 0x000000ff78787207 */ /* 0x000fe20001000000 */
[----:B---3--:R-:W-:-:S04]  /*3ef50*/  IMAD.WIDE R116, R228, 0x4, R118 ;  /* 0x00000004e4747825 */ /* 0x008fc800078e0276 */
[----:B----4-:R-:W-:Y:S01]  /*3ef60*/  IMAD.WIDE R118, R228, 0x4, R222 ;  /* 0x00000004e4767825 */ /* 0x010fe200078e02de */
[----:B------:R-:W-:Y:S04]  /*3ef70*/  LDGSTS.E [R2+-0x31ff8], desc[UR22][R116.64], P6 ;  /* 0xce00800074027fae */ /* 0x000fe8000b1a1016 */
[----:B------:R-:W3:Y:S01]  /*3ef80*/  LDL.LU.64 R222, [R1+0x10d0] ;  /* 0x0010d00001de7983 */ /* 0x000ee20000300a00 */
[----:B------:R-:W-:Y:S02]  /*3ef90*/  ISETP.GE.AND P6, PT, R229, UR4, PT ;  /* 0x00000004e5007c0c */ /* 0x000fe4000bfc6270 */
[----:B------:R-:W-:Y:S01]  /*3efa0*/  LOP3.LUT R229, R3, 0x46, RZ, 0xfc, !PT ;  /* 0x0000004603e57812 */ /* 0x000fe200078efcff */
[----:B------:R-:W-:Y:S01]  /*3efb0*/  LDGSTS.E [R4+-0x38000], desc[UR22][R118.64], P0 ;  /* 0xc800000076047fae */ /* 0x000fe200081a1016 */
[----:B------:R-:W-:-:S02]  /*3efc0*/  ISETP.NE.U32.AND P0, PT, R120, RZ, PT ;  /* 0x000000ff7800720c */ /* 0x000fc40003f05070 */
[----:B------:R-:W-:Y:S02]  /*3efd0*/  SEL R120, RZ, 0x4, P6 ;  /* 0x00000004ff787807 */ /* 0x000fe40003000000 */
        /* <DEDUP_REMOVED lines=8> */
[----:B------:R-:W-:Y:S01]  /*3f060*/  LOP3.LUT R229, R3, 0x64, RZ, 0xfc, !PT ;  /* 0x0000006403e57812 */ /* 0x000fe200078efcff */
[----:B------:R-:W-:Y:S02]  /*3f070*/  IMAD.WIDE R122, R228, 0x4, R122 ;  /* 0x00000004e47a7825 */ /* 0x000fe400078e027a */
[----:B------:R-:W4:Y:S01]  /*3f080*/  LDL.LU.64 R130, [R1+0x1040] ;  /* 0x0010400001827983 */ /* 0x000f220000300a00 */
[----:B------:R-:W-:-:S03]  /*3f090*/  SEL R124, R124, RZ, P2 ;  /* 0x000000ff7c7c7207 */ /* 0x000fc60001000000 */
[----:B------:R-:W-:Y:S01]  /*3f0a0*/  LDGSTS.E [R4+-0x37ff8], desc[UR22][R120.64], P3 ;  /* 0xc800800078047fae */ /* 0x000fe200099a1016 */
[----:B------:R-:W-:Y:S02]  /*3f0b0*/  ISETP.GE.AND P3, PT, R229, UR4, PT ;  /* 0x00000004e5007c0c */ /* 0x000fe4000bf66270 */
[----:B------:R-:W-:Y:S01]  /*3f0c0*/  LOP3.LUT R229, R3, 0x66, RZ, 0xfc, !PT ;  /* 0x0000006603e57812 */ /* 0x000fe200078efcff */
[----:B------:R-:W-:Y:S01]  /*3f0d0*/  LDGSTS.E [R4+-0x36000], desc[UR22][R122.64], P1 ;  /* 0xca0000007a047fae */ /* 0x000fe200089a1016 */
[----:B------:R-:W-:Y:S02]  /*3f0e0*/  ISETP.NE.U32.AND P1, PT, R124, RZ, PT ;  /* 0x000000ff7c00720c */ /* 0x000fe40003f25070 */
[----:B------:R-:W-:Y:S02]  /*3f0f0*/  SEL R124, RZ, 0x4, P3 ;  /* 0x00000004ff7c7807 */ /* 0x000fe40001800000 */
[----:B------:R-:W-:Y:S02]  /*3f100*/  ISETP.GE.AND P3, PT, R229, UR4, PT ;  /* 0x00000004e5007c0c */ /* 0x000fe4000bf66270 */
[----:B------:R-:W-:Y:S01]  /*3f110*/  SEL R124, R124, RZ, P2 ;  /* 0x000000ff7c7c7207 */ /* 0x000fe20001000000 */
[----:B------:R-:W-:Y:S01]  /*3f120*/  STL.64 [R1+0x1960], R120 ;  /* 0x0019607801007387 */ /* 0x000fe20000100a00 */
[----:B------:R-:W-:-:S02]  /*3f130*/  SEL R128, RZ, 0x4, P3 ;  /* 0x00000004ff807807 */ /* 0x000fc40001800000 */
[----:B------:R-:W-:Y:S01]  /*3f140*/  ISETP.NE.U32.AND P3, PT, R124, RZ, PT ;  /* 0x000000ff7c00720c */ /* 0x000fe20003f65070 */
[----:B------:R-:W-:Y:S04]  /*3f150*/  STL.64 [R1+0x1968], R122 ;  /* 0x0019687a01007387 */ /* 0x000fe80000100a00 */
[----:B------:R-:W4:Y:S01]  /*3f160*/  LDL.LU.64 R134, [R1+0x1038] ;  /* 0x0010380001867983 */ /* 0x000f220000300a00 */
[----:B------:R-:W-:Y:S02]  /*3f170*/  LOP3.LUT R229, R3, 0x8, RZ, 0xfc, !PT ;  /* 0x0000000803e57812 */ /* 0x000fe400078efcff */
[----:B------:R-:W-:Y:S01]  /*3f180*/  SEL R128, R128, RZ, P2 ;  /* 0x000000ff80807207 */ /* 0x000fe20001000000 */
[----:B------:R-:W-:-:S05]  /*3f190*/  IMAD.WIDE R124, R228, 0x4, R126 ;  /* 0x00000004e47c7825 */ /* 0x000fca00078e027e */
[----:B------:R-:W-:Y:S01]  /*3f1a0*/  LDGSTS.E [R4+-0x35ff8], desc[UR22][R124.64], P0 ;  /* 0xca0080007c047fae */ /* 0x000fe200081a1016 */
[----:B------:R-:W-:Y:S02]  /*3f1b0*/  ISETP.GE.AND P0, PT, R229, UR4, PT ;  /* 0x00000004e5007c0c */ /* 0x000fe4000bf06270 */
[----:B------:R-:W-:Y:S01]  /*3f1c0*/  LOP3.LUT R229, R3, 0xa, RZ, 0xfc, !PT ;  /* 0x0000000a03e57812 */ /* 0x000fe200078efcff */
[----:B---3--:R-:W-:Y:S02]  /*3f1d0*/  IMAD.WIDE R126, R228, 0x4, R222 ;  /* 0x00000004e47e7825 */ /* 0x008fe400078e02de */
[----:B------:R-:W3:Y:S04]  /*3f1e0*/  LDL.LU.64 R222, [R1+0x1278] ;  /* 0x0012780001de7983 */ /* 0x000ee80000300a00 */
        /* <DEDUP_REMOVED lines=10> */
[----:B------:R-:W2:Y:S04]  /*3f290*/  LDL.LU.64 R226, [R1+0x1280] ;  /* 0x0012800001e27983 */ /* 0x000ea80000300a00 */
[----:B------:R-:W2:Y:S01]  /*3f2a0*/  LDL.LU.64 R138, [R1+0x11d8] ;  /* 0x0011d800018a7983 */ /* 0x000ea20000300a00 */
[----:B----4-:R-:W-:Y:S01]  /*3f2b0*/  IMAD.WIDE R130, R228, 0x4, R130 ;  /* 0x00000004e4827825 */ /* 0x010fe200078e0282 */
[----:B------:R-:W-:Y:S02]  /*3f2c0*/  LOP3.LUT R229, R3, 0x28, RZ, 0xfc, !PT ;  /* 0x0000002803e57812 */ /* 0x000fe400078efcff */
[----:B------:R-:W-:Y:S01]  /*3f2d0*/  SEL R132, R132, RZ, P2 ;  /* 0x000000ff84847207 */ /* 0x000fe20001000000 */
[----:B------:R-:W-:Y:S01]  /*3f2e0*/  LDGSTS.E [R4+-0x33ff8], desc[UR22][R128.64], P1 ;  /* 0xcc00800080047fae */ /* 0x000fe200089a1016 */
[----:B------:R-:W-:-:S03]  /*3f2f0*/  ISETP.GE.AND P1, PT, R229, UR4, PT ;  /* 0x00000004e5007c0c */ /* 0x000fc6000bf26270 */
[----:B------:R-:W-:Y:S01]  /*3f300*/  STL.64 [R1+0x1980], R128 ;  /* 0x0019808001007387 */ /* 0x000fe20000100a00 */
[----:B------:R-:W-:-:S03]  /*3f310*/  LOP3.LUT R229, R3, 0x2a, RZ, 0xfc, !PT ;  /* 0x0000002a03e57812 */ /* 0x000fc600078efcff */
[----:B------:R-:W-:Y:S04]  /*3f320*/  STL.64 [R1+0x1988], R130 ;  /* 0x0019888201007387 */ /* 0x000fe80000100a00 */
[----:B------:R-:W4:Y:S04]  /*3f330*/  LDL.LU.64 R146, [R1+0x11d0] ;  /* 0x0011d00001927983 */ /* 0x000f280000300a00 */
[----:B------:R-:W-:Y:S01]  /*3f340*/  LDGSTS.E [R4+-0x32000], desc[UR22][R130.64], P3 ;  /* 0xce00000082047fae */ /* 0x000fe200099a1016 */
[----:B------:R-:W-:Y:S02]  /*3f350*/  ISETP.NE.U32.AND P3, PT, R132, RZ, PT ;  /* 0x000000ff8400720c */ /* 0x000fe40003f65070 */
[----:B------:R-:W-:Y:S01]  /*3f360*/  SEL R132, RZ, 0x4, P1 ;  /* 0x00000004ff847807 */ /* 0x000fe20000800000 */
[----:B------:R-:W4:Y:S01]  /*3f370*/  LDL.LU.64 R142, [R1+0x1110] ;  /* 0x00111000018e7983 */ /* 0x000f220000300a00 */
[----:B------:R-:W-:-:S02]  /*3f380*/  ISETP.GE.AND P1, PT, R229, UR4, PT ;  /* 0x00000004e5007c0c */ /* 0x000fc4000bf26270 */
[----:B------:R-:W-:Y:S02]  /*3f390*/  SEL R132, R132, RZ, P2 ;  /* 0x000000ff84847207 */ /* 0x000fe40001000000 */
[----:B------:R-:W-:Y:S02]  /*3f3a0*/  SEL R136, RZ, 0x4, P1 ;  /* 0x00000004ff887807 */ /* 0x000fe40000800000 */
[----:B------:R-:W-:Y:S01]  /*3f3b0*/  ISETP.NE.U32.AND P1, PT, R132, RZ, PT ;  /* 0x000000ff8400720c */ /* 0x000fe20003f25070 */
[----:B------:R-:W-:Y:S01]  /*3f3c0*/  IMAD.WIDE R132, R228, 0x4, R134 ;  /* 0x00000004e4847825 */ /* 0x000fe200078e0286 */
[----:B------:R-:W-:-:S04]  /*3f3d0*/  LOP3.LUT R229, R3, 0x48, RZ, 0xfc, !PT ;  /* 0x0000004803e57812 */ /* 0x000fc800078efcff */
[----:B------:R-:W-:Y:S01]  /*3f3e0*/  STL.64 [R1+0x1990], R132 ;  /* 0x0019908401007387 */ /* 0x000fe20000100a00 */
[----:B------:R-:W-:-:S03]  /*3f3f0*/  SEL R136, R136, RZ, P2 ;  /* 0x000000ff88887207 */ /* 0x000fc60001000000 */
[----:B------:R-:W-:Y:S01]  /*3f400*/  LDGSTS.E [R4+-0x31ff8], desc[UR22][R132.64], P6 ;  /* 0xce00800084047fae */ /* 0x000fe2000b1a1016 */
[----:B------:R-:W-:Y:S02]  /*3f410*/  ISETP.GE.AND P6, PT, R229, UR4, PT ;  /* 0x00000004e5007c0c */ /* 0x000fe4000bfc6270 */
[----:B------:R-:W-:Y:S01]  /*3f420*/  LOP3.LUT R229, R3, 0x4a, RZ, 0xfc, !PT ;  /* 0x0000004a03e57812 */ /* 0x000fe200078efcff */
[----:B---3--:R-:W-:-:S05]  /*3f430*/  IMAD.WIDE R134, R228, 0x4, R222 ;  /* 0x00000004e4867825 */ /* 0x008fca00078e02de */
[----:B------:R1:W-:Y:S04]  /*3f440*/  STL.64 [R1+0x1998], R134 ;  /* 0x0019988601007387 */ /* 0x0003e80000100a00 */
[----:B------:R-:W3:Y:S04]  /*3f450*/  LDL.LU.64 R222, [R1+0x1108] ;  /* 0x0011080001de7983 */ /* 0x000ee80000300a00 */
[----:B------:R-:W-:Y:S01]  /*3f460*/  LDGSTS.E [R5+-0x38000], desc[UR22][R134.64], P0 ;  /* 0xc800000086057fae */ /* 0x000fe200081a1016 */
[----:B------:R-:W-:Y:S02]  /*3f470*/  ISETP.NE.U32.AND P0, PT, R136, RZ, PT ;  /* 0x000000ff8800720c */ /* 0x000fe40003f05070 */
[----:B------:R-:W-:-:S02]  /*3f480*/  SEL R136, RZ, 0x4, P6 ;  /* 0x00000004ff887807 */ /* 0x000fc40003000000 */
[----:B------:R-:W-:Y:S02]  /*3f490*/  ISETP.GE.AND P6, PT, R229, UR4, PT ;  /* 0x00000004e5007c0c */ /* 0x000fe4000bfc6270 */
[----:B------:R-:W-:Y:S02]  /*3f4a0*/  SEL R136, R136, RZ, P2 ;  /* 0x000000ff88887207 */ /* 0x000fe40001000000 */
[----:B------:R-:W-:Y:S02]  /*3f4b0*/  SEL R140, RZ, 0x4, P6 ;  /* 0x00000004ff8c7807 */ /* 0x000fe40003000000 */
[----:B------:R-:W-:Y:S01]  /*3f4c0*/  ISETP.NE.U32.AND P6, PT, R136, RZ, PT ;  /* 0x000000ff8800720c */ /* 0x000fe20003fc5070 */
[C---:B--2---:R-:W-:Y:S02]  /*3f4d0*/  IMAD.WIDE R136, R228.reuse, 0x4, R226 ;  /* 0x00000004e4887825 */ /* 0x044fe400078e02e2 */
[----:B------:R-:W2:Y:S01]  /*3f4e0*/  LDL.LU.64 R226, [R1+0x1068] ;  /* 0x0010680001e27983 */ /* 0x000ea20000300a00 */
[----:B------:R-:W-:Y:S01]  /*3f4f0*/  LOP3.LUT R229, R3, 0x68, RZ, 0xfc, !PT ;  /* 0x0000006803e57812 */ /* 0x000fe200078efcff */
[----:B------:R-:W-:Y:S01]  /*3f500*/  IMAD.WIDE R138, R228, 0x4, R138 ;  /* 0x00000004e48a7825 */ /* 0x000fe200078e028a */
[----:B------:R-:W-:Y:S01]  /*3f510*/  SEL R140, R140, RZ, P2 ;  /* 0x000000ff8c8c7207 */ /* 0x000fe20001000000 */
[----:B------:R-:W-:Y:S01]  /*3f520*/  LDGSTS.E [R5+-0x37ff8], desc[UR22][R136.64], P3 ;  /* 0xc800800088057fae */ /* 0x000fe200099a1016 */
[----:B------:R-:W-:-:S02]  /*3f530*/  ISETP.GE.AND P3, PT, R229, UR4, PT ;  /* 0x00000004e5007c0c */ /* 0x000fc4000bf66270 */
        /* <DEDUP_REMOVED lines=9> */
[----:B------:R-:W-:Y:S01]  /*3f5d0*/  STL.64 [R1+0x19a8], R138 ;  /* 0x0019a88a01007387 */ /* 0x000fe20000100a00 */
[----:B----4-:R-:W-:Y:S01]  /*3f5e0*/  IMAD.WIDE R140, R228, 0x4, R146 ;  /* 0x00000004e48c7825 */ /* 0x010fe200078e0292 */
[----:B------:R-:W-:Y:S02]  /*3f5f0*/  LOP3.LUT R229, R3, 0xc, RZ, 0xfc, !PT ;  /* 0x0000000c03e57812 */ /* 0x000fe400078efcff */
[----:B------:R-:W4:Y:S01]  /*3f600*/  LDL.LU.64 R154, [R1+0x1060] ;  /* 0x00106000019a7983 */ /* 0x000f220000300a00 */
[----:B------:R-:W-:Y:S01]  /*3f610*/  SEL R144, R144, RZ, P2 ;  /* 0x000000ff90907207 */ /* 0x000fe20001000000 */
[----:B------:R-:W-:Y:S02]  /*3f620*/  IMAD.WIDE R142, R228, 0x4, R142 ;  /* 0x00000004e48e7825 */ /* 0x000fe400078e028e */
[----:B------:R-:W4:Y:S04]  /*3f630*/  LDL.LU.64 R150, [R1+0x12d8] ;  /* 0x0012d80001967983 */ /* 0x000f280000300a00 */
        /* <DEDUP_REMOVED lines=12> */
[----:B---3--:R-:W-:-:S03]  /*3f700*/  IMAD.WIDE R144, R228, 0x4, R222 ;  /* 0x00000004e4907825 */ /* 0x008fc600078e02de */
[----:B------:R-:W3:Y:S01]  /*3f710*/  LDL.LU.64 R222, [R1+0x12d0] ;  /* 0x0012d00001de7983 */ /* 0x000ee20000300a00 */
[----:B--2---:R-:W-:Y:S01]  /*3f720*/  IMAD.WIDE R146, R228, 0x4, R226 ;  /* 0x00000004e4927825 */ /* 0x004fe200078e02e2 */
[----:B------:R-:W-:Y:S02]  /*3f730*/  LOP3.LUT R229, R3, 0x2c, RZ, 0xfc, !PT ;  /* 0x0000002c03e57812 */ /* 0x000fe400078efcff */
[----:B------:R-:W2:Y:S01]  /*3f740*/  LDL.LU.64 R226, [R1+0x1218] ;  /* 0x0012180001e27983 */ /* 0x000ea20000300a00 */
        /* <DEDUP_REMOVED lines=13> */
[C---:B----4-:R-:W-:Y:S01]  /*3f820*/  IMAD.WIDE R148, R228.reuse, 0x4, R154 ;  /* 0x00000004e4947825 */ /* 0x050fe200078e029a */
[----:B------:R-:W-:Y:S02]  /*3f830*/  LOP3.LUT R229, R3, 0x4c, RZ, 0xfc, !PT ;  /* 0x0000004c03e57812 */ /* 0x000fe400078efcff */
[----:B------:R-:W4:Y:S01]  /*3f840*/  LDL.LU.64 R162, [R1+0x1210] ;  /* 0x0012100001a27983 */ /* 0x000f220000300a00 */
[----:B------:R-:W-:Y:S01]  /*3f850*/  IMAD.WIDE R150, R228, 0x4, R150 ;  /* 0x00000004e4967825 */ /* 0x000fe200078e0296 */
[----:B------:R-:W-:Y:S02]  /*3f860*/  SEL R152, R152, RZ, P2 ;  /* 0x000000ff98987207 */ /* 0x000fe40001000000 */
        /* <DEDUP_REMOVED lines=26> */
[----:B------:R-:W-:Y:S01]  /*3fa10*/  ISETP.GE.AND P3, PT, R229, UR4, PT ;  /* 0x00000004e5007c0c */ /* 0x000fe2000bf66270 */
[----:B------:R-:W-:Y:S01]  /*3fa20*/  STL.64 [R1+0x19e8], R152 ;  /* 0x0019e89801007387 */ /* 0x000fe20000100a00 */
[----:B------:R-:W-:-:S02]  /*3fa30*/  SEL R156, R156, RZ, P2 ;  /* 0x000000ff9c9c7207 */ /* 0x000fc40001000000 */
[----:B------:R-:W-:Y:S01]  /*3fa40*/  SEL R160, RZ, 0x4, P3 ;  /* 0x00000004ffa07807 */ /* 0x000fe20001800000 */
[----:B------:R-:W-:Y:S01]  /*3fa50*/  STL.64 [R1+0x19f0], R154 ;  /* 0x0019f09a01007387 */ /* 0x000fe20000100a00 */
[----:B------:R-:W-:-:S03]  /*3fa60*/  ISETP.NE.U32.AND P3, PT, R156, RZ, PT ;  /* 0x000000ff9c00720c */ /* 0x000fc60003f65070 */
[----:B------:R-:W2:Y:S01]  /*3fa70*/  LDL.LU.64 R172, [R1+0x10a8] ;  /* 0x0010a80001ac7983 */ /* 0x000ea20000300a00 */
[C---:B----4-:R-:W-:Y:S01]  /*3fa80*/  IMAD.WIDE R156, R228.reuse, 0x4, R162 ;  /* 0x00000004e49c7825 */ /* 0x050fe200078e02a2 */
[----:B------:R-:W-:Y:S02]  /*3fa90*/  LOP3.LUT R229, R3, 0x10, RZ, 0xfc, !PT ;  /* 0x0000001003e57812 */ /* 0x000fe400078efcff */
[----:B------:R-:W4:Y:S01]  /*3faa0*/  LDL.LU.64 R166, [R1+0x1310] ;  /* 0x0013100001a67983 */ /* 0x000f220000300a00 */
[----:B------:R-:W-:Y:S01]  /*3fab0*/  IMAD.WIDE R158, R228, 0x4, R158 ;  /* 0x00000004e49e7825 */ /* 0x000fe200078e029e */
[----:B------:R-:W-:Y:S02]  /*3fac0*/  SEL R160, R160, RZ, P2 ;  /* 0x000000ffa0a07207 */ /* 0x000fe40001000000 */
[----:B------:R-:W-:Y:S01]  /*3fad0*/  LDGSTS.E [R6+-0x35ff8], desc[UR22][R156.64], P0 ;  /* 0xca0080009c067fae */ /* 0x000fe200081a1016 */
[----:B------:R-:W-:Y:S02]  /*3fae0*/  ISETP.GE.AND P0, PT, R229, UR4, PT ;  /* 0x00000004e5007c0c */ /* 0x000fe4000bf06270 */
[----:B------:R-:W-:Y:S01]  /*3faf0*/  LOP3.LUT R229, R3, 0x12, RZ, 0xfc, !PT ;  /* 0x0000001203e57812 */ /* 0x000fe200078efcff */
[----:B------:R-:W-:Y:S01]  /*3fb00*/  LDGSTS.E [R6+-0x34000], desc[UR22][R158.64], P6 ;  /* 0xcc0000009e067fae */ /* 0x000fe2000b1a1016 */
[----:B------:R-:W-:-:S02]  /*3fb10*/  ISETP.NE.U32.AND P6, PT, R160, RZ, PT ;  /* 0x000000ffa000720c */ /* 0x000fc40003fc5070 */
[----:B------:R-:W-:Y:S02]  /*3fb20*/  SEL R160, RZ, 0x4, P0 ;  /* 0x00000004ffa07807 */ /* 0x000fe40000000000 */
[----:B------:R-:W-:Y:S01]  /*3fb30*/  ISETP.GE.AND P0, PT, R229, UR4, PT ;  /* 0x00000004e5007c0c */ /* 0x000fe2000bf06270 */
[----:B------:R-:W-:Y:S01]  /*3fb40*/  STL.64 [R1+0x19f8], R156 ;  /* 0x0019f89c01007387 */ /* 0x000fe20000100a00 */
[----:B------:R-:W-:Y:S02]  /*3fb50*/  SEL R160, R160, RZ, P2 ;  /* 0x000000ffa0a07207 */ /* 0x000fe40001000000 */
[----:B------:R-:W-:Y:S01]  /*3fb60*/  SEL R164, RZ, 0x4, P0 ;  /* 0x00000004ffa47807 */ /* 0x000fe20000000000 */
[----:B------:R-:W-:Y:S01]  /*3fb70*/  STL.64 [R1+0x1a00], R158 ;  /* 0x001a009e01007387 */ /* 0x000fe20000100a00 */
[----:B------:R-:W-:-:S03]  /*3fb80*/  ISETP.NE.U32.AND P0, PT, R160, RZ, PT ;  /* 0x000000ffa000720c */ /* 0x000fc60003f05070 */
[----:B------:R-:W4:Y:S01]  /*3fb90*/  LDL.LU.64 R170, [R1+0x1308] ;  /* 0x0013080001aa7983 */ /* 0x000f220000300a00 */
[----:B---3--:R-:W-:-:S03]  /*3fba0*/  IMAD.WIDE R160, R228, 0x4, R222 ;  /* 0x00000004e4a07825 */ /* 0x008fc600078e02de */
[----:B------:R-:W3:Y:S04]  /*3fbb0*/  LDL.LU.64 R222, [R1+0x1270] ;  /* 0x0012700001de7983 */ /* 0x000ee80000300a00 */
[----:B------:R1:W-:Y:S04]  /*3fbc0*/  STL.64 [R1+0x1a08], R160 ;  /* 0x001a08a001007387 */ /* 0x0003e80000100a00 */
[----:B------:R-:W3:Y:S01]  /*3fbd0*/  LDL.LU.64 R174, [R1+0x1268] ;  /* 0x0012680001ae7983 */ /* 0x000ee20000300a00 */
[----:B--2---:R-:W-:Y:S01]  /*3fbe0*/  IMAD.WIDE R162, R228, 0x4, R226 ;  /* 0x00000004e4a27825 */ /* 0x004fe200078e02e2 */
[----:B------:R-:W-:-:S02]  /*3fbf0*/  LOP3.LUT R229, R3, 0x30, RZ, 0xfc, !PT ;  /* 0x0000003003e57812 */ /* 0x000fc400078efcff */
[----:B------:R-:W2:Y:S01]  /*3fc00*/  LDL.LU.64 R226, [R1+0x11b8] ;  /* 0x0011b80001e27983 */ /* 0x000ea20000300a00 */
[----:B------:R-:W-:-:S03]  /*3fc10*/  SEL R164, R164, RZ, P2 ;  /* 0x000000ffa4a47207 */ /* 0x000fc60001000000 */
[----:B------:R-:W-:Y:S01]  /*3fc20*/  LDGSTS.E [R6+-0x33ff8], desc[UR22][R160.64], P1 ;  /* 0xcc008000a0067fae */ /* 0x000fe200089a1016 */
[----:B------:R-:W-:Y:S02]  /*3fc30*/  ISETP.GE.AND P1, PT, R229, UR4, PT ;  /* 0x00000004e5007c0c */ /* 0x000fe4000bf26270 */
[----:B------:R-:W-:Y:S01]  /*3fc40*/  LOP3.LUT R229, R3, 0x32, RZ, 0xfc, !PT ;  /* 0x0000003203e57812 */ /* 0x000fe200078efcff */
[----:B------:R-:W-:Y:S01]  /*3fc50*/  LDGSTS.E [R6+-0x32000], desc[UR22][R162.64], P3 ;  /* 0xce000000a2067fae */ /* 0x000fe200099a1016 */
[----:B------:R-:W-:Y:S02]  /*3fc60*/  ISETP.NE.U32.AND P3, PT, R164, RZ, PT ;  /* 0x000000ffa400720c */ /* 0x000fe40003f65070 */
[----:B------:R-:W-:Y:S01]  /*3fc70*/  SEL R164, RZ, 0x4, P1 ;  /* 0x00000004ffa47807 */ /* 0x000fe20000800000 */
[----:B------:R-:W2:Y:S01]  /*3fc80*/  LDL.LU.64 R184, [R1+0x11b0] ;  /* 0x0011b00001b87983 */ /* 0x000ea20000300a00 */
[----:B------:R-:W-:Y:S02]  /*3fc90*/  ISETP.GE.AND P1, PT, R229, UR4, PT ;  /* 0x00000004e5007c0c */ /* 0x000fe4000bf26270 */
[----:B------:R-:W-:Y:S01]  /*3fca0*/  SEL R164, R164, RZ, P2 ;  /* 0x000000ffa4a47207 */ /* 0x000fe20001000000 */
[----:B------:R-:W2:Y:S01]  /*3fcb0*/  LDL.LU.64 R178, [R1+0x10f0] ;  /* 0x0010f00001b27983 */ /* 0x000ea20000300a00 */
[----:B------:R-:W-:-:S02]  /*3fcc0*/  SEL R168, RZ, 0x4, P1 ;  /* 0x00000004ffa87807 */ /* 0x000fc40000800000 */
[----:B------:R-:W-:Y:S01]  /*3fcd0*/  ISETP.NE.U32.AND P1, PT, R164, RZ, PT ;  /* 0x000000ffa400720c */ /* 0x000fe20003f25070 */
[C---:B------:R-:W-:Y:S01]  /*3fce0*/  IMAD.WIDE R164, R228.reuse, 0x4, R172 ;  /* 0x00000004e4a47825 */ /* 0x040fe200078e02ac */
[----:B------:R-:W-:Y:S01]  /*3fcf0*/  LOP3.LUT R229, R3, 0x50, RZ, 0xfc, !PT ;  /* 0x0000005003e57812 */ /* 0x000fe200078efcff */
[----:B------:R-:W2:Y:S02]  /*3fd00*/  LDL.LU.64 R182, [R1+0x10e8] ;  /* 0x0010e80001b67983 */ /* 0x000ea40000300a00 */
[----:B----4-:R-:W-:Y:S01]  /*3fd10*/  IMAD.WIDE R166, R228, 0x4, R166 ;  /* 0x00000004e4a67825 */ /* 0x010fe200078e02a6 */
[----:B------:R-:W-:Y:S01]  /*3fd20*/  SEL R168, R168, RZ, P2 ;  /* 0x000000ffa8a87207 */ /* 0x000fe20001000000 */
[----:B------:R-:W-:Y:S01]  /*3fd30*/  LDGSTS.E [R6+-0x31ff8], desc[UR22][R164.64], P6 ;  /* 0xce008000a4067fae */ /* 0x000fe2000b1a1016 */
[----:B------:R-:W-:Y:S02]  /*3fd40*/  ISETP.GE.AND P6, PT, R229, UR4, PT ;  /* 0x00000004e5007c0c */ /* 0x000fe4000bfc6270 */
[----:B------:R-:W-:Y:S01]  /*3fd50*/  LOP3.LUT R229, R3, 0x52, RZ, 0xfc, !PT ;  /* 0x0000005203e57812 */ /* 0x000fe200078efcff */
[----:B------:R-:W-:Y:S01]  /*3fd60*/  LDGSTS.E [R7+-0x38000], desc[UR22][R166.64], P0 ;  /* 0xc8000000a6077fae */ /* 0x000fe200081a1016 */
[----:B------:R-:W-:-:S02]  /*3fd70*/  ISETP.NE.U32.AND P0, PT, R168, RZ, PT ;  /* 0x000000ffa800720c */ /* 0x000fc40003f05070 */
[----:B------:R-:W-:Y:S02]  /*3fd80*/  SEL R168, RZ, 0x4, P6 ;  /* 0x00000004ffa87807 */ /* 0x000fe40003000000 */
[----:B------:R-:W-:Y:S02]  /*3fd90*/  ISETP.GE.AND P6, PT, R229, UR4, PT ;  /* 0x00000004e5007c0c */ /* 0x000fe4000bfc6270 */
[----:B------:R-:W-:Y:S02]  /*3fda0*/  SEL R168, R168, RZ, P2 ;  /* 0x000000ffa8a87207 */ /* 0x000fe40001000000 */
[----:B------:R-:W-:Y:S02]  /*3fdb0*/  SEL R172, RZ, 0x4, P6 ;  /* 0x00000004ffac7807 */ /* 0x000fe40003000000 */
[----:B------:R-:W-:Y:S02]  /*3fdc0*/  ISETP.NE.U32.AND P6, PT, R168, RZ, PT ;  /* 0x000000ffa800720c */ /* 0x000fe40003fc5070 */
[----:B------:R-:W-:Y:S01]  /*3fdd0*/  LOP3.LUT R229, R3, 0x70, RZ, 0xfc, !PT ;  /* 0x0000007003e57812 */ /* 0x000fe200078efcff */
[----:B------:R-:W-:Y:S01]  /*3fde0*/  IMAD.WIDE R168, R228, 0x4, R170 ;  /* 0x00000004e4a87825 */ /* 0x000fe200078e02aa */
[----:B------:R-:W-:-:S04]  /*3fdf0*/  SEL R172, R172, RZ, P2 ;  /* 0x000000ffacac7207 */ /* 0x000fc80001000000 */
[----:B------:R-:W-:Y:S01]  /*3fe00*/  LDGSTS.E [R7+-0x37ff8], desc[UR22][R168.64], P3 ;  /* 0xc8008000a8077fae */ /* 0x000fe200099a1016 */
[----:B------:R-:W-:Y:S02]  /*3fe10*/  ISETP.GE.AND P3, PT, R229, UR4, PT ;  /* 0x00000004e5007c0c */ /* 0x000fe4000bf66270 */
[----:B------:R-:W-:Y:S01]  /*3fe20*/  LOP3.LUT R229, R3, 0x72, RZ, 0xfc, !PT ;  /* 0x0000007203e57812 */ /* 0x000fe200078efcff */
[----:B---3--:R-:W-:Y:S02]  /*3fe30*/  IMAD.WIDE R170, R228, 0x4, R222 ;  /* 0x00000004e4aa7825 */ /* 0x008fe400078e02de */
[----:B------:R-:W3:Y:S04]  /*3fe40*/  LDL.LU.64 R222, [R1+0x1348] ;  /* 0x0013480001de7983 */ /* 0x000ee80000300a00 */
[----:B------:R-:W-:Y:S01]  /*3fe50*/  LDGSTS.E [R7+-0x36000], desc[UR22][R170.64], P1 ;  /* 0xca000000aa077fae */ /* 0x000fe200089a1016 */
[----:B------:R-:W-:-:S02]  /*3fe60*/  ISETP.NE.U32.AND P1, PT, R172, RZ, PT ;  /* 0x000000ffac00720c */ /* 0x000fc40003f25070 */
[----:B------:R-:W-:Y:S01]  /*3fe70*/  SEL R172, RZ, 0x4, P3 ;  /* 0x00000004ffac7807 */ /* 0x000fe20001800000 */
[----:B------:R-:W4:Y:S01]  /*3fe80*/  LDL.LU.64 R186, [R1+0x1340] ;  /* 0x0013400001ba7983 */ /* 0x000f220000300a00 */
[----:B------:R-:W-:Y:S02]  /*3fe90*/  ISETP.GE.AND P3, PT, R229, UR4, PT ;  /* 0x00000004e5007c0c */ /* 0x000fe4000bf66270 */
[----:B------:R-:W-:Y:S02]  /*3fea0*/  SEL R172, R172, RZ, P2 ;  /* 0x000000ffacac7207 */ /* 0x000fe40001000000 */
[----:B------:R-:W-:Y:S02]  /*3feb0*/  SEL R176, RZ, 0x4, P3 ;  /* 0x00000004ffb07807 */ /* 0x000fe40001800000 */
[----:B------:R-:W-:Y:S01]  /*3fec0*/  ISETP.NE.U32.AND P3, PT, R172, RZ, PT ;  /* 0x000000ffac00720c */ /* 0x000fe20003f65070 */
[----:B------:R-:W-:Y:S01]  /*3fed0*/  IMAD.WIDE R172, R228, 0x4, R174 ;  /* 0x00000004e4ac7825 */ /* 0x000fe200078e02ae */
[----:B------:R-:W-:-:S02]  /*3fee0*/  LOP3.LUT R229, R3, 0x14, RZ, 0xfc, !PT ;  /* 0x0000001403e57812 */ /* 0x000fc400078efcff */
[----:B------:R-:W-:Y:S02]  /*3fef0*/  SEL R176, R176, RZ, P2 ;  /* 0x000000ffb0b07207 */ /* 0x000fe40001000000 */
[----:B------:R-:W-:Y:S01]  /*3ff00*/  LDGSTS.E [R7+-0x35ff8], desc[UR22][R172.64], P0 ;  /* 0xca008000ac077fae */ /* 0x000fe200081a1016 */
[----:B--2---:R-:W-:-:S03]  /*3ff10*/  IMAD.WIDE R174, R228, 0x4, R226 ;  /* 0x00000004e4ae7825 */ /* 0x004fc600078e02e2 */
[----:B------:R-:W2:Y:S01]  /*3ff20*/  LDL.LU.64 R226, [R1+0x12b0] ;  /* 0x0012b00001e27983 */ /* 0x000ea20000300a00 */
        /* <DEDUP_REMOVED lines=14> */
[----:B------:R-:W-:Y:S01]  /*40010*/  IMAD.WIDE R178, R228, 0x4, R178 ;  /* 0x00000004e4b27825 */ /* 0x000fe200078e02b2 */
        /* <DEDUP_REMOVED lines=22> */
[----:B------:R-:W3:Y:S01]  /*40180*/  LDL.LU.64 R198, [R1+0x1140] ;  /* 0x0011400001c67983 */ /* 0x000ee20000300a00 */
[----:B------:R-:W-:Y:S02]  /*40190*/  ISETP.GE.AND P6, PT, R229, UR4, PT ;  /* 0x00000004e5007c0c */ /* 0x000fe4000bfc6270 */
[----:B------:R-:W-:Y:S02]  /*401a0*/  SEL R184, R184, RZ, P2 ;  /* 0x000000ffb8b87207 */ /* 0x000fe40001000000 */
[----:B------:R-:W-:Y:S02]  /*401b0*/  SEL R188, RZ, 0x4, P6 ;  /* 0x00000004ffbc7807 */ /* 0x000fe40003000000 */
[----:B------:R-:W-:Y:S01]  /*401c0*/  ISETP.NE.U32.AND P6, PT, R184, RZ, PT ;  /* 0x000000ffb800720c */ /* 0x000fe20003fc5070 */
[----:B----4-:R-:W-:Y:S01]  /*401d0*/  IMAD.WIDE R184, R228, 0x4, R186 ;  /* 0x00000004e4b87825 */ /* 0x010fe200078e02ba */
        /* <DEDUP_REMOVED lines=10> */
[----:B------:R-:W4:Y:S01]  /*40280*/  LDL.LU.64 R208, [R1+0x1380] ;  /* 0x0013800001d07983 */ /* 0x000f220000300a00 */
[----:B------:R-:W-:Y:S02]  /*40290*/  ISETP.GE.AND P3, PT, R229, UR4, PT ;  /* 0x00000004e5007c0c */ /* 0x000fe4000bf66270 */
[----:B------:R-:W-:Y:S01]  /*402a0*/  SEL R188, R188, RZ, P2 ;  /* 0x000000ffbcbc7207 */ /* 0x000fe20001000000 */
[----:B------:R-:W-:Y:S01]  /*402b0*/  IMAD.WIDE R190, R228, 0x4, R190 ;  /* 0x00000004e4be7825 */ /* 0x000fe200078e02be */
[----:B------:R-:W-:Y:S01]  /*402c0*/  SEL R192, RZ, 0x4, P3 ;  /* 0x00000004ffc07807 */ /* 0x000fe20001800000 */
[----:B------:R-:W4:Y:S01]  /*402d0*/  LDL.LU.64 R202, [R1+0x12e8] ;  /* 0x0012e80001ca7983 */ /* 0x000f220000300a00 */
[----:B------:R-:W-:Y:S01]  /*402e0*/  ISETP.NE.U32.AND P3, PT, R188, RZ, PT ;  /* 0x000000ffbc00720c */ /* 0x000fe20003f65070 */
[----:B------:R-:W-:Y:S01]  /*402f0*/  IMAD.WIDE R188, R228, 0x4, R196 ;  /* 0x00000004e4bc7825 */ /* 0x000fe200078e02c4 */
[----:B------:R-:W-:Y:S01]  /*40300*/  LOP3.LUT R229, R3, 0x18, RZ, 0xfc, !PT ;  /* 0x0000001803e57812 */ /* 0x000fe200078efcff */
        /* <DEDUP_REMOVED lines=9> */
[----:B------:R-:W-:-:S02]  /*403a0*/  SEL R192, R192, RZ, P2 ;  /* 0x000000ffc0c07207 */ /* 0x000fc40001000000 */
[----:B------:R-:W-:Y:S02]  /*403b0*/  SEL R196, RZ, 0x4, P0 ;  /* 0x00000004ffc47807 */ /* 0x000fe40000000000 */
[----:B------:R-:W-:Y:S01]  /*403c0*/  ISETP.NE.U32.AND P0, PT, R192, RZ, PT ;  /* 0x000000ffc000720c */ /* 0x000fe20003f05070 */
[----:B------:R-:W-:Y:S01]  /*403d0*/  IMAD.WIDE R192, R228, 0x4, R194 ;  /* 0x00000004e4c07825 */ /* 0x000fe200078e02c2 */
[----:B------:R-:W-:Y:S02]  /*403e0*/  LOP3.LUT R229, R3, 0x38, RZ, 0xfc, !PT ;  /* 0x0000003803e57812 */ /* 0x000fe400078efcff */
[----:B------:R-:W-:Y:S02]  /*403f0*/  SEL R196, R196, RZ, P2 ;  /* 0x000000ffc4c47207 */ /* 0x000fe40001000000 */
[----:B------:R-:W-:Y:S01]  /*40400*/  LDGSTS.E [R8+-0x33ff8], desc[UR22][R192.64], P1 ;  /* 0xcc008000c0087fae */ /* 0x000fe200089a1016 */
[----:B------:R-:W-:Y:S02]  /*40410*/  ISETP.GE.AND P1, PT, R229, UR4, PT ;  /* 0x00000004e5007c0c */ /* 0x000fe4000bf26270 */
[----:B------:R-:W-:Y:S01]  /*40420*/  LOP3.LUT R229, R3, 0x3a, RZ, 0xfc, !PT ;  /* 0x0000003a03e57812 */ /* 0x000fe200078efcff */
[----:B---3--:R-:W-:-:S02]  /*40430*/  IMAD.WIDE R194, R228, 0x4, R222 ;  /* 0x00000004e4c27825 */ /* 0x008fc400078e02de */
[----:B------:R-:W3:Y:S04]  /*40440*/  LDL.LU.64 R222, [R1+0x1240] ;  /* 0x0012400001de7983 */ /* 0x000ee80000300a00 */
[----:B------:R-:W-:Y:S01]  /*40450*/  LDGSTS.E [R8+-0x32000], desc[UR22][R194.64], P3 ;  /* 0xce000000c2087fae */ /* 0x000fe200099a1016 */
[----:B------:R-:W-:Y:S02]  /*40460*/  ISETP.NE.U32.AND P3, PT, R196, RZ, PT ;  /* 0x000000ffc400720c */ /* 0x000fe40003f65070 */
[----:B------:R-:W-:Y:S01]  /*40470*/  SEL R196, RZ, 0x4, P1 ;  /* 0x00000004ffc47807 */ /* 0x000fe20000800000 */
[----:B------:R-:W3:Y:S01]  /*40480*/  LDL.LU.64 R210, [R1+0x1238] ;  /* 0x0012380001d27983 */ /* 0x000ee20000300a00 */
        /* <DEDUP_REMOVED lines=18> */
[----:B----4-:R-:W-:Y:S01]  /*405b0*/  IMAD.WIDE R202, R228, 0x4, R202 ;  /* 0x00000004e4ca7825 */ /* 0x010fe200078e02ca */
[----:B------:R-:W-:Y:S01]  /*405c0*/  SEL R204, RZ, 0x4, P6 ;  /* 0x00000004ffcc7807 */ /* 0x000fe20003000000 */
[----:B------:R-:W4:Y:S01]  /*405d0*/  LDL.LU.64 R214, [R1+0x13b0] ;  /* 0x0013b00001d67983 */ /* 0x000f220000300a00 */
[----:B------:R-:W-:Y:S01]  /*405e0*/  ISETP.NE.U32.AND P6, PT, R200, RZ, PT ;  /* 0x000000ffc800720c */ /* 0x000fe20003fc5070 */
[----:B------:R-:W-:Y:S01]  /*405f0*/  IMAD.WIDE R200, R228, 0x4, R208 ;  /* 0x00000004e4c87825 */ /* 0x000fe200078e02d0 */
[----:B------:R-:W-:-:S02]  /*40600*/  LOP3.LUT R229, R3, 0x78, RZ, 0xfc, !PT ;  /* 0x0000007803e57812 */ /* 0x000fc400078efcff */
[----:B------:R-:W-:Y:S02]  /*40610*/  SEL R204, R204, RZ, P2 ;  /* 0x000000ffcccc7207 */ /* 0x000fe40001000000 */
[----:B------:R-:W-:Y:S01]  /*40620*/  LDGSTS.E [R9+-0x37ff8], desc[UR22][R200.64], P3 ;  /* 0xc8008000c8097fae */ /* 0x000fe200099a1016 */
[----:B------:R-:W-:Y:S02]  /*40630*/  ISETP.GE.AND P3, PT, R229, UR4, PT ;  /* 0x00000004e5007c0c */ /* 0x000fe4000bf66270 */
[----:B------:R-:W-:Y:S01]  /*40640*/  LOP3.LUT R229, R3, 0x7a, RZ, 0xfc, !PT ;  /* 0x0000007a03e57812 */ /* 0x000fe200078efcff */
[----:B------:R-:W-:Y:S01]  /*40650*/  LDGSTS.E [R9+-0x36000], desc[UR22][R202.64], P1 ;  /* 0xca000000ca097fae */ /* 0x000fe200089a1016 */
[----:B------:R-:W-:Y:S02]  /*40660*/  ISETP.NE.U32.AND P1, PT, R204, RZ, PT ;  /* 0x000000ffcc00720c */ /* 0x000fe40003f25070 */
[----:B------:R-:W-:Y:S02]  /*40670*/  SEL R204, RZ, 0x4, P3 ;  /* 0x00000004ffcc7807 */ /* 0x000fe40001800000 */
[----:B------:R-:W-:-:S02]  /*40680*/  ISETP.GE.AND P3, PT, R229, UR4, PT ;  /* 0x00000004e5007c0c */ /* 0x000fc4000bf66270 */
[----:B------:R-:W-:Y:S02]  /*40690*/  SEL R204, R204, RZ, P2 ;  /* 0x000000ffcccc7207 */ /* 0x000fe40001000000 */
[----:B------:R-:W-:Y:S02]  /*406a0*/  SEL R208, RZ, 0x4, P3 ;  /* 0x00000004ffd07807 */ /* 0x000fe40001800000 */
[----:B------:R-:W-:Y:S01]  /*406b0*/  ISETP.NE.U32.AND P3, PT, R204, RZ, PT ;  /* 0x000000ffcc00720c */ /* 0x000fe20003f65070 */
[----:B------:R-:W-:Y:S01]  /*406c0*/  IMAD.WIDE R204, R228, 0x4, R206 ;  /* 0x00000004e4cc7825 */ /* 0x000fe200078e02ce */
[----:B------:R-:W-:Y:S02]  /*406d0*/  LOP3.LUT R229, R3, 0x1c, RZ, 0xfc, !PT ;  /* 0x0000001c03e57812 */ /* 0x000fe400078efcff */
[----:B------:R-:W-:Y:S02]  /*406e0*/  SEL R208, R208, RZ, P2 ;  /* 0x000000ffd0d07207 */ /* 0x000fe40001000000 */
[----:B------:R-:W-:Y:S01]  /*406f0*/  LDGSTS.E [R9+-0x35ff8], desc[UR22][R204.64], P0 ;  /* 0xca008000cc097fae */ /* 0x000fe200081a1016 */
[----:B------:R-:W-:-:S02]  /*40700*/  ISETP.GE.AND P0, PT, R229, UR4, PT ;  /* 0x00000004e5007c0c */ /* 0x000fc4000bf06270 */
[----:B------:R-:W-:Y:S01]  /*40710*/  LOP3.LUT R229, R3, 0x1e, RZ, 0xfc, !PT ;  /* 0x0000001e03e57812 */ /* 0x000fe200078efcff */
[----:B---3--:R-:W-:Y:S02]  /*40720*/  IMAD.WIDE R206, R228, 0x4, R222 ;  /* 0x00000004e4ce7825 */ /* 0x008fe400078e02de */
        /* <DEDUP_REMOVED lines=8> */
[----:B------:R-:W-:Y:S01]  /*407b0*/  IMAD.WIDE R208, R228, 0x4, R210 ;  /* 0x00000004e4d07825 */ /* 0x000fe200078e02d2 */
[----:B------:R-:W-:Y:S02]  /*407c0*/  LOP3.LUT R229, R3, 0x3c, RZ, 0xfc, !PT ;  /* 0x0000003c03e57812 */ /* 0x000fe400078efcff */
[----:B------:R-:W-:-:S02]  /*407d0*/  SEL R212, R212, RZ, P2 ;  /* 0x000000ffd4d47207 */ /* 0x000fc40001000000 */
        /* <DEDUP_REMOVED lines=8> */
[----:B-1----:R-:W2:Y:S01]  /*40860*/  LDL.LU.64 R134, [R1+0x1330] ;  /* 0x0013300001867983 */ /* 0x002ea20000300a00 */
[----:B------:R-:W-:Y:S02]  /*40870*/  ISETP.GE.AND P1, PT, R229, UR4, PT ;  /* 0x00000004e5007c0c */ /* 0x000fe4000bf26270 */
[----:B------:R-:W-:-:S02]  /*40880*/  SEL R212, R212, RZ, P2 ;  /* 0x000000ffd4d47207 */ /* 0x000fc40001000000 */
[----:B------:R-:W-:Y:S02]  /*40890*/  SEL R216, RZ, 0x4, P1 ;  /* 0x00000004ffd87807 */ /* 0x000fe40000800000 */
[----:B------:R-:W-:Y:S01]  /*408a0*/  ISETP.NE.U32.AND P1, PT, R212, RZ, PT ;  /* 0x000000ffd400720c */ /* 0x000fe20003f25070 */
[----:B------:R-:W-:Y:S01]  /*408b0*/  IMAD.WIDE R212, R228, 0x4, R218 ;  /* 0x00000004e4d47825 */ /* 0x000fe200078e02da */
[----:B------:R-:W-:-:S03]  /*408c0*/  SEL R216, R216, RZ, P2 ;  /* 0x000000ffd8d87207 */ /* 0x000fc60001000000 */
[----:B----4-:R-:W-:Y:S01]  /*408d0*/  IMAD.WIDE R214, R228, 0x4, R214 ;  /* 0x00000004e4d67825 */ /* 0x010fe200078e02d6 */
[----:B------:R-:W-:Y:S01]  /*408e0*/  LOP3.LUT R229, R3, 0x5c, RZ, 0xfc, !PT ;  /* 0x0000005c03e57812 */ /* 0x000fe200078efcff */
[----:B------:R-:W-:Y:S01]  /*408f0*/  LDGSTS.E [R9+-0x31ff8], desc[UR22][R212.64], P6 ;  /* 0xce008000d4097fae */ /* 0x000fe2000b1a1016 */
[----:B------:R-:W-:-:S03]  /*40900*/  ISETP.NE.U32.AND P6, PT, R216, RZ, PT ;  /* 0x000000ffd800720c */ /* 0x000fc60003fc5070 */
[----:B------:R-:W-:Y:S01]  /*40910*/  LDGSTS.E [R10+-0x38000], desc[UR22][R214.64], P0 ;  /* 0xc8000000d60a7fae */ /* 0x000fe200081a1016 */
[----:B------:R-:W-:Y:S02]  /*40920*/  ISETP.GE.AND P0, PT, R229, UR4, PT ;  /* 0x00000004e5007c0c */ /* 0x000fe4000bf06270 */
[C---:B------:R-:W-:Y:S02]  /*40930*/  LOP3.LUT R225, R3.reuse, 0x5e, RZ, 0xfc, !PT ;  /* 0x0000005e03e17812 */ /* 0x040fe400078efcff */
[----:B------:R-:W-:Y:S02]  /*40940*/  LOP3.LUT R229, R3, 0x7c, RZ, 0xfc, !PT ;  /* 0x0000007c03e57812 */ /* 0x000fe400078efcff */
[----:B------:R-:W-:Y:S02]  /*40950*/  SEL R218, RZ, 0x4, P0 ;  /* 0x00000004ffda7807 */ /* 0x000fe40000000000 */
[----:B------:R-:W-:Y:S02]  /*40960*/  ISETP.GE.AND P0, PT, R225, UR4, PT ;  /* 0x00000004e1007c0c */ /* 0x000fe4000bf06270 */
[----:B------:R-:W-:-:S02]  /*40970*/  SEL R218, R218, RZ, P2 ;  /* 0x000000ffdada7207 */ /* 0x000fc40001000000 */
[----:B------:R-:W-:Y:S02]  /*40980*/  SEL R219, RZ, 0x4, P0 ;  /* 0x00000004ffdb7807 */ /* 0x000fe40000000000 */
[----:B------:R-:W-:Y:S02]  /*40990*/  ISETP.NE.U32.AND P0, PT, R218, RZ, PT ;  /* 0x000000ffda00720c */ /* 0x000fe40003f05070 */
[----:B------:R-:W-:Y:S01]  /*409a0*/  SEL R218, R219, RZ, P2 ;  /* 0x000000ffdbda7207 */ /* 0x000fe20001000000 */
[----:B---3--:R-:W-:Y:S02]  /*409b0*/  IMAD.WIDE R216, R228, 0x4, R222 ;  /* 0x00000004e4d87825 */ /* 0x008fe400078e02de */
[----:B------:R-:W3:Y:S04]  /*409c0*/  LDL.LU.64 R222, [R1+0x12a0] ;  /* 0x0012a00001de7983 */ /* 0x000ee80000300a00 */
[----:B------:R-:W-:Y:S01]  /*409d0*/  LDGSTS.E [R10+-0x37ff8], desc[UR22][R216.64], P3 ;  /* 0xc8008000d80a7fae */ /* 0x000fe200099a1016 */
[----:B------:R-:W-:-:S02]  /*409e0*/  ISETP.GE.AND P3, PT, R229, UR4, PT ;  /* 0x00000004e5007c0c */ /* 0x000fc4000bf66270 */
[----:B------:R-:W1:Y:S01]  /*409f0*/  LDC R229, c[0x0][0x3a0] ;  /* 0x0000e800ffe57b82 */ /* 0x000e620000000800 */
[----:B------:R-:W4:Y:S01]  /*40a00*/  LDL.LU.64 R132, [R1+0x1298] ;  /* 0x0012980001847983 */ /* 0x000f220000300a00 */
[----:B------:R-:W-:Y:S02]  /*40a10*/  SEL R221, RZ, 0x4, P3 ;  /* 0x00000004ffdd7807 */ /* 0x000fe40001800000 */
[----:B------:R-:W-:-:S04]  /*40a20*/  ISETP.GE.AND P3, PT, R241, UR4, PT ;  /* 0x00000004f1007c0c */ /* 0x000fc8000bf66270 */
[----:B------:R-:W-:Y:S02]  /*40a30*/  SEL R220, RZ, 0x4, P3 ;  /* 0x00000004ffdc7807 */ /* 0x000fe40001800000 */
[----:B------:R-:W-:Y:S01]  /*40a40*/  ISETP.NE.U32.AND P3, PT, R218, RZ, PT ;  /* 0x000000ffda00720c */ /* 0x000fe20003f65070 */
[----:B--2---:R-:W-:Y:S02]  /*40a50*/  IMAD.WIDE R218, R228, 0x4, R226 ;  /* 0x00000004e4da7825 */ /* 0x004fe400078e02e2 */
[----:B------:R-:W2:Y:S04]  /*40a60*/  LDL.LU.64 R226, [R1+0x11e8] ;  /* 0x0011e80001e27983 */ /* 0x000ea80000300a00 */
[----:B------:R-:W2:Y:S04]  /*40a70*/  LDL.LU.64 R130, [R1+0x11e0] ;  /* 0x0011e00001827983 */ /* 0x000ea80000300a00 */
        /* <DEDUP_REMOVED lines=13> */
[----:B------:R-:W2:Y:S01]  /*40b50*/  LDL.64 R230, [R1+0xf58] ;  /* 0x000f580001e67983 */ /* 0x000ea20000100a00 */
[----:B------:R-:W-:-:S02]  /*40b60*/  SEL R221, R221, RZ, P2 ;  /* 0x000000ffdddd7207 */ /* 0x000fc40001000000 */
[----:B------:R-:W-:Y:S01]  /*40b70*/  SEL R220, R220, RZ, P2 ;  /* 0x000000ffdcdc7207 */ /* 0x000fe20001000000 */
[----:B------:R-:W-:Y:S01]  /*40b80*/  LDGSTS.E [R10+-0x36000], desc[UR22][R218.64], P1 ;  /* 0xca000000da0a7fae */ /* 0x000fe200089a1016 */
[----:B------:R-:W-:Y:S02]  /*40b90*/  SEL R224, R224, RZ, P2 ;  /* 0x000000ffe0e07207 */ /* 0x000fe40001000000 */
[----:B------:R-:W-:Y:S01]  /*40ba0*/  ISETP.NE.U32.AND P1, PT, R221, RZ, PT ;  /* 0x000000ffdd00720c */ /* 0x000fe20003f25070 */
[----:B------:R-:W2:Y:S01]  /*40bb0*/  LDL.64 R160, [R1+0xf28] ;  /* 0x000f280001a07983 */ /* 0x000ea20000100a00 */
[----:B------:R-:W-:Y:S01]  /*40bc0*/  ISETP.NE.U32.AND P2, PT, R220, RZ, PT ;  /* 0x000000ffdc00720c */ /* 0x000fe20003f45070 */
[----:B------:R-:W-:Y:S02]  /*40bd0*/  IMAD.WIDE R220, R228, 0x4, R134 ;  /* 0x00000004e4dc7825 */ /* 0x000fe400078e0286 */
[----:B------:R-:W2:Y:S02]  /*40be0*/  LDL.64 R158, [R1+0xef8] ;  /* 0x000ef800019e7983 */ /* 0x000ea40000100a00 */
[----:B-1----:R-:W-:-:S02]  /*40bf0*/  VIADD R229, R229, 0x7f ;  /* 0x0000007fe5e57836 */ /* 0x002fc40000000000 */
[----:B------:R-:W-:Y:S01]  /*40c00*/  LDGSTS.E [R10+-0x35ff8], desc[UR22][R220.64], P6 ;  /* 0xca008000dc0a7fae */ /* 0x000fe2000b1a1016 */
[----:B------:R-:W-:-:S03]  /*40c10*/  ISETP.GE.AND P6, PT, R3, UR9, PT ;  /* 0x0000000903007c0c */ /* 0x000fc6000bfc6270 */
[----:B------:R-:W2:Y:S04]  /*40c20*/  LDL.64 R156, [R1+0xec8] ;  /* 0x000ec800019c7983 */ /* 0x000ea80000100a00 */
[----:B------:R-:W2:Y:S01]  /*40c30*/  LDL.64 R154, [R1+0xea0] ;  /* 0x000ea000019a7983 */ /* 0x000ea20000100a00 */
[----:B------:R-:W-:-:S03]  /*40c40*/  SEL R241, RZ, 0x4, P6 ;  /* 0x00000004fff17807 */ /* 0x000fc60003000000 */
[----:B------:R-:W2:Y:S01]  /*40c50*/  LDL.64 R152, [R1+0xe70] ;  /* 0x000e700001987983 */ /* 0x000ea20000100a00 */
[----:B------:R-:W-:-:S03]  /*40c60*/  ISETP.GT.AND P6, PT, R229, 0x17f, PT ;  /* 0x0000017fe500780c */ /* 0x000fc60003fc4270 */
        /* <DEDUP_REMOVED lines=10> */
[----:B---3--:R-:W-:-:S05]  /*40d10*/  IMAD.WIDE R222, R228, 0x4, R222 ;  /* 0x00000004e4de7825 */ /* 0x008fca00078e02de */
[----:B------:R-:W-:Y:S01]  /*40d20*/  LDGSTS.E [R10+-0x34000], desc[UR22][R222.64], P0 ;  /* 0xcc000000de0a7fae */ /* 0x000fe200081a1016 */
[----:B------:R-:W-:Y:S01]  /*40d30*/  ISETP.NE.U32.AND P0, PT, R224, RZ, PT ;  /* 0x000000ffe000720c */ /* 0x000fe20003f05070 */
[C---:B----4-:R-:W-:Y:S02]  /*40d40*/  IMAD.WIDE R224, R228.reuse, 0x4, R132 ;  /* 0x00000004e4e07825 */ /* 0x050fe400078e0284 */
[----:B------:R-:W3:Y:S04]  /*40d50*/  LDL.64 R132, [R1+0x9e0] ;  /* 0x0009e00001847983 */ /* 0x000ee80000100a00 */
[----:B------:R-:W-:Y:S01]  /*40d60*/  LDGSTS.E [R10+-0x33ff8], desc[UR22][R224.64], P3 ;  /* 0xcc008000e00a7fae */ /* 0x000fe200099a1016 */
[----:B--2---:R-:W-:-:S04]  /*40d70*/  IMAD.WIDE R226, R228, 0x4, R226 ;  /* 0x00000004e4e27825 */ /* 0x004fc800078e02e2 */
[----:B------:R-:W-:Y:S01]  /*40d80*/  IMAD.WIDE R228, R228, 0x4, R130 ;  /* 0x00000004e4e47825 */ /* 0x000fe200078e0282 */
[----:B------:R-:W-:Y:S04]  /*40d90*/  LDGSTS.E [R10+-0x32000], desc[UR22][R226.64], P1 ;  /* 0xce000000e20a7fae */ /* 0x000fe800089a1016 */
[----:B------:R-:W-:Y:S04]  /*40da0*/  LDGSTS.E [R10+-0x31ff8], desc[UR22][R228.64], P2 ;  /* 0xce008000e40a7fae */ /* 0x000fe800091a1016 */
[----:B------:R-:W0:Y:S04]  /*40db0*/  LDGDEPBAR ;  /* 0x00000000000079af */ /* 0x000e280000000000 */
[----:B------:R-:W-:Y:S04]  /*40dc0*/  LDGSTS.E [R13+0x40000], desc[UR22][R128.64], P0 ;  /* 0x40000000800d7fae */ /* 0x000fe800081a1016 */
        /* <DEDUP_REMOVED lines=44> */
[----:B--2---:R-:W-:Y:S04]  /*41090*/  LDGSTS.E [R13+0x47800], desc[UR22][R130.64], P0 ;  /* 0x47800000820d7fae */ /* 0x004fe800081a1016 */
        /* <DEDUP_REMOVED lines=17> */
[----:B------:R-:W2:Y:S04]  /*411b0*/  LDL.LU.64 R14, [R1+0x1a20] ;  /* 0x001a2000010e7983 */ /* 0x000ea80000300a00 */
[----:B------:R-:W2:Y:S04]  /*411c0*/  LDL.64 R130, [R1+0x1400] ;  /* 0x0014000001827983 */ /* 0x000ea80000100a00 */
        /* <DEDUP_REMOVED lines=45> */
[----:B------:R-:W4:Y:S04]  /*414a0*/  LDL.64 R132, [R1+0xa10] ;  /* 0x000a100001847983 */ /* 0x000f280000100a00 */
[----:B--2---:R-:W-:Y:S04]  /*414b0*/  LDGSTS.E [R14+0x40080], desc[UR22][R130.64], P0 ;  /* 0x40080000820e7fae */ /* 0x004fe800081a1016 */
[----:B---3--:R-:W-:Y:S04]  /*414c0*/  LDGSTS.E [R14+0x40480], desc[UR22][R128.64], P0 ;  /* 0x40480000800e7fae */ /* 0x008fe800081a1016 */
[----:B----4-:R-:W-:Y:S04]  /*414d0*/  LDGSTS.E [R14+0x40880], desc[UR22][R126.64], P0 ;  /* 0x408800007e0e7fae */ /* 0x010fe800081a1016 */
[----:B------:R-:W2:Y:S04]  /*414e0*/  LDL.64 R130, [R1+0x990] ;  /* 0x0009900001827983 */ /* 0x000ea80000100a00 */
[----:B------:R-:W3:Y:S04]  /*414f0*/  LDL.64 R128, [R1+0x928] ;  /* 0x0009280001807983 */ /* 0x000ee80000100a00 */
        /* <DEDUP_REMOVED lines=25> */
[----:B------:R-:W4:Y:S04]  /*41690*/  LDL.64 R230, [R1] ;  /* 0x0000000001e67983 */ /* 0x000f280000100a00 */
        /* <DEDUP_REMOVED lines=13> */
[----:B------:R-:W4:Y:S04]  /*41770*/  LDL.64 R150, [R1+0xfd8] ;  /* 0x000fd80001967983 */ /* 0x000f280000100a00 */
[----:B------:R-:W-:Y:S04]  /*41780*/  LDGSTS.E [R14+0x47480], desc[UR22][R134.64], P0 ;  /* 0x47480000860e7fae */ /* 0x000fe800081a1016 */
[----:B------:R-:W-:Y:S04]  /*41790*/  LDGSTS.E [R14+0x47880], desc[UR22][R132.64], P0 ;  /* 0x47880000840e7fae */ /* 0x000fe800081a1016 */
        /* <DEDUP_REMOVED lines=10> */
[----:B--2---:R-:W-:Y:S04]  /*41840*/  LDGSTS.E [R14+0x47c80], desc[UR22][R130.64], P0 ;  /* 0x47c80000820e7fae */ /* 0x004fe800081a1016 */
[----:B---3--:R-:W-:Y:S04]  /*41850*/  LDGSTS.E [R14+0x60080], desc[UR22][R128.64], P0 ;  /* 0x60080000800e7fae */ /* 0x008fe800081a1016 */
[----:B----4-:R-:W-:Y:S04]  /*41860*/  LDGSTS.E [R14+0x60480], desc[UR22][R126.64], P0 ;  /* 0x604800007e0e7fae */ /* 0x010fe800081a1016 */
[----:B------:R-:W2:Y:S04]  /*41870*/  LDL.64 R130, [R1+0x1478] ;  /* 0x0014780001827983 */ /* 0x000ea80000100a00 */
[----:B------:R-:W-:Y:S04]  /*41880*/  LDGSTS.E [R14+0x60880], desc[UR22][R124.64], P0 ;  /* 0x608800007c0e7fae */ /* 0x000fe800081a1016 */
        /* <DEDUP_REMOVED lines=44> */
[----:B------:R-:W4:Y:S04]  /*41b50*/  LDL.64 R230, [R1+0x1018] ;  /* 0x0010180001e67983 */ /* 0x000f280000100a00 */
[----:B------:R-:W4:Y:S04]  /*41b60*/  LDL.64 R134, [R1+0xa68] ;  /* 0x000a680001867983 */ /* 0x000f280000100a00 */
[----:B------:R-:W4:Y:S04]  /*41b70*/  LDL.64 R132, [R1+0x9d8] ;  /* 0x0009d80001847983 */ /* 0x000f280000100a00 */
[----:B--2---:R-:W-:Y:S04]  /*41b80*/  LDGSTS.E [R15+0x40900], desc[UR22][R130.64], P0 ;  /* 0x40900000820f7fae */ /* 0x004fe800081a1016 */
[----:B---3--:R-:W-:Y:S04]  /*41b90*/  LDGSTS.E [R15+0x40d00], desc[UR22][R128.64], P0 ;  /* 0x40d00000800f7fae */ /* 0x008fe800081a1016 */
[----:B------:R-:W2:Y:S04]  /*41ba0*/  LDL.64 R130, [R1+0x948] ;  /* 0x0009480001827983 */ /* 0x000ea80000100a00 */
[----:B----4-:R-:W-:Y:S04]  /*41bb0*/  LDGSTS.E [R15+0x41100], desc[UR22][R126.64], P0 ;  /* 0x411000007e0f7fae */ /* 0x010fe800081a1016 */
[----:B------:R-:W3:Y:S04]  /*41bc0*/  LDL.64 R128, [R1+0xf00] ;  /* 0x000f000001807983 */ /* 0x000ee80000100a00 */
[----:B------:R-:W-:Y:S04]  /*41bd0*/  LDGSTS.E [R15+0x41500], desc[UR22][R124.64], P0 ;  /* 0x415000007c0f7fae */ /* 0x000fe800081a1016 */
[----:B------:R-:W4:Y:S04]  /*41be0*/  LDL.64 R126, [R1+0xed8] ;  /* 0x000ed800017e7983 */ /* 0x000f280000100a00 */
[----:B------:R-:W-:Y:S04]  /*41bf0*/  LDGSTS.E [R15+0x41900], desc[UR22][R122.64], P0 ;  /* 0x419000007a0f7fae */ /* 0x000fe800081a1016 */
[----:B------:R-:W2:Y:S04]  /*41c00*/  LDL.64 R124, [R1+0xe98] ;  /* 0x000e9800017c7983 */ /* 0x000ea80000100a00 */
        /* <DEDUP_REMOVED lines=8> */
[----:B------:R-:W2:Y:S04]  /*41c90*/  LDL.64 R114, [R1+0xf0] ;  /* 0x0000f00001727983 */ /* 0x000ea80000100a00 */
[----:B------:R-:W-:Y:S04]  /*41ca0*/  LDGSTS.E [R15+0x42d00], desc[UR22][R232.64], P0 ;  /* 0x42d00000e80f7fae */ /* 0x000fe800081a1016 */
[----:B------:R-:W-:Y:S04]  /*41cb0*/  LDGSTS.E [R15+0x43100], desc[UR22][R112.64], P0 ;  /* 0x43100000700f7fae */ /* 0x000fe800081a1016 */
[----:B------:R-:W-:Y:S04]  /*41cc0*/  LDGSTS.E [R15+0x43500], desc[UR22][R110.64], P0 ;  /* 0x435000006e0f7fae */ /* 0x000fe800081a1016 */
[----:B------:R-:W2:Y:S04]  /*41cd0*/  LDL.64 R232, [R1+0xda0] ;  /* 0x000da00001e87983 */ /* 0x000ea80000100a00 */
[----:B------:R-:W-:Y:S04]  /*41ce0*/  LDGSTS.E [R15+0x43900], desc[UR22][R108.64], P0 ;  /* 0x439000006c0f7fae */ /* 0x000fe800081a1016 */
[----:B------:R-:W2:Y:S04]  /*41cf0*/  LDL.64 R112, [R1+0xe8] ;  /* 0x0000e80001707983 */ /* 0x000ea80000100a00 */
[----:B------:R-:W2:Y:S04]  /*41d00*/  LDL.64 R110, [R1+0xe0] ;  /* 0x0000e000016e7983 */ /* 0x000ea80000100a00 */
[----:B------:R-:W2:Y:S04]  /*41d10*/  LDL.64 R108, [R1+0xd8] ;  /* 0x0000d800016c7983 */ /* 0x000ea80000100a00 */
        /* <DEDUP_REMOVED lines=8> */
[----:B---3--:R-:W-:Y:S04]  /*41da0*/  LDGSTS.E [R15+0x45500], desc[UR22][R128.64], P0 ;  /* 0x45500000800f7fae */ /* 0x008fe800081a1016 */
[----:B----4-:R-:W-:Y:S04]  /*41db0*/  LDGSTS.E [R15+0x45900], desc[UR22][R126.64], P0 ;  /* 0x459000007e0f7fae */ /* 0x010fe800081a1016 */
[----:B------:R-:W3:Y:S04]  /*41dc0*/  LDL.64 R128, [R1+0xc0] ;  /* 0x0000c00001807983 */ /* 0x000ee80000100a00 */
[----:B--2---:R-:W-:Y:S04]  /*41dd0*/  LDGSTS.E [R15+0x45d00], desc[UR22][R124.64], P0 ;  /* 0x45d000007c0f7fae */ /* 0x004fe800081a1016 */
[----:B------:R-:W2:Y:S04]  /*41de0*/  LDL.64 R126, [R1+0xb8] ;  /* 0x0000b800017e7983 */ /* 0x000ea80000100a00 */
        /* <DEDUP_REMOVED lines=30> */
[----:B------:R-:W4:Y:S04]  /*41fd0*/  LDL.64 R230, [R1+0x1468] ;  /* 0x0014680001e67983 */ /* 0x000f280000100a00 */
        /* <DEDUP_REMOVED lines=8> */
[----:B------:R-:W2:Y:S04]  /*42060*/  LDL.LU.64 R236, [R1+0x1a18] ;  /* 0x001a180001ec7983 */ /* 0x000ea80000300a00 */
        /* <DEDUP_REMOVED lines=11> */
[----:B------:R-:W4:Y:S04]  /*42120*/  LDL.64 R158, [R1+0x1420] ;  /* 0x00142000019e7983 */ /* 0x000f280000100a00 */
[----:B------:R-:W-:Y:S04]  /*42130*/  LDGSTS.E [R15+0x67500], desc[UR22][R20.64], P0 ;  /* 0x67500000140f7fae */ /* 0x000fe800081a1016 */
[----:B------:R-:W3:Y:S04]  /*42140*/  LDL.64 R156, [R1+0x13f0] ;  /* 0x0013f000019c7983 */ /* 0x000ee80000100a00 */
[----:B------:R-:W-:Y:S04]  /*42150*/  LDGSTS.E [R15+0x67900], desc[UR22][R18.64], P0 ;  /* 0x67900000120f7fae */ /* 0x000fe800081a1016 */
[----:B------:R-:W3:Y:S04]  /*42160*/  LDL.64 R154, [R1+0x13c0] ;  /* 0x0013c000019a7983 */ /* 0x000ee80000100a00 */
        /* <DEDUP_REMOVED lines=35> */
[----:B---3--:R-:W-:Y:S04]  /*423a0*/  LDGSTS.E [R236+0x42580], desc[UR22][R232.64], P0 ;  /* 0x42580000e8ec7fae */ /* 0x008fe800081a1016 */
[----:B------:R-:W3:Y:S04]  /*423b0*/  LDL.64 R234, [R1+0x1c0] ;  /* 0x0001c00001ea7983 */ /* 0x000ee80000100a00 */
[----:B----4-:R-:W-:Y:S04]  /*423c0*/  LDGSTS.E [R236+0x42980], desc[UR22][R158.64], P0 ;  /* 0x429800009eec7fae */ /* 0x010fe800081a1016 */
        /* <DEDUP_REMOVED lines=43> */
[----:B----4-:R-:W-:Y:S04]  /*42680*/  LDGSTS.E [R236+0x61d80], desc[UR22][R232.64], P0 ;  /* 0x61d80000e8ec7fae */ /* 0x010fe800081a1016 */
[----:B------:R-:W3:Y:S04]  /*42690*/  LDL.64 R134, [R1+0x138] ;  /* 0x0001380001867983 */ /* 0x000ee80000100a00 */
[----:B------:R-:W4:Y:S04]  /*426a0*/  LDL.64 R132, [R1+0x130] ;  /* 0x0001300001847983 */ /* 0x000f280000100a00 */
        /* <DEDUP_REMOVED lines=31> */
[----:B---3--:R-:W-:Y:S04]  /*428a0*/  LDGSTS.E [R236+0x65980], desc[UR22][R232.64], P0 ;  /* 0x65980000e8ec7fae */ /* 0x008fe800081a1016 */
[----:B------:R-:W-:Y:S04]  /*428b0*/  LDGSTS.E [R236+0x65d80], desc[UR22][R134.64], P0 ;  /* 0x65d8000086ec7fae */ /* 0x000fe800081a1016 */
[----:B----4-:R-:W-:Y:S04]  /*428c0*/  LDGSTS.E [R236+0x66180], desc[UR22][R132.64], P0 ;  /* 0x6618000084ec7fae */ /* 0x010fe800081a1016 */
[----:B------:R-:W3:Y:S04]  /*428d0*/  LDL.64 R232, [R1+0x1590] ;  /* 0x0015900001e87983 */ /* 0x000ee80000100a00 */
[----:B------:R-:W-:Y:S04]  /*428e0*/  LDGSTS.E [R236+0x66580], desc[UR22][R130.64], P0 ;  /* 0x6658000082ec7fae */ /* 0x000fe800081a1016 */
        /* <DEDUP_REMOVED lines=39> */
[----:B------:R-:W2:Y:S04]  /*42b60*/  LDL.64 R230, [R1+0x1250] ;  /* 0x0012500001e67983 */ /* 0x000ea80000100a00 */
[----:B---3--:R-:W-:Y:S04]  /*42b70*/  LDGSTS.E [R237+0x41e00], desc[UR22][R232.64], P0 ;  /* 0x41e00000e8ed7fae */ /* 0x008fe800081a1016 */
[----:B------:R-:W-:Y:S04]  /*42b80*/  LDGSTS.E [R237+0x42200], desc[UR22][R158.64], P0 ;  /* 0x422000009eed7fae */ /* 0x000fe800081a1016 */
[----:B------:R-:W-:Y:S04]  /*42b90*/  LDGSTS.E [R237+0x42600], desc[UR22][R156.64], P0 ;  /* 0x426000009ced7fae */ /* 0x000fe800081a1016 */
[----:B------:R-:W3:Y:S04]  /*42ba0*/  LDL.64 R232, [R1+0x5e0] ;  /* 0x0005e00001e87983 */ /* 0x000ee80000100a00 */
[----:B------:R-:W3:Y:S04]  /*42bb0*/  LDL.64 R158, [R1+0x2a8] ;  /* 0x0002a800019e7983 */ /* 0x000ee80000100a00 */
[----:B----4-:R-:W-:Y:S04]  /*42bc0*/  LDGSTS.E [R237+0x42a00], desc[UR22][R154.64], P0 ;  /* 0x42a000009aed7fae */ /* 0x010fe800081a1016 */
        /* <DEDUP_REMOVED lines=20> */
[----:B------:R-:W4:Y:S04]  /*42d10*/  LDL.64 R138, [R1+0x240] ;  /* 0x00024000018a7983 */ /* 0x000f280000100a00 */
[----:B------:R-:W4:Y:S04]  /*42d20*/  LDL.64 R136, [R1+0x238] ;  /* 0x0002380001887983 */ /* 0x000f280000100a00 */
[----:B--2---:R-:W-:Y:S04]  /*42d30*/  LDGSTS.E [R237+0x45600], desc[UR22][R230.64], P0 ;  /* 0x45600000e6ed7fae */ /* 0x004fe800081a1016 */
[----:B------:R-:W-:Y:S04]  /*42d40*/  LDGSTS.E [R237+0x45a00], desc[UR22][R134.64], P0 ;  /* 0x45a0000086ed7fae */ /* 0x000fe800081a1016 */
[----:B------:R-:W-:Y:S04]  /*42d50*/  LDGSTS.E [R237+0x45e00], desc[UR22][R132.64], P0 ;  /* 0x45e0000084ed7fae */ /* 0x000fe800081a1016 */
[----:B------:R-:W2:Y:S04]  /*42d60*/  LDL.64 R230, [R1+0x590] ;  /* 0x0005900001e67983 */ /* 0x000ea80000100a00 */
        /* <DEDUP_REMOVED lines=30> */
[----:B--2---:R-:W-:Y:S04]  /*42f50*/  LDGSTS.E [R237+0x61a00], desc[UR22][R230.64], P0 ;  /* 0x61a00000e6ed7fae */ /* 0x004fe800081a1016 */
        /* <DEDUP_REMOVED lines=16> */
[----:B---3--:R-:W-:Y:S04]  /*43060*/  LDGSTS.E [R237+0x65a00], desc[UR22][R132.64], P0 ;  /* 0x65a0000084ed7fae */ /* 0x008fe800081a1016 */
[----:B------:R-:W-:Y:S04]  /*43070*/  LDGSTS.E [R237+0x65e00], desc[UR22][R130.64], P0 ;  /* 0x65e0000082ed7fae */ /* 0x000fe800081a1016 */
[----:B------:R-:W3:Y:S04]  /*43080*/  LDL.LU.64 R238, [R1+0x1a10] ;  /* 0x001a100001ee7983 */ /* 0x000ee80000300a00 */
[----:B------:R-:W4:Y:S04]  /*43090*/  LDL.64 R160, [R1+0x1690] ;  /* 0x0016900001a07983 */ /* 0x000f280000100a00 */
        /* <DEDUP_REMOVED lines=32> */
[----:B---3--:R-:W-:Y:S04]  /*432a0*/  LDGSTS.E [R238+0x40280], desc[UR22][R112.64], P0 ;  /* 0x4028000070ee7fae */ /* 0x008fe800081a1016 */
[----:B------:R-:W-:Y:S04]  /*432b0*/  LDGSTS.E [R238+0x40680], desc[UR22][R110.64], P0 ;  /* 0x406800006eee7fae */ /* 0x000fe800081a1016 */
[----:B------:R-:W-:Y:S04]  /*432c0*/  LDGSTS.E [R238+0x40a80], desc[UR22][R108.64], P0 ;  /* 0x40a800006cee7fae */ /* 0x000fe800081a1016 */
[----:B------:R-:W3:Y:S04]  /*432d0*/  LDL.64 R112, [R1+0xfa8] ;  /* 0x000fa80001707983 */ /* 0x000ee80000100a00 */
[----:B------:R-:W3:Y:S04]  /*432e0*/  LDL.64 R110, [R1+0xf60] ;  /* 0x000f6000016e7983 */ /* 0x000ee80000100a00 */
[----:B------:R-:W-:Y:S04]  /*432f0*/  LDGSTS.E [R238+0x40e80], desc[UR22][R234.64], P0 ;  /* 0x40e80000eaee7fae */ /* 0x000fe800081a1016 */
[----:B------:R-:W3:Y:S04]  /*43300*/  LDL.64 R108, [R1+0xf10] ;  /* 0x000f1000016c7983 */ /* 0x000ee80000100a00 */
[----:B------:R-:W-:Y:S04]  /*43310*/  LDGSTS.E [R238+0x41280], desc[UR22][R232.64], P0 ;  /* 0x41280000e8ee7fae */ /* 0x000fe800081a1016 */
[----:B------:R-:W3:Y:S04]  /*43320*/  LDL.64 R234, [R1+0xea8] ;  /* 0x000ea80001ea7983 */ /* 0x000ee80000100a00 */
[----:B--2---:R-:W-:Y:S04]  /*43330*/  LDGSTS.E [R238+0x41680], desc[UR22][R230.64], P0 ;  /* 0x41680000e6ee7fae */ /* 0x004fe800081a1016 */
[----:B------:R-:W2:Y:S04]  /*43340*/  LDL.64 R232, [R1+0xdb0] ;  /* 0x000db00001e87983 */ /* 0x000ea80000100a00 */
        /* <DEDUP_REMOVED lines=239> */
[----:B------:R-:W2:Y:S04]  /*44240*/  LDL.64 R112, [R1+0x1628] ;  /* 0x0016280001707983 */ /* 0x000ea80000100a00 */
[----:B----4-:R-:W-:Y:S04]  /*44250*/  LDGSTS.E [R239+0x67b00], desc[UR22][R108.64], P0 ;  /* 0x67b000006cef7fae */ /* 0x010fe800081a1016 */
        /* <DEDUP_REMOVED lines=72> */
[----:B------:R-:W5:Y:S04]  /*446e0*/  LDL.LU.64 R160, [R1+0x1a08] ;  /* 0x001a080001a07983 */ /* 0x000f680000300a00 */
        /* <DEDUP_REMOVED lines=8> */
[----:B------:R-:W5:Y:S04]  /*44770*/  LDL.LU.64 R150, [R1+0x19e0] ;  /* 0x0019e00001967983 */ /* 0x000f680000300a00 */
[----:B------:R-:W-:Y:S04]  /*44780*/  LDGSTS.E [R240+0x61f80], desc[UR22][R4.64], P0 ;  /* 0x61f8000004f07fae */ /* 0x000fe800081a1016 */
[----:B------:R-:W-:Y:S04]  /*44790*/  LDGSTS.E [R240+0x62380], desc[UR22][R148.64], P0 ;  /* 0x6238000094f07fae */ /* 0x000fe800081a1016 */
[----:B------:R-:W-:Y:S04]  /*447a0*/  LDGSTS.E [R240+0x62780], desc[UR22][R146.64], P0 ;  /* 0x6278000092f07fae */ /* 0x000fe800081a1016 */
[----:B------:R-:W5:Y:S04]  /*447b0*/  LDL.LU.64 R4, [R1+0x19d8] ;  /* 0x0019d80001047983 */ /* 0x000f680000300a00 */
        /* <DEDUP_REMOVED lines=33> */
[----:B------:R-:W5:Y:S04]  /*449d0*/  LDL.LU.64 R114, [R1+0x1948] ;  /* 0x0019480001727983 */ /* 0x000f680000300a00 */
[----:B--2---:R-:W-:Y:S04]  /*449e0*/  LDGSTS.E [R240+0x66b80], desc[UR22][R112.64], P0 ;  /* 0x66b8000070f07fae */ /* 0x004fe800081a1016 */
[----:B---3--:R-:W-:Y:S04]  /*449f0*/  LDGSTS.E [R240+0x66f80], desc[UR22][R110.64], P0 ;  /* 0x66f800006ef07fae */ /* 0x008fe800081a1016 */
[----:B------:R-:W5:Y:S04]  /*44a00*/  LDL.LU.64 R112, [R1+0x1940] ;  /* 0x0019400001707983 */ /* 0x000f680000300a00 */
[----:B----4-:R-:W-:Y:S04]  /*44a10*/  LDGSTS.E [R240+0x67380], desc[UR22][R108.64], P0 ;  /* 0x673800006cf07fae */ /* 0x010fe800081a1016 */
[----:B------:R-:W5:Y:S04]  /*44a20*/  LDL.LU.64 R110, [R1+0x1938] ;  /* 0x00193800016e7983 */ /* 0x000f680000300a00 */
[----:B------:R-:W-:Y:S04]  /*44a30*/  LDGSTS.E [R240+0x67780], desc[UR22][R234.64], P0 ;  /* 0x67780000eaf07fae */ /* 0x000fe800081a1016 */
[----:B------:R-:W5:Y:S04]  /*44a40*/  LDL.LU.64 R108, [R1+0x1930] ;  /* 0x00193000016c7983 */ /* 0x000f680000300a00 */
[----:B------:R-:W-:Y:S04]  /*44a50*/  LDGSTS.E [R240+0x67b80], desc[UR22][R232.64], P0 ;  /* 0x67b80000e8f07fae */ /* 0x000fe800081a1016 */
[----:B------:R-:W5:Y:S04]  /*44a60*/  LDL.LU.64 R234, [R1+0x1928] ;  /* 0x0019280001ea7983 */ /* 0x000f680000300a00 */
[----:B------:R1:W-:Y:S04]  /*44a70*/  LDGSTS.E [R240+0x67f80], desc[UR22][R230.64], P0 ;  /* 0x67f80000e6f07fae */ /* 0x0003e800081a1016 */
[----:B------:R-:W2:Y:S01]  /*44a80*/  LDL.LU.64 R232, [R1+0x1920] ;  /* 0x0019200001e87983 */ /* 0x000ea20000300a00 */
[----:B------:R-:W-:Y:S01]  /*44a90*/  SEL R241, R241, RZ, P6 ;  /* 0x000000fff1f17207 */ /* 0x000fe20003000000 */
[----:B------:R-:W-:-:S02]  /*44aa0*/  USHF.R.S32.HI UR4, URZ, 0x1f, UR13 ;  /* 0x0000001fff047899 */ /* 0x000fc4000801140d */
[----:B------:R-:W0:Y:S04]  /*44ab0*/  LDGDEPBAR ;  /* 0x00000000000079af */ /* 0x000e280000000000 */
[----:B------:R-:W1:Y:S01]  /*44ac0*/  LDL.LU.64 R230, [R1+0x1918] ;  /* 0x0019180001e67983 */ /* 0x000e620000300a00 */
[----:B------:R-:W-:Y:S02]  /*44ad0*/  ISETP.NE.U32.AND P3, PT, R241, RZ, PT ;  /* 0x000000fff100720c */ /* 0x000fe40003f65070 */
[----:B------:R-:W-:-:S04]  /*44ae0*/  SEL R241, RZ, 0x4, P4 ;  /* 0x00000004fff17807 */ /* 0x000fc80002000000 */
[----:B------:R-:W-:-:S04]  /*44af0*/  SEL R241, R241, RZ, P6 ;  /* 0x000000fff1f17207 */ /* 0x000fc80003000000 */
[----:B------:R-:W-:Y:S02]  /*44b00*/  ISETP.NE.U32.AND P1, PT, R241, RZ, PT ;  /* 0x000000fff100720c */ /* 0x000fe40003f25070 */
[----:B------:R-:W3:Y:S01]  /*44b10*/  LDC R241, c[0x0][0x3a0] ;  /* 0x0000e800fff17b82 */ /* 0x000ee20000000800 */
[----:B------:R-:W-:Y:S02]  /*44b20*/  USHF.L.U32 UR12, UR13, 0x2, URZ ;  /* 0x000000020d0c7899 */ /* 0x000fe400080006ff */
[----:B------:R-:W-:Y:S01]  /*44b30*/  USHF.L.U64.HI UR13, UR13, 0x2, UR4 ;  /* 0x000000020d0d7899 */ /* 0x000fe20008010204 */
[----:B------:R-:W-:Y:S01]  /*44b40*/  ISETP.NE.U32.AND P0, PT, RZ, UR17, PT ;  /* 0x00000011ff007c0c */ /* 0x000fe2000bf05070 */
[----:B------:R-:W-:-:S04]  /*44b50*/  DEPBAR.LE SB0, 0x2 ;  /* 0x000080800000791a */ /* 0x000fc80000000000 */
[----:B---3--:R-:W-:Y:S01]  /*44b60*/  VIADD R241, R241, 0x7f ;  /* 0x0000007ff1f17836 */ /* 0x008fe20000000000 */
[----:B------:R-:W-:Y:S01]  /*44b70*/  BAR.SYNC.DEFER_BLOCKING 0x0 ;  /* 0x0000000000007b1d */ /* 0x000fe20000010000 */
[----:B-1----:R-:W-:-:S04]  /*44b80*/  IADD3 R230, P2, PT, R230, UR12, RZ ;  /* 0x0000000ce6e67c10 */ /* 0x002fc8000ff5e0ff */
[----:B------:R-:W-:Y:S02]  /*44b90*/  IADD3.X R231, PT, PT, R231, UR13, RZ, P2, !PT ;  /* 0x0000000de7e77c10 */ /* 0x000fe400097fe4ff */
[----:B------:R-:W-:Y:S02]  /*44ba0*/  ISETP.LT.OR P2, PT, R241, 0x80, P0 ;  /* 0x00000080f100780c */ /* 0x000fe40000741670 */
[----:B--2---:R-:W-:-:S04]  /*44bb0*/  IADD3 R232, P4, PT, R232, UR12, RZ ;  /* 0x0000000ce8e87c10 */ /* 0x004fc8000ff9e0ff */
[----:B------:R-:W-:-:S07]  /*44bc0*/  IADD3.X R233, PT, PT, R233, UR13, RZ, P4, !PT ;  /* 0x0000000de9e97c10 */ /* 0x000fce000a7fe4ff */
[----:B------:R-:W-:Y:S05]  /*44bd0*/  @P2 BRA `(.L_x_6) ;  /* 0x0000000800702947 */ /* 0x000fea0003800000 */
[----:B------:R-:W-:Y:S02]  /*44be0*/  USHF.R.U32.HI UR32, URZ, 0x4, UR7 ;  /* 0x00000004ff207899 */ /* 0x000fe40008011607 */
[----:B------:R-:W-:Y:S02]  /*44bf0*/  UIADD3 UR14, UPT, UPT, UR7, 0xc0000, URZ ;  /* 0x000c0000070e7890 */ /* 0x000fe4000fffe0ff */
[----:B------:R-:W-:Y:S02]  /*44c00*/  USGXT.U32 UR32, UR32, 0xe ;  /* 0x0000000e2020789a */ /* 0x000fe40008000000 */
[----:B------:R-:W-:Y:S02]  /*44c10*/  USHF.R.U32.HI UR14, URZ, 0x4, UR14 ;  /* 0x00000004ff0e7899 */ /* 0x000fe4000801160e */
[----:B------:R-:W-:Y:S02]  /*44c20*/  UIADD3 UR24, UP1, UPT, UR32, 0x2, URZ ;  /* 0x0000000220187890 */ /* 0x000fe4000ff3e0ff */
[----:B------:R-:W-:Y:S01]  /*44c30*/  USGXT.U32 UR56, UR14, 0xe ;  /* 0x0000000e0e38789a */ /* 0x000fe20008000000 */
[----:B------:R-:W-:Y:S01]  /*44c40*/  UMOV UR5, URZ ;  /* 0x000000ff00057c82 */ /* 0x000fe20008000000 */
[----:B------:R-:W-:Y:S01]  /*44c50*/  UMOV UR4, URZ ;  /* 0x000000ff00047c82 */ /* 0x000fe20008000000 */
[----:B------:R-:W-:-:S02]  /*44c60*/  UIADD3.X UR25, UPT, UPT, UR5, 0x40004040, URZ, UP1, !UPT ;  /* 0x4000404005197890 */ /* 0x000fc40008ffe4ff */
[----:B------:R-:W-:Y:S02]  /*44c70*/  UIADD3 UR42, UP1, UPT, UR56, 0x2, URZ ;  /* 0x00000002382a7890 */ /* 0x000fe4000ff3e0ff */
[----:B------:R-:W-:Y:S02]  /*44c80*/  UIADD3.64 UR18, UPT, UPT, UR24, 0x2, URZ ;  /* 0x0000000218127897 */ /* 0x000fe4000fffe0ff */
[----:B------:R-:W-:Y:S02]  /*44c90*/  UIADD3.X UR43, UPT, UPT, UR4, 0x40004040, URZ, UP1, !UPT ;  /* 0x40004040042b7890 */ /* 0x000fe40008ffe4ff */
[----:B------:R-:W-:Y:S02]  /*44ca0*/  UIADD3.64 UR76, UPT, UPT, UR24, 0x4, URZ ;  /* 0x00000004184c7897 */ /* 0x000fe4000fffe0ff */
[----:B------:R-:W-:Y:S02]  /*44cb0*/  UIADD3.64 UR44, UPT, UPT, UR42, 0x2, URZ ;  /* 0x000000022a2c7897 */ /* 0x000fe4000fffe0ff */
[----:B------:R-:W-:-:S02]  /*44cc0*/  UIADD3.64 UR48, UPT, UPT, UR42, 0x4, URZ ;  /* 0x000000042a307897 */ /* 0x000fc4000fffe0ff */
[----:B------:R-:W-:Y:S02]  /*44cd0*/  UIADD3.64 UR4, UPT, UPT, UR24, 0x7fe, URZ ;  /* 0x000007fe18047897 */ /* 0x000fe4000fffe0ff */
[----:B------:R-:W-:Y:S01]  /*44ce0*/  UIADD3.64 UR54, UPT, UPT, UR42, 0x1fe, URZ ;  /* 0x000001fe2a367897 */ /* 0x000fe2000fffe0ff */
[----:B------:R-:W-:Y:S01]  /*44cf0*/  UMOV UR28, 0x0 ;  /* 0x00000000001c7882 */ /* 0x000fe20000000000 */
[----:B------:R-:W-:Y:S01]  /*44d00*/  UMOV UR29, 0x4400910 ;  /* 0x04400910001d7882 */ /* 0x000fe20000000000 */
[----:B------:R-:W-:Y:S01]  /*44d10*/  UMOV UR33, 0x40004040 ;  /* 0x4000404000217882 */ /* 0x000fe20000000000 */
[----:B------:R-:W-:Y:S01]  /*44d20*/  UMOV UR57, 0x40004040 ;  /* 0x4000404000397882 */ /* 0x000fe20000000000 */
[----:B------:R-:W-:Y:S01]  /*44d30*/  UMOV UR26, 0x0 ;  /* 0x00000000001a7882 */ /* 0x000fe20000000000 */
[----:B------:R-:W-:Y:S01]  /*44d40*/  UMOV UR27, 0x4400910 ;  /* 0x04400910001b7882 */ /* 0x000fe20000000000 */
[----:B------:R-:W-:Y:S01]  /*44d50*/  UMOV UR70, 0x0 ;  /* 0x0000000000467882 */ /* 0x000fe20000000000 */
[----:B------:R-:W-:Y:S01]  /*44d60*/  UMOV UR71, 0x4400910 ;  /* 0x0440091000477882 */ /* 0x000fe20000000000 */
[----:B------:R1:W-:Y:S01]  /*44d70*/  UTCHMMA gdesc[UR56], gdesc[UR32], tmem[UR10], tmem[UR28], idesc[UR29], !UPT ;  /* 0x00ff1c20380075ea */ /* 0x0003e2000f80000a */
[----:B------:R-:W-:Y:S01]  /*44d80*/  UMOV UR30, 0x0 ;  /* 0x00000000001e7882 */ /* 0x000fe20000000000 */
[----:B------:R-:W-:Y:S01]  /*44d90*/  UMOV UR31, 0x4400910 ;  /* 0x04400910001f7882 */ /* 0x000fe20000000000 */
[----:B------:R2:W-:Y:S01]  /*44da0*/  UTCHMMA gdesc[UR42], gdesc[UR24], tmem[UR10], tmem[UR26], idesc[UR27], UPT ;  /* 0x00ff1a182a0075ea */ /* 0x0005e2000b80000a */
[----:B------:R-:W-:Y:S01]  /*44db0*/  UMOV UR68, 0x0 ;  /* 0x0000000000447882 */ /* 0x000fe20000000000 */
[----:B------:R-:W-:Y:S01]  /*44dc0*/  UMOV UR69, 0x4400910 ;  /* 0x0440091000457882 */ /* 0x000fe20000000000 */
[----:B------:R-:W-:Y:S01]  /*44dd0*/  UTCHMMA gdesc[UR44], gdesc[UR18], tmem[UR10], tmem[UR70], idesc[UR71], UPT ;  /* 0x00ff46122c0075ea */ /* 0x000fe2000b80000a */
[----:B------:R-:W-:Y:S01]  /*44de0*/  UIADD3.64 UR58, UPT, UPT, UR24, 0x800, URZ ;  /* 0x00000800183a7897 */ /* 0x000fe2000fffe0ff */
[----:B------:R-:W-:Y:S01]  /*44df0*/  UTCHMMA gdesc[UR48], gdesc[UR76], tmem[UR10], tmem[UR30], idesc[UR31], UPT ;  /* 0x00ff1e4c300075ea */ /* 0x000fe2000b80000a */
[----:B------:R-:W-:Y:S01]  /*44e00*/  UIADD3.64 UR72, UPT, UPT, UR42, 0x200, URZ ;  /* 0x000002002a487897 */ /* 0x000fe2000fffe0ff */
[----:B------:R3:W-:Y:S01]  /*44e10*/  UTCHMMA gdesc[UR54], gdesc[UR4], tmem[UR10], tmem[UR68], idesc[UR69], UPT ;  /* 0x00ff4404360075ea */ /* 0x0007e2000b80000a */
[----:B-1----:R-:W-:-:S02]  /*44e20*/  UIADD3.64 UR28, UPT, UPT, UR24, 0x802, URZ ;  /* 0x00000802181c7897 */ /* 0x002fc4000fffe0ff */
[----:B------:R-:W-:Y:S02]  /*44e30*/  UIADD3.64 UR66, UPT, UPT, UR42, 0x202, URZ ;  /* 0x000002022a427897 */ /* 0x000fe4000fffe0ff */
[----:B------:R-:W-:Y:S02]  /*44e40*/  UIADD3.64 UR50, UPT, UPT, UR24, 0x804, URZ ;  /* 0x0000080418327897 */ /* 0x000fe4000fffe0ff */
[----:B------:R-:W-:Y:S02]  /*44e50*/  UIADD3.64 UR32, UPT, UPT, UR24, 0xffe, URZ ;  /* 0x00000ffe18207897 */ /* 0x000fe4000fffe0ff */
[----:B--2---:R-:W-:Y:S02]  /*44e60*/  UIADD3.64 UR26, UPT, UPT, UR42, 0x3fe, URZ ;  /* 0x000003fe2a1a7897 */ /* 0x004fe4000fffe0ff */
[----:B---3--:R-:W-:Y:S01]  /*44e70*/  UIADD3.64 UR4, UPT, UPT, UR42, 0x204, URZ ;  /* 0x000002042a047897 */ /* 0x008fe2000fffe0ff */
[----:B------:R-:W-:Y:S01]  /*44e80*/  UMOV UR34, 0x0 ;  /* 0x0000000000227882 */ /* 0x000fe20000000000 */
[----:B------:R-:W-:Y:S01]  /*44e90*/  UMOV UR35, 0x4400910 ;  /* 0x0440091000237882 */ /* 0x000fe20000000000 */
[----:B------:R-:W-:Y:S01]  /*44ea0*/  UMOV UR46, 0x0 ;  /* 0x00000000002e7882 */ /* 0x000fe20000000000 */
[----:B------:R-:W-:Y:S01]  /*44eb0*/  UMOV UR47, 0x4400910 ;  /* 0x04400910002f7882 */ /* 0x000fe20000000000 */
[----:B------:R-:W-:Y:S01]  /*44ec0*/  UMOV UR36, 0x0 ;  /* 0x0000000000247882 */ /* 0x000fe20000000000 */
[----:B------:R-:W-:Y:S01]  /*44ed0*/  UMOV UR37, 0x4400910 ;  /* 0x0440091000257882 */ /* 0x000fe20000000000 */
[----:B------:R-:W-:Y:S01]  /*44ee0*/  UTCHMMA gdesc[UR72], gdesc[UR58], tmem[UR10], tmem[UR34], idesc[UR35], UPT ;  /* 0x00ff223a480075ea */ /* 0x000fe2000b80000a */
[----:B------:R-:W-:Y:S01]  /*44ef0*/  UMOV UR38, 0x0 ;  /* 0x0000000000267882 */ /* 0x000fe20000000000 */
[----:B------:R-:W-:Y:S01]  /*44f00*/  UMOV UR39, 0x4400910 ;  /* 0x0440091000277882 */ /* 0x000fe20000000000 */
[----:B------:R1:W-:Y:S01]  /*44f10*/  UTCHMMA gdesc[UR66], gdesc[UR28], tmem[UR10], tmem[UR46], idesc[UR47], UPT ;  /* 0x00ff2e1c420075ea */ /* 0x0003e2000b80000a */
[----:B------:R-:W-:Y:S01]  /*44f20*/  UIADD3.64 UR18, UPT, UPT, UR24, 0x1000, URZ ;  /* 0x0000100018127897 */ /* 0x000fe2000fffe0ff */
[----:B------:R-:W-:Y:S01]  /*44f30*/  UTCHMMA gdesc[UR4], gdesc[UR50], tmem[UR10], tmem[UR36], idesc[UR37], UPT ;  /* 0x00ff2432040075ea */ /* 0x000fe2000b80000a */
[----:B------:R-:W-:Y:S01]  /*44f40*/  UIADD3.64 UR70, UPT, UPT, UR24, 0x1002, URZ ;  /* 0x0000100218467897 */ /* 0x000fe2000fffe0ff */
[----:B------:R2:W-:Y:S01]  /*44f50*/  UTCHMMA gdesc[UR26], gdesc[UR32], tmem[UR10], tmem[UR38], idesc[UR39], UPT ;  /* 0x00ff26201a0075ea */ /* 0x0005e2000b80000a */
[----:B------:R-:W-:-:S02]  /*44f60*/  UIADD3.64 UR30, UPT, UPT, UR42, 0x402, URZ ;  /* 0x000004022a1e7897 */ /* 0x000fc4000fffe0ff */
[----:B------:R-:W-:Y:S02]  /*44f70*/  UIADD3.64 UR76, UPT, UPT, UR24, 0x1004, URZ ;  /* 0x00001004184c7897 */ /* 0x000fe4000fffe0ff */
[----:B------:R-:W-:Y:S02]  /*44f80*/  UIADD3.64 UR68, UPT, UPT, UR24, 0x17fe, URZ ;  /* 0x000017fe18447897 */ /* 0x000fe4000fffe0ff */
[----:B-1----:R-:W-:Y:S02]  /*44f90*/  UIADD3.64 UR28, UPT, UPT, UR42, 0x400, URZ ;  /* 0x000004002a1c7897 */ /* 0x002fe4000fffe0ff */
[----:B------:R-:W-:Y:S02]  /*44fa0*/  UIADD3.64 UR34, UPT, UPT, UR42, 0x5fe, URZ ;  /* 0x000005fe2a227897 */ /* 0x000fe4000fffe0ff */
[----:B--2---:R-:W-:Y:S02]  /*44fb0*/  UIADD3.64 UR32, UPT, UPT, UR42, 0x404, URZ ;  /* 0x000004042a207897 */ /* 0x004fe4000fffe0ff */
[----:B------:R-:W-:-:S02]  /*44fc0*/  UIADD3.64 UR46, UPT, UPT, UR24, 0x1800, URZ ;  /* 0x00001800182e7897 */ /* 0x000fc4000fffe0ff */
[----:B------:R-:W-:Y:S01]  /*44fd0*/  UIADD3.64 UR36, UPT, UPT, UR42, 0x600, URZ ;  /* 0x000006002a247897 */ /* 0x000fe2000fffe0ff */
[----:B------:R-:W-:Y:S01]  /*44fe0*/  UMOV UR40, 0x0 ;  /* 0x0000000000287882 */ /* 0x000fe20000000000 */
[----:B------:R-:W-:Y:S01]  /*44ff0*/  UMOV UR41, 0x4400910 ;  /* 0x0440091000297882 */ /* 0x000fe20000000000 */
[----:B------:R-:W-:Y:S01]  /*45000*/  UMOV UR64, 0x0 ;  /* 0x0000000000407882 */ /* 0x000fe20000000000 */
[----:B------:R-:W-:Y:S01]  /*45010*/  UMOV UR65, 0x4400910 ;  /* 0x0440091000417882 */ /* 0x000fe20000000000 */
[----:B------:R-:W-:Y:S01]  /*45020*/  UMOV UR74, 0x0 ;  /* 0x00000000004a7882 */ /* 0x000fe20000000000 */
[----:B------:R-:W-:Y:S01]  /*45030*/  UMOV UR75, 0x4400910 ;  /* 0x04400910004b7882 */ /* 0x000fe20000000000 */
[----:B------:R1:W-:Y:S01]  /*45040*/  UTCHMMA gdesc[UR28], gdesc[UR18], tmem[UR10], tmem[UR40], idesc[UR41], UPT ;  /* 0x00ff28121c0075ea */ /* 0x0003e2000b80000a */
[----:B------:R-:W-:Y:S01]  /*45050*/  UMOV UR62, 0x0 ;  /* 0x00000000003e7882 */ /* 0x000fe20000000000 */
[----:B------:R-:W-:Y:S01]  /*45060*/  UMOV UR63, 0x4400910 ;  /* 0x04400910003f7882 */ /* 0x000fe20000000000 */
[----:B------:R-:W-:Y:S01]  /*45070*/  UTCHMMA gdesc[UR30], gdesc[UR70], tmem[UR10], tmem[UR64], idesc[UR65], UPT ;  /* 0x00ff40461e0075ea */ /* 0x000fe2000b80000a */
[----:B------:R2:W-:Y:S01]  /*45080*/  UTCHMMA gdesc[UR32], gdesc[UR76], tmem[UR10], tmem[UR74], idesc[UR75], UPT ;  /* 0x00ff4a4c200075ea */ /* 0x0005e2000b80000a */
[----:B------:R-:W-:Y:S01]  /*45090*/  UIADD3.64 UR50, UPT, UPT, UR24, 0x1802, URZ ;  /* 0x0000180218327897 */ /* 0x000fe2000fffe0ff */
[----:B------:R-:W-:Y:S01]  /*450a0*/  UTCHMMA gdesc[UR34], gdesc[UR68], tmem[UR10], tmem[UR62], idesc[UR63], UPT ;  /* 0x00ff3e44220075ea */ /* 0x000fe2000b80000a */
[----:B------:R-:W-:Y:S01]  /*450b0*/  UIADD3.64 UR38, UPT, UPT, UR42, 0x602, URZ ;  /* 0x000006022a267897 */ /* 0x000fe2000fffe0ff */
[----:B------:R3:W-:Y:S01]  /*450c0*/  UTCHMMA gdesc[UR36], gdesc[UR46], tmem[UR10], tmem[UR64], idesc[UR65], UPT ;  /* 0x00ff402e240075ea */ /* 0x0007e2000b80000a */
[----:B------:R-:W-:-:S02]  /*450d0*/  UIADD3 UR17, UPT, UPT, UR10, 0x100000, URZ ;  /* 0x001000000a117890 */ /* 0x000fc4000fffe0ff */
[----:B-1----:R-:W-:Y:S02]  /*450e0*/  UIADD3.64 UR18, UPT, UPT, UR24, 0x1804, URZ ;  /* 0x0000180418127897 */ /* 0x002fe4000fffe0ff */
[----:B------:R-:W-:Y:S01]  /*450f0*/  UIADD3.64 UR40, UPT, UPT, UR42, 0x604, URZ ;  /* 0x000006042a287897 */ /* 0x000fe2000fffe0ff */
[----:B--2---:R-:W-:Y:S01]  /*45100*/  UMOV UR76, 0x0 ;  /* 0x00000000004c7882 */ /* 0x004fe20000000000 */
[----:B------:R-:W-:Y:S01]  /*45110*/  UMOV UR77, 0x4400910 ;  /* 0x04400910004d7882 */ /* 0x000fe20000000000 */
[----:B------:R-:W-:Y:S02]  /*45120*/  UIADD3 UR21, UPT, UPT, UR10, 0x100000, URZ ;  /* 0x001000000a157890 */ /* 0x000fe4000fffe0ff */
[----:B------:R1:W-:Y:S01]  /*45130*/  UTCHMMA gdesc[UR38], gdesc[UR50], tmem[UR10], tmem[UR76], idesc[UR77], UPT ;  /* 0x00ff4c32260075ea */ /* 0x0003e2000b80000a */
[----:B---3--:R-:W-:Y:S02]  /*45140*/  UIADD3.64 UR64, UPT, UPT, UR24, 0x1ffe, URZ ;  /* 0x00001ffe18407897 */ /* 0x008fe4000fffe0ff */
[----:B------:R-:W-:Y:S01]  /*45150*/  UIADD3.64 UR62, UPT, UPT, UR24, 0x2000, URZ ;  /* 0x00002000183e7897 */ /* 0x000fe2000fffe0ff */
[----:B------:R-:W-:Y:S01]  /*45160*/  UTCHMMA gdesc[UR40], gdesc[UR18], tmem[UR10], tmem[UR74], idesc[UR75], UPT ;  /* 0x00ff4a12280075ea */ /* 0x000fe2000b80000a */
[----:B------:R-:W-:-:S02]  /*45170*/  UIADD3 UR61, UPT, UPT, UR10, 0x100000, URZ ;  /* 0x001000000a3d7890 */ /* 0x000fc4000fffe0ff */
[----:B------:R-:W-:Y:S02]  /*45180*/  UIADD3.64 UR46, UPT, UPT, UR24, 0x2002, URZ ;  /* 0x00002002182e7897 */ /* 0x000fe4000fffe0ff */
[----:B------:R-:W-:Y:S01]  /*45190*/  UIADD3 UR53, UPT, UPT, UR10, 0x100000, URZ ;  /* 0x001000000a357890 */ /* 0x000fe2000fffe0ff */
[----:B------:R2:W-:Y:S01]  /*451a0*/  UTCHMMA gdesc[UR56], gdesc[UR64], tmem[UR17], tmem[UR74], idesc[UR75], !UPT ;  /* 0x00ff4a40380075ea */ /* 0x0005e2000f800011 */
[----:B-1----:R-:W-:Y:S01]  /*451b0*/  UIADD3.64 UR50, UPT, UPT, UR24, 0x2004, URZ ;  /* 0x0000200418327897 */ /* 0x002fe2000fffe0ff */
[----:B------:R1:W-:Y:S01]  /*451c0*/  UTCHMMA gdesc[UR42], gdesc[UR62], tmem[UR21], tmem[UR74], idesc[UR75], UPT ;  /* 0x00ff4a3e2a0075ea */ /* 0x0003e2000b800015 */
[----:B------:R-:W-:Y:S01]  /*451d0*/  UIADD3 UR59, UPT, UPT, UR10, 0x100000, URZ ;  /* 0x001000000a3b7890 */ /* 0x000fe2000fffe0ff */
[----:B------:R-:W-:Y:S02]  /*451e0*/  UMOV UR68, 0x0 ;  /* 0x0000000000447882 */ /* 0x000fe40000000000 */
[----:B------:R-:W-:Y:S01]  /*451f0*/  UTCHMMA gdesc[UR44], gdesc[UR46], tmem[UR61], tmem[UR74], idesc[UR75], UPT ;  /* 0x00ff4a2e2c0075ea */ /* 0x000fe2000b80003d */
[----:B------:R-:W-:Y:S01]  /*45200*/  UMOV UR69, 0x4400910 ;  /* 0x0440091000457882 */ /* 0x000fe20000000000 */
[----:B------:R-:W-:-:S02]  /*45210*/  UIADD3 UR52, UPT, UPT, UR10, 0x100000, URZ ;  /* 0x001000000a347890 */ /* 0x000fc4000fffe0ff */
[----:B--2---:R-:W-:Y:S01]  /*45220*/  UIADD3.64 UR56, UPT, UPT, UR24, 0x27fe, URZ ;  /* 0x000027fe18387897 */ /* 0x004fe2000fffe0ff */
[----:B------:R2:W-:Y:S01]  /*45230*/  UTCHMMA gdesc[UR48], gdesc[UR50], tmem[UR53], tmem[UR74], idesc[UR75], UPT ;  /* 0x00ff4a32300075ea */ /* 0x0005e2000b800035 */
[----:B------:R-:W-:Y:S02]  /*45240*/  UIADD3 UR58, UPT, UPT, UR10, 0x100000, URZ ;  /* 0x001000000a3a7890 */ /* 0x000fe4000fffe0ff */
[----:B------:R-:W-:Y:S02]  /*45250*/  UIADD3 UR60, UPT, UPT, UR10, 0x100000, URZ ;  /* 0x001000000a3c7890 */ /* 0x000fe4000fffe0ff */
[----:B-1----:R-:W-:Y:S01]  /*45260*/  UIADD3.64 UR62, UPT, UPT, UR24, 0x2804, URZ ;  /* 0x00002804183e7897 */ /* 0x002fe2000fffe0ff */
[----:B------:R-:W-:Y:S02]  /*45270*/  UMOV UR70, 0x0 ;  /* 0x0000000000467882 */ /* 0x000fe40000000000 */
[----:B------:R1:W-:Y:S01]  /*45280*/  UTCHMMA gdesc[UR54], gdesc[UR56], tmem[UR59], tmem[UR68], idesc[UR69], UPT ;  /* 0x00ff4438360075ea */ /* 0x0003e2000b80003b */
[----:B------:R-:W-:Y:S01]  /*45290*/  UMOV UR71, 0x4400910 ;  /* 0x0440091000477882 */ /* 0x000fe20000000000 */
[----:B--2---:R-:W-:-:S02]  /*452a0*/  UIADD3.64 UR74, UPT, UPT, UR24, 0x2800, URZ ;  /* 0x00002800184a7897 */ /* 0x004fc4000fffe0ff */
[----:B------:R-:W-:Y:S02]  /*452b0*/  UIADD3 UR14, UPT, UPT, UR10, 0x100000, URZ ;  /* 0x001000000a0e7890 */ /* 0x000fe4000fffe0ff */
[----:B------:R-:W-:Y:S02]  /*452c0*/  UIADD3.64 UR48, UPT, UPT, UR24, 0x2ffe, URZ ;  /* 0x00002ffe18307897 */ /* 0x000fe4000fffe0ff */
[----:B------:R-:W-:Y:S02]  /*452d0*/  UIADD3 UR20, UPT, UPT, UR10, 0x100000, URZ ;  /* 0x001000000a147890 */ /* 0x000fe4000fffe0ff */
[----:B-1----:R-:W-:Y:S01]  /*452e0*/  UIADD3.64 UR68, UPT, UPT, UR24, 0x2802, URZ ;  /* 0x0000280218447897 */ /* 0x002fe2000fffe0ff */
[----:B------:R1:W-:Y:S01]  /*452f0*/  UTCHMMA gdesc[UR72], gdesc[UR74], tmem[UR52], tmem[UR70], idesc[UR71], UPT ;  /* 0x00ff464a480075ea */ /* 0x0003e2000b800034 */
[----:B------:R-:W-:Y:S01]  /*45300*/  UMOV UR56, 0x0 ;  /* 0x0000000000387882 */ /* 0x000fe20000000000 */
[----:B------:R-:W-:Y:S01]  /*45310*/  UMOV UR57, 0x4400910 ;  /* 0x0440091000397882 */ /* 0x000fe20000000000 */
[----:B------:R-:W-:-:S02]  /*45320*/  UIADD3.64 UR50, UPT, UPT, UR24, 0x3000, URZ ;  /* 0x0000300018327897 */ /* 0x000fc4000fffe0ff */
[----:B------:R-:W-:Y:S02]  /*45330*/  UIADD3 UR19, UPT, UPT, UR10, 0x100000, URZ ;  /* 0x001000000a137890 */ /* 0x000fe4000fffe0ff */
[----:B------:R-:W-:Y:S01]  /*45340*/  UIADD3 UR18, UPT, UPT, UR10, 0x100000, URZ ;  /* 0x001000000a127890 */ /* 0x000fe2000fffe0ff */
[----:B------:R2:W-:Y:S01]  /*45350*/  UTCHMMA gdesc[UR66], gdesc[UR68], tmem[UR58], tmem[UR56], idesc[UR57], UPT ;  /* 0x00ff3844420075ea */ /* 0x0005e2000b80003a */
[----:B------:R-:W-:Y:S01]  /*45360*/  UIADD3.64 UR54, UPT, UPT, UR24, 0x3004, URZ ;  /* 0x0000300418367897 */ /* 0x000fe2000fffe0ff */
[----:B------:R3:W-:Y:S01]  /*45370*/  UTCHMMA gdesc[UR4], gdesc[UR62], tmem[UR60], tmem[UR70], idesc[UR71], UPT ;  /* 0x00ff463e040075ea */ /* 0x0007e2000b80003c */
[----:B-1----:R-:W-:Y:S02]  /*45380*/  UIADD3.64 UR52, UPT, UPT, UR24, 0x3002, URZ ;  /* 0x0000300218347897 */ /* 0x002fe4000fffe0ff */
[----:B------:R-:W-:Y:S02]  /*45390*/  UIADD3 UR64, UPT, UPT, UR10, 0x100000, URZ ;  /* 0x001000000a407890 */ /* 0x000fe4000fffe0ff */
[----:B------:R-:W-:Y:S01]  /*453a0*/  UIADD3 UR65, UPT, UPT, UR10, 0x100000, URZ ;  /* 0x001000000a417890 */ /* 0x000fe2000fffe0ff */
[----:B------:R-:W-:Y:S01]  /*453b0*/  UMOV UR72, 0x0 ;  /* 0x0000000000487882 */ /* 0x000fe20000000000 */
[----:B--2---:R-:W-:-:S02]  /*453c0*/  UIADD3.64 UR56, UPT, UPT, UR24, 0x37fe, URZ ;  /* 0x000037fe18387897 */ /* 0x004fc4000fffe0ff */
[----:B------:R-:W-:Y:S02]  /*453d0*/  UIADD3.64 UR58, UPT, UPT, UR24, 0x3800, URZ ;  /* 0x00003800183a7897 */ /* 0x000fe4000fffe0ff */
[----:B---3--:R-:W-:Y:S02]  /*453e0*/  UIADD3.64 UR60, UPT, UPT, UR24, 0x3802, URZ ;  /* 0x00003802183c7897 */ /* 0x008fe4000fffe0ff */
[----:B------:R-:W-:Y:S01]  /*453f0*/  UIADD3.64 UR24, UPT, UPT, UR24, 0x3804, URZ ;  /* 0x0000380418187897 */ /* 0x000fe2000fffe0ff */
        /* <DEDUP_REMOVED lines=8> */
[----:B------:R1:W-:Y:S01]  /*45480*/  UTCHMMA gdesc[UR28], gdesc[UR50], tmem[UR20], tmem[UR68], idesc[UR69], UPT ;  /* 0x00ff44321c0075ea */ /* 0x0003e2000b800014 */
[----:B------:R1:W-:Y:S01]  /*45490*/  UTCHMMA gdesc[UR30], gdesc[UR52], tmem[UR19], tmem[UR72], idesc[UR73], UPT ;  /* 0x00ff48341e0075ea */ /* 0x0003e2000b800013 */
[----:B------:R-:W-:Y:S01]  /*454a0*/  UMOV UR42, 0x0 ;  /* 0x00000000002a7882 */ /* 0x000fe20000000000 */
[----:B------:R-:W-:Y:S01]  /*454b0*/  UMOV UR43, 0x4400910 ;  /* 0x04400910002b7882 */ /* 0x000fe20000000000 */
[----:B------:R1:W-:Y:S01]  /*454c0*/  UTCHMMA gdesc[UR32], gdesc[UR54], tmem[UR18], tmem[UR74], idesc[UR75], UPT ;  /* 0x00ff4a36200075ea */ /* 0x0003e2000b800012 */
[----:B------:R-:W-:Y:S01]  /*454d0*/  UMOV UR44, 0x0 ;  /* 0x00000000002c7882 */ /* 0x000fe20000000000 */
[----:B------:R-:W-:Y:S01]  /*454e0*/  UMOV UR45, 0x4400910 ;  /* 0x04400910002d7882 */ /* 0x000fe20000000000 */
[----:B------:R-:W-:Y:S01]  /*454f0*/  UMOV UR4, UR16 ;  /* 0x0000001000047c82 */ /* 0x000fe20008000000 */
[----:B------:R-:W-:Y:S01]  /*45500*/  UMOV UR5, URZ ;  /* 0x000000ff00057c82 */ /* 0x000fe20008000000 */
[----:B------:R1:W-:Y:S01]  /*45510*/  UTCHMMA gdesc[UR34], gdesc[UR56], tmem[UR17], tmem[UR76], idesc[UR77], UPT ;  /* 0x00ff4c38220075ea */ /* 0x0003e2000b800011 */
[----:B------:R-:W-:Y:S01]  /*45520*/  UMOV UR46, 0x0 ;  /* 0x00000000002e7882 */ /* 0x000fe20000000000 */
[----:B------:R-:W-:Y:S01]  /*45530*/  UMOV UR47, 0x4400910 ;  /* 0x04400910002f7882 */ /* 0x000fe20000000000 */
[----:B------:R1:W-:Y:S01]  /*45540*/  UTCHMMA gdesc[UR36], gdesc[UR58], tmem[UR21], tmem[UR42], idesc[UR43], UPT ;  /* 0x00ff2a3a240075ea */ /* 0x0003e2000b800015 */
[----:B------:R-:W-:Y:S01]  /*45550*/  UMOV UR70, UR4 ;  /* 0x0000000400467c82 */ /* 0x000fe20008000000 */
[----:B------:R1:W-:Y:S01]  /*45560*/  UTCHMMA gdesc[UR38], gdesc[UR60], tmem[UR64], tmem[UR44], idesc[UR45], UPT ;  /* 0x00ff2c3c260075ea */ /* 0x0003e2000b800040 */
[----:B------:R1:W-:Y:S01]  /*45570*/  UTCHMMA gdesc[UR40], gdesc[UR24], tmem[UR65], tmem[UR46], idesc[UR47], UPT ;  /* 0x00ff2e18280075ea */ /* 0x0003e2000b800041 */
[----:B------:R1:W-:Y:S01]  /*45580*/  UTCBAR [UR70], URZ ;  /* 0x000000ff460073e9 */ /* 0x0003e200080000ff */
[----:B------:R-:W-:Y:S01]  /*45590*/  NOP ;  /* 0x0000000000007918 */ /* 0x000fe20000000000 */
.L_x_6:
[----:B------:R-:W-:Y:S01]  /*455a0*/  BAR.SYNC.DEFER_BLOCKING 0x0 ;  /* 0x0000000000007b1d */ /* 0x000fe20000010000 */
[----:B------:R-:W-:Y:S02]  /*455b0*/  LOP3.LUT R241, R3, 0x20, RZ, 0xfc, !PT ;  /* 0x0000002003f17812 */ /* 0x000fe400078efcff */
[----:B-----5:R-:W-:-:S04]  /*455c0*/  IADD3 R234, P4, PT, R234, UR12, RZ ;  /* 0x0000000ceaea7c10 */ /* 0x020fc8000ff9e0ff */
[----:B------:R-:W-:Y:S01]  /*455d0*/  IADD3.X R235, PT, PT, R235, UR13, RZ, P4, !PT ;  /* 0x0000000debeb7c10 */ /* 0x000fe2000a7fe4ff */
[----:B------:R2:W-:Y:S01]  /*455e0*/  STL.64 [R1+0x1918], R238 ;  /* 0x001918ee01007387 */ /* 0x0005e20000100a00 */
[----:B------:R-:W-:-:S04]  /*455f0*/  IADD3 R108, P4, PT, R108, UR12, RZ ;  /* 0x0000000c6c6c7c10 */ /* 0x000fc8000ff9e0ff */
[----:B------:R-:W-:Y:S02]  /*45600*/  IADD3.X R109, PT, PT, R109, UR13, RZ, P4, !PT ;  /* 0x0000000d6d6d7c10 */ /* 0x000fe4000a7fe4ff */
[----:B--2---:R-:W-:Y:S02]  /*45610*/  LOP3.LUT R239, R3, 0x22, RZ, 0xfc, !PT ;  /* 0x0000002203ef7812 */ /* 0x004fe400078efcff */
[----:B------:R-:W-:Y:S01]  /*45620*/  IADD3 R238, P4, PT, R110, UR12, RZ ;  /* 0x0000000c6eee7c10 */ /* 0x000fe2000ff9e0ff */
[----:B------:R-:W-:Y:S01]  /*45630*/  @!PT LDS RZ, [RZ] ;  /* 0x00000000fffff984 */ /* 0x000fe20000000800 */
[----:B------:R-:W-:Y:S01]  /*45640*/  @!PT LDS RZ, [RZ] ;  /* 0x00000000fffff984 */ /* 0x000fe20000000800 */
[----:B------:R-:W-:Y:S01]  /*45650*/  @!PT LDS RZ, [RZ] ;  /* 0x00000000fffff984 */ /* 0x000fe20000000800 */
[----:B------:R-:W-:Y:S01]  /*45660*/  LDGSTS.E [R2+-0x30000], desc[UR22][R230.64], P3 ;  /* 0xd0000000e6027fae */ /* 0x000fe200099a1016 */
[----:B------:R-:W-:Y:S02]  /*45670*/  ISETP.GE.AND P2, PT, R239, UR9, PT ;  /* 0x00000009ef007c0c */ /* 0x000fe4000bf46270 */
[----:B------:R-:W-:Y:S01]  /*45680*/  ISETP.GE.AND P3, PT, R252, UR9, PT ;  /* 0x00000009fc007c0c */ /* 0x000fe2000bf66270 */
[----:B------:R-:W-:Y:S01]  /*45690*/  LDGSTS.E [R2+-0x2fff8], desc[UR22][R232.64], P1 ;  /* 0xd0008000e8027fae */ /* 0x000fe200089a1016 */
[----:B------:R-:W-:Y:S01]  /*456a0*/  ISETP.GE.AND P1, PT, R241, UR9, PT ;  /* 0x00000009f1007c0c */ /* 0x000fe2000bf26270 */
[----:B------:R-:W-:Y:S01]  /*456b0*/  IMAD.MOV.U32 R110, RZ, RZ, R238 ;  /* 0x000000ffff6e7224 */ /* 0x000fe200078e00ee */
[----:B------:R-:W-:-:S02]  /*456c0*/  SEL R252, RZ, 0x4, P2 ;  /* 0x00000004fffc7807 */ /* 0x000fc40001000000 */
[----:B------:R-:W-:Y:S02]  /*456d0*/  SEL R241, RZ, 0x4, P1 ;  /* 0x00000004fff17807 */ /* 0x000fe40000800000 */
[----:B------:R-:W-:Y:S02]  /*456e0*/  SEL R252, R252, RZ, P6 ;  /* 0x000000fffcfc7207 */ /* 0x000fe40003000000 */
[----:B------:R-:W-:Y:S02]  /*456f0*/  SEL R241, R241, RZ, P6 ;  /* 0x000000fff1f17207 */ /* 0x000fe40003000000 */
[----:B------:R-:W-:Y:S02]  /*45700*/  IADD3.X R239, PT, PT, R111, UR13, RZ, P4, !PT ;  /* 0x0000000d6fef7c10 */ /* 0x000fe4000a7fe4ff */
[----:B------:R-:W-:Y:S02]  /*45710*/  ISETP.NE.U32.AND P1, PT, R241, RZ, PT ;  /* 0x000000fff100720c */ /* 0x000fe40003f25070 */
[----:B------:R-:W-:Y:S01]  /*45720*/  SEL R241, RZ, 0x4, P3 ;  /* 0x00000004fff17807 */ /* 0x000fe20001800000 */
[----:B------:R-:W-:Y:S01]  /*45730*/  IMAD.MOV.U32 R111, RZ, RZ, R239 ;  /* 0x000000ffff6f7224 */ /* 0x000fe200078e00ef */
[----:B------:R-:W-:Y:S01]  /*45740*/  ISETP.NE.U32.AND P3, PT, R252, RZ, PT ;  /* 0x000000fffc00720c */ /* 0x000fe20003f65070 */
[----:B------:R2:W-:Y:S01]  /*45750*/  STL.64 [R1+0x378], R238 ;  /* 0x000378ee01007387 */ /* 0x0005e20000100a00 */
[----:B------:R-:W-:-:S04]  /*45760*/  SEL R241, R241, RZ, P6 ;  /* 0x000000fff1f17207 */ /* 0x000fc80003000000 */
[----:B------:R-:W-:Y:S02]  /*45770*/  ISETP.NE.U32.AND P2, PT, R241, RZ, PT ;  /* 0x000000fff100720c */ /* 0x000fe40003f45070 */
[C---:B------:R-:W-:Y:S01]  /*45780*/  LOP3.LUT R252, R3.reuse, 0x42, RZ, 0xfc, !PT ;  /* 0x0000004203fc7812 */ /* 0x040fe200078efcff */
[----:B------:R-:W-:Y:S03]  /*45790*/  LDGSTS.E [R2+-0x2e000], desc[UR22][R234.64], P1 ;  /* 0xd2000000ea027fae */ /* 0x000fe600089a1016 */
[----:B------:R-:W-:Y:S01]  /*457a0*/  ISETP.GE.AND P1, PT, R252, UR9, PT ;  /* 0x00000009fc007c0c */ /* 0x000fe2000bf26270 */
[----:B------:R-:W-:Y:S01]  /*457b0*/  LDGSTS.E [R2+-0x2dff8], desc[UR22][R108.64], P3 ;  /* 0xd20080006c027fae */ /* 0x000fe200099a1016 */
[----:B------:R-:W-:-:S03]  /*457c0*/  LOP3.LUT R252, R3, 0x62, RZ, 0xfc, !PT ;  /* 0x0000006203fc7812 */ /* 0x000fc600078efcff */
[----:B--2---:R-:W2:Y:S01]  /*457d0*/  LDL.LU.64 R238, [R1+0x1918] ;  /* 0x0019180001ee7983 */ /* 0x004ea20000300a00 */
[----:B------:R-:W-:Y:S02]  /*457e0*/  LOP3.LUT R241, R3, 0x60, RZ, 0xfc, !PT ;  /* 0x0000006003f17812 */ /* 0x000fe400078efcff */
[----:B------:R-:W-:Y:S01]  /*457f0*/  ISETP.GE.AND P3, PT, R252, UR9, PT ;  /* 0x00000009fc007c0c */ /* 0x000fe2000bf66270 */
[----:B------:R3:W-:Y:S01]  /*45800*/  LDGSTS.E [R2+-0x2c000], desc[UR22][R110.64], P2 ;  /* 0xd40000006e027fae */ /* 0x0007e200091a1016 */
[----:B------:R-:W-:Y:S02]  /*45810*/  ISETP.GE.AND P2, PT, R241, UR9, PT ;  /* 0x00000009f1007c0c */ /* 0x000fe4000bf46270 */
[C---:B------:R-:W-:Y:S02]  /*45820*/  LOP3.LUT R241, R3.reuse, 0x4, RZ, 0xfc, !PT ;  /* 0x0000000403f17812 */ /* 0x040fe400078efcff */
[----:B------:R-:W-:Y:S02]  /*45830*/  LOP3.LUT R252, R3, 0x6, RZ, 0xfc, !PT ;  /* 0x0000000603fc7812 */ /* 0x000fe400078efcff */
[----:B---3--:R-:W-:-:S02]  /*45840*/  SEL R110, RZ, 0x4, P1 ;  /* 0x00000004ff6e7807 */ /* 0x008fc40000800000 */
[----:B------:R-:W-:Y:S02]  /*45850*/  SEL R111, RZ, 0x4, P2 ;  /* 0x00000004ff6f7807 */ /* 0x000fe40001000000 */
[----:B------:R-:W-:Y:S02]  /*45860*/  SEL R110, R110, RZ, P6 ;  /* 0x000000ff6e6e7207 */ /* 0x000fe40003000000 */
[----:B------:R-:W-:Y:S02]  /*45870*/  SEL R111, R111, RZ, P6 ;  /* 0x000000ff6f6f7207 */ /* 0x000fe40003000000 */
[----:B------:R-:W-:Y:S02]  /*45880*/  ISETP.NE.U32.AND P1, PT, R110, RZ, PT ;  /* 0x000000ff6e00720c */ /* 0x000fe40003f25070 */
[----:B------:R-:W-:Y:S02]  /*45890*/  SEL R110, RZ, 0x4, P3 ;  /* 0x00000004ff6e7807 */ /* 0x000fe40001800000 */
[----:B------:R-:W-:-:S02]  /*458a0*/  ISETP.NE.U32.AND P3, PT, R111, RZ, PT ;  /* 0x000000ff6f00720c */ /* 0x000fc40003f65070 */
[----:B------:R-:W-:-:S04]  /*458b0*/  SEL R110, R110, RZ, P6 ;  /* 0x000000ff6e6e7207 */ /* 0x000fc80003000000 */
[----:B------:R-:W-:Y:S02]  /*458c0*/  ISETP.NE.U32.AND P2, PT, R110, RZ, PT ;  /* 0x000000ff6e00720c */ /* 0x000fe40003f45070 */
[----:B------:R-:W-:-:S04]  /*458d0*/  IADD3 R110, P4, PT, R112, UR12, RZ ;  /* 0x0000000c706e7c10 */ /* 0x000fc8000ff9e0ff */
[----:B------:R-:W-:Y:S02]  /*458e0*/  IADD3.X R111, PT, PT, R113, UR13, RZ, P4, !PT ;  /* 0x0000000d716f7c10 */ /* 0x000fe4000a7fe4ff */
[----:B------:R-:W-:Y:S01]  /*458f0*/  IADD3 R112, P4, PT, R114, UR12, RZ ;  /* 0x0000000c72707c10 */ /* 0x000fe2000ff9e0ff */
[----:B------:R-:W-:Y:S02]  /*45900*/  IMAD.MOV.U32 R114, RZ, RZ, R110 ;  /* 0x000000ffff727224 */ /* 0x000fe400078e006e */
[----:B------:R3:W-:Y:S01]  /*45910*/  STL.64 [R1+0x390], R110 ;  /* 0x0003906e01007387 */ /* 0x0007e20000100a00 */
[----:B------:R-:W-:Y:S01]  /*45920*/  IADD3.X R113, PT, PT, R115, UR13, RZ, P4, !PT ;  /* 0x0000000d73717c10 */ /* 0x000fe2000a7fe4ff */
[----:B------:R-:W-:-:S04]  /*45930*/  IMAD.MOV.U32 R115, RZ, RZ, R111 ;  /* 0x000000ffff737224 */ /* 0x000fc800078e006f */
[----:B------:R-:W-:Y:S04]  /*45940*/  STL.64 [R1+0x4b0], R112 ;  /* 0x0004b07001007387 */ /* 0x000fe80000100a00 */
[----:B------:R-:W-:Y:S01]  /*45950*/  LDGSTS.E [R2+-0x2bff8], desc[UR22][R114.64], P1 ;  /* 0xd400800072027fae */ /* 0x000fe200089a1016 */
[----:B------:R-:W-:Y:S02]  /*45960*/  ISETP.GE.AND P1, PT, R241, UR9, PT ;  /* 0x00000009f1007c0c */ /* 0x000fe4000bf26270 */
[----:B---3--:R-:W-:Y:S01]  /*45970*/  IADD3 R110, P4, PT, R116, UR12, RZ ;  /* 0x0000000c746e7c10 */ /* 0x008fe2000ff9e0ff */
[----:B------:R-:W-:Y:S01]  /*45980*/  LDGSTS.E [R2+-0x2a000], desc[UR22][R112.64], P3 ;  /* 0xd600000070027fae */ /* 0x000fe200099a1016 */
[----:B------:R-:W-:Y:S02]  /*45990*/  LOP3.LUT R241, R3, 0x26, RZ, 0xfc, !PT ;  /* 0x0000002603f17812 */ /* 0x000fe400078efcff */
[----:B------:R-:W-:-:S05]  /*459a0*/  IADD3.X R111, PT, PT, R117, UR13, RZ, P4, !PT ;  /* 0x0000000d756f7c10 */ /* 0x000fca000a7fe4ff */
[----:B------:R3:W-:Y:S01]  /*459b0*/  LDGSTS.E [R2+-0x29ff8], desc[UR22][R110.64], P2 ;  /* 0xd60080006e027fae */ /* 0x0007e200091a1016 */
[----:B------:R-:W-:Y:S02]  /*459c0*/  ISETP.GE.AND P2, PT, R252, UR9, PT ;  /* 0x00000009fc007c0c */ /* 0x000fe4000bf46270 */
[----:B------:R-:W-:Y:S01]  /*459d0*/  LOP3.LUT R252, R3, 0x24, RZ, 0xfc, !PT ;  /* 0x0000002403fc7812 */ /* 0x000fe200078efcff */
[----:B------:R4:W-:Y:S01]  /*459e0*/  STL.64 [R1+0x4b8], R110 ;  /* 0x0004b86e01007387 */ /* 0x0009e20000100a00 */
[----:B---3--:R-:W-:Y:S02]  /*459f0*/  SEL R2, RZ, 0x4, P2 ;  /* 0x00000004ff027807 */ /* 0x008fe40001000000 */
[----:B----4-:R-:W-:Y:S02]  /*45a00*/  SEL R110, RZ, 0x4, P1 ;  /* 0x00000004ff6e7807 */ /* 0x010fe40000800000 */
[----:B------:R-:W-:Y:S02]  /*45a10*/  SEL R2, R2, RZ, P6 ;  /* 0x000000ff02027207 */ /* 0x000fe40003000000 */
[----:B------:R-:W-:-:S02]  /*45a20*/  SEL R110, R110, RZ, P6 ;  /* 0x000000ff6e6e7207 */ /* 0x000fc40003000000 */
[----:B------:R-:W-:Y:S02]  /*45a30*/  ISETP.NE.U32.AND P2, PT, R2, RZ, PT ;  /* 0x000000ff0200720c */ /* 0x000fe40003f45070 */
[----:B------:R-:W-:Y:S02]  /*45a40*/  ISETP.NE.U32.AND P1, PT, R110, RZ, PT ;  /* 0x000000ff6e00720c */ /* 0x000fe40003f25070 */
[----:B------:R-:W-:-:S04]  /*45a50*/  IADD3 R110, P3, PT, R118, UR12, RZ ;  /* 0x0000000c766e7c10 */ /* 0x000fc8000ff7e0ff */
[----:B------:R-:W-:Y:S02]  /*45a60*/  IADD3.X R111, PT, PT, R119, UR13, RZ, P3, !PT ;  /* 0x0000000d776f7c10 */ /* 0x000fe40009ffe4ff */
[----:B------:R-:W-:-:S04]  /*45a70*/  IADD3 R112, P3, PT, R120, UR12, RZ ;  /* 0x0000000c78707c10 */ /* 0x000fc8000ff7e0ff */
[----:B------:R-:W-:Y:S01]  /*45a80*/  IADD3.X R113, PT, PT, R121, UR13, RZ, P3, !PT ;  /* 0x0000000d79717c10 */ /* 0x000fe20009ffe4ff */
[----:B------:R-:W-:Y:S01]  /*45a90*/  LDGSTS.E [R4+-0x30000], desc[UR22][R110.64], P1 ;  /* 0xd00000006e047fae */ /* 0x000fe200089a1016 */
[----:B------:R-:W-:Y:S02]  /*45aa0*/  ISETP.GE.AND P1, PT, R252, UR9, PT ;  /* 0x00000009fc007c0c */ /* 0x000fe4000bf26270 */
[----:B------:R-:W-:Y:S01]  /*45ab0*/  LOP3.LUT R252, R3, 0x44, RZ, 0xfc, !PT ;  /* 0x0000004403fc7812 */ /* 0x000fe200078efcff */
[----:B------:R-:W-:Y:S01]  /*45ac0*/  LDGSTS.E [R4+-0x2fff8], desc[UR22][R112.64], P2 ;  /* 0xd000800070047fae */ /* 0x000fe200091a1016 */
[----:B------:R-:W-:Y:S02]  /*45ad0*/  ISETP.GE.AND P2, PT, R241, UR9, PT ;  /* 0x00000009f1007c0c */ /* 0x000fe4000bf46270 */
[----:B------:R-:W-:Y:S02]  /*45ae0*/  SEL R2, RZ, 0x4, P1 ;  /* 0x00000004ff027807 */ /* 0x000fe40000800000 */
[----:B------:R-:W-:-:S02]  /*45af0*/  SEL R114, RZ, 0x4, P2 ;  /* 0x00000004ff727807 */ /* 0x000fc40001000000 */
[----:B------:R-:W-:Y:S02]  /*45b00*/  SEL R2, R2, RZ, P6 ;  /* 0x000000ff02027207 */ /* 0x000fe40003000000 */
[----:B------:R-:W-:Y:S02]  /*45b10*/  ISETP.GE.AND P3, PT, R252, UR9, PT ;  /* 0x00000009fc007c0c */ /* 0x000fe4000bf66270 */
[----:B------:R-:W-:Y:S02]  /*45b20*/  SEL R114, R114, RZ, P6 ;  /* 0x000000ff72727207 */ /* 0x000fe40003000000 */
[----:B------:R-:W-:Y:S02]  /*45b30*/  ISETP.NE.U32.AND P1, PT, R2, RZ, PT ;  /* 0x000000ff0200720c */ /* 0x000fe40003f25070 */
[----:B------:R-:W-:Y:S02]  /*45b40*/  SEL R2, RZ, 0x4, P3 ;  /* 0x00000004ff027807 */ /* 0x000fe40001800000 */
[----:B------:R-:W-:-:S02]  /*45b50*/  ISETP.NE.U32.AND P3, PT, R114, RZ, PT ;  /* 0x000000ff7200720c */ /* 0x000fc40003f65070 */
[----:B------:R-:W-:Y:S02]  /*45b60*/  IADD3 R114, P4, PT, R122, UR12, RZ ;  /* 0x0000000c7a727c10 */ /* 0x000fe4000ff9e0ff */
[----:B------:R-:W-:Y:S02]  /*45b70*/  SEL R2, R2, RZ, P6 ;  /* 0x000000ff02027207 */ /* 0x000fe40003000000 */
[----:B------:R-:W-:Y:S02]  /*45b80*/  IADD3.X R115, PT, PT, R123, UR13, RZ, P4, !PT ;  /* 0x0000000d7b737c10 */ /* 0x000fe4000a7fe4ff */
[----:B------:R-:W-:Y:S02]  /*45b90*/  IADD3 R116, P4, PT, R124, UR12, RZ ;  /* 0x0000000c7c747c10 */ /* 0x000fe4000ff9e0ff */
[----:B------:R-:W-:Y:S01]  /*45ba0*/  ISETP.NE.U32.AND P2, PT, R2, RZ, PT ;  /* 0x000000ff0200720c */ /* 0x000fe20003f45070 */
[----:B------:R-:W-:Y:S01]  /*45bb0*/  LDGSTS.E [R4+-0x2e000], desc[UR22][R114.64], P1 ;  /* 0xd200000072047fae */ /* 0x000fe200089a1016 */
[----:B------:R-:W-:-:S02]  /*45bc0*/  LOP3.LUT R252, R3, 0x46, RZ, 0xfc, !PT ;  /* 0x0000004603fc7812 */ /* 0x000fc400078efcff */
[----:B------:R-:W-:Y:S02]  /*45bd0*/  IADD3.X R117, PT, PT, R125, UR13, RZ, P4, !PT ;  /* 0x0000000d7d757c10 */ /* 0x000fe4000a7fe4ff */
[----:B------:R-:W-:Y:S02]  /*45be0*/  IADD3 R118, P4, PT, R126, UR12, RZ ;  /* 0x0000000c7e767c10 */ /* 0x000fe4000ff9e0ff */
[----:B------:R-:W-:Y:S01]  /*45bf0*/  ISETP.GE.AND P1, PT, R252, UR9, PT ;  /* 0x00000009fc007c0c */ /* 0x000fe2000bf26270 */
[----:B------:R-:W-:Y:S01]  /*45c00*/  LDGSTS.E [R4+-0x2dff8], desc[UR22][R116.64], P3 ;  /* 0xd200800074047fae */ /* 0x000fe200099a1016 */
[----:B------:R-:W-:Y:S02]  /*45c10*/  IADD3.X R119, PT, PT, R127, UR13, RZ, P4, !PT ;  /* 0x0000000d7f777c10 */ /* 0x000fe4000a7fe4ff */
[----:B------:R-:W-:Y:S02]  /*45c20*/  SEL R2, RZ, 0x4, P1 ;  /* 0x00000004ff027807 */ /* 0x000fe40000800000 */
[C---:B------:R-:W-:Y:S01]  /*45c30*/  LOP3.LUT R241, R3.reuse, 0x64, RZ, 0xfc, !PT ;  /* 0x0000006403f17812 */ /* 0x040fe200078efcff */
[----:B------:R3:W-:Y:S01]  /*45c40*/  LDGSTS.E [R4+-0x2c000], desc[UR22][R118.64], P2 ;  /* 0xd400000076047fae */ /* 0x0007e200091a1016 */
[----:B------:R-:W-:-:S02]  /*45c50*/  LOP3.LUT R252, R3, 0x66, RZ, 0xfc, !PT ;  /* 0x0000006603fc7812 */ /* 0x000fc400078efcff */
[----:B------:R-:W-:Y:S01]  /*45c60*/  SEL R2, R2, RZ, P6 ;  /* 0x000000ff02027207 */ /* 0x000fe20003000000 */
[----:B------:R3:W-:Y:S01]  /*45c70*/  STL.64 [R1+0x2c0], R118 ;  /* 0x0002c07601007387 */ /* 0x0007e20000100a00 */
[----:B------:R-:W-:Y:S02]  /*45c80*/  ISETP.GE.AND P2, PT, R241, UR9, PT ;  /* 0x00000009f1007c0c */ /* 0x000fe4000bf46270 */
[----:B------:R-:W-:Y:S02]  /*45c90*/  ISETP.GE.AND P3, PT, R252, UR9, PT ;  /* 0x00000009fc007c0c */ /* 0x000fe4000bf66270 */
[----:B------:R-:W-:Y:S02]  /*45ca0*/  ISETP.NE.U32.AND P1, PT, R2, RZ, PT ;  /* 0x000000ff0200720c */ /* 0x000fe40003f25070 */
[----:B------:R-:W-:Y:S02]  /*45cb0*/  SEL R2, RZ, 0x4, P3 ;  /* 0x00000004ff027807 */ /* 0x000fe40001800000 */
[----:B------:R-:W-:-:S02]  /*45cc0*/  IADD3 R124, P4, PT, R128, UR12, RZ ;  /* 0x0000000c807c7c10 */ /* 0x000fc4000ff9e0ff */
[----:B------:R-:W-:Y:S02]  /*45cd0*/  SEL R2, R2, RZ, P6 ;  /* 0x000000ff02027207 */ /* 0x000fe40003000000 */
[----:B---3--:R-:W-:Y:S02]  /*45ce0*/  SEL R118, RZ, 0x4, P2 ;  /* 0x00000004ff767807 */ /* 0x008fe40001000000 */
[----:B------:R-:W-:Y:S02]  /*45cf0*/  IADD3.X R125, PT, PT, R129, UR13, RZ, P4, !PT ;  /* 0x0000000d817d7c10 */ /* 0x000fe4000a7fe4ff */
[----:B------:R-:W-:Y:S02]  /*45d00*/  SEL R118, R118, RZ, P6 ;  /* 0x000000ff76767207 */ /* 0x000fe40003000000 */
[----:B------:R-:W-:Y:S01]  /*45d10*/  IADD3 R122, P4, PT, R130, UR12, RZ ;  /* 0x0000000c827a7c10 */ /* 0x000fe2000ff9e0ff */
[----:B------:R-:W-:Y:S01]  /*45d20*/  LDGSTS.E [R4+-0x2bff8], desc[UR22][R124.64], P1 ;  /* 0xd40080007c047fae */ /* 0x000fe200089a1016 */
[----:B------:R-:W-:-:S02]  /*45d30*/  ISETP.NE.U32.AND P3, PT, R118, RZ, PT ;  /* 0x000000ff7600720c */ /* 0x000fc40003f65070 */
[----:B------:R-:W-:Y:S01]  /*45d40*/  ISETP.NE.U32.AND P2, PT, R2, RZ, PT ;  /* 0x000000ff0200720c */ /* 0x000fe20003f45070 */
[----:B------:R-:W-:Y:S01]  /*45d50*/  STL.64 [R1+0x2c8], R124 ;  /* 0x0002c87c01007387 */ /* 0x000fe20000100a00 */
[----:B------:R-:W-:Y:S02]  /*45d60*/  IADD3.X R123, PT, PT, R131, UR13, RZ, P4, !PT ;  /* 0x0000000d837b7c10 */ /* 0x000fe4000a7fe4ff */
[----:B------:R-:W-:Y:S02]  /*45d70*/  IADD3 R120, P4, PT, R132, UR12, RZ ;  /* 0x0000000c84787c10 */ /* 0x000fe4000ff9e0ff */
[----:B------:R-:W-:Y:S01]  /*45d80*/  LOP3.LUT R241, R3, 0x8, RZ, 0xfc, !PT ;  /* 0x0000000803f17812 */ /* 0x000fe200078efcff */
[----:B------:R-:W-:Y:S01]  /*45d90*/  STL.64 [R1+0x498], R122 ;  /* 0x0004987a01007387 */ /* 0x000fe20000100a00 */
[----:B------:R-:W-:Y:S02]  /*45da0*/  IADD3.X R121, PT, PT, R133, UR13, RZ, P4, !PT ;  /* 0x0000000d85797c10 */ /* 0x000fe4000a7fe4ff */
[----:B------:R-:W-:Y:S01]  /*45db0*/  ISETP.GE.AND P1, PT, R241, UR9, PT ;  /* 0x00000009f1007c0c */ /* 0x000fe2000bf26270 */
[----:B------:R-:W-:Y:S01]  /*45dc0*/  LDGSTS.E [R4+-0x2a000], desc[UR22][R122.64], P3 ;  /* 0xd60000007a047fae */ /* 0x000fe200099a1016 */
[----:B------:R-:W-:-:S02]  /*45dd0*/  LOP3.LUT R252, R3, 0xa, RZ, 0xfc, !PT ;  /* 0x0000000a03fc7812 */ /* 0x000fc400078efcff */
[----:B------:R-:W-:Y:S01]  /*45de0*/  IADD3 R118, P3, PT, R134, UR12, RZ ;  /* 0x0000000c86767c10 */ /* 0x000fe2000ff7e0ff */
[----:B------:R3:W-:Y:S01]  /*45df0*/  LDGSTS.E [R4+-0x29ff8], desc[UR22][R120.64], P2 ;  /* 0xd600800078047fae */ /* 0x0007e200091a1016 */
[----:B------:R-:W-:Y:S02]  /*45e00*/  ISETP.GE.AND P2, PT, R252, UR9, PT ;  /* 0x00000009fc007c0c */ /* 0x000fe4000bf46270 */
[----:B------:R-:W-:Y:S01]  /*45e10*/  IADD3.X R119, PT, PT, R135, UR13, RZ, P3, !PT ;  /* 0x0000000d87777c10 */ /* 0x000fe20009ffe4ff */
[----:B------:R4:W-:Y:S01]  /*45e20*/  STL.64 [R1+0x4a0], R120 ;  /* 0x0004a07801007387 */ /* 0x0009e20000100a00 */
[----:B------:R-:W-:Y:S02]  /*45e30*/  SEL R2, RZ, 0x4, P2 ;  /* 0x00000004ff027807 */ /* 0x000fe40001000000 */
[----:B------:R-:W-:Y:S02]  /*45e40*/  LOP3.LUT R252, R3, 0x28, RZ, 0xfc, !PT ;  /* 0x0000002803fc7812 */ /* 0x000fe400078efcff */
[----:B------:R-:W-:-:S02]  /*45e50*/  SEL R2, R2, RZ, P6 ;  /* 0x000000ff02027207 */ /* 0x000fc40003000000 */
[----:B------:R-:W-:Y:S02]  /*45e60*/  LOP3.LUT R241, R3, 0x2a, RZ, 0xfc, !PT ;  /* 0x0000002a03f17812 */ /* 0x000fe400078efcff */
[----:B---3--:R-:W-:Y:S02]  /*45e70*/  SEL R4, RZ, 0x4, P1 ;  /* 0x00000004ff047807 */ /* 0x008fe40000800000 */
[----:B------:R-:W-:Y:S02]  /*45e80*/  ISETP.NE.U32.AND P2, PT, R2, RZ, PT ;  /* 0x000000ff0200720c */ /* 0x000fe40003f45070 */
[----:B------:R-:W-:Y:S02]  /*45e90*/  SEL R4, R4, RZ, P6 ;  /* 0x000000ff04047207 */ /* 0x000fe40003000000 */
[----:B----4-:R-:W-:Y:S02]  /*45ea0*/  IADD3 R120, P3, PT, R136, UR12, RZ ;  /* 0x0000000c88787c10 */ /* 0x010fe4000ff7e0ff */
[----:B------:R-:W-:-:S02]  /*45eb0*/  ISETP.NE.U32.AND P1, PT, R4, RZ, PT ;  /* 0x000000ff0400720c */ /* 0x000fc40003f25070 */
[----:B------:R-:W-:Y:S02]  /*45ec0*/  IADD3.X R121, PT, PT, R137, UR13, RZ, P3, !PT ;  /* 0x0000000d89797c10 */ /* 0x000fe40009ffe4ff */
[----:B------:R-:W-:-:S04]  /*45ed0*/  IADD3 R122, P4, PT, R138, UR12, RZ ;  /* 0x0000000c8a7a7c10 */ /* 0x000fc8000ff9e0ff */
[----:B------:R-:W-:Y:S02]  /*45ee0*/  IADD3.X R123, PT, PT, R139, UR13, RZ, P4, !PT ;  /* 0x0000000d8b7b7c10 */ /* 0x000fe4000a7fe4ff */
[----:B------:R-:W-:-:S03]  /*45ef0*/  IADD3 R124, P4, PT, R140, UR12, RZ ;  /* 0x0000000c8c7c7c10 */ /* 0x000fc6000ff9e0ff */
[----:B------:R-:W-:Y:S01]  /*45f00*/  LDGSTS.E [R5+-0x30000], desc[UR22][R118.64], P1 ;  /* 0xd000000076057fae */ /* 0x000fe200089a1016 */
[----:B------:R-:W-:Y:S02]  /*45f10*/  ISETP.GE.AND P1, PT, R252, UR9, PT ;  /* 0x00000009fc007c0c */ /* 0x000fe4000bf26270 */
[----:B------:R-:W-:Y:S01]  /*45f20*/  LOP3.LUT R252, R3, 0x48, RZ, 0xfc, !PT ;  /* 0x0000004803fc7812 */ /* 0x000fe200078efcff */
[----:B------:R-:W-:Y:S01]  /*45f30*/  LDGSTS.E [R5+-0x2fff8], desc[UR22][R120.64], P2 ;  /* 0xd000800078057fae */ /* 0x000fe200091a1016 */
[----:B------:R-:W-:Y:S02]  /*45f40*/  SEL R2, RZ, 0x4, P1 ;  /* 0x00000004ff027807 */ /* 0x000fe40000800000 */
[----:B------:R-:W-:Y:S02]  /*45f50*/  ISETP.GE.AND P2, PT, R241, UR9, PT ;  /* 0x00000009f1007c0c */ /* 0x000fe4000bf46270 */
[----:B------:R-:W-:Y:S02]  /*45f60*/  SEL R2, R2, RZ, P6 ;  /* 0x000000ff02027207 */ /* 0x000fe40003000000 */
[----:B------:R-:W-:-:S02]  /*45f70*/  ISETP.GE.AND P3, PT, R252, UR9, PT ;  /* 0x00000009fc007c0c */ /* 0x000fc4000bf66270 */
[----:B------:R-:W-:Y:S02]  /*45f80*/  ISETP.NE.U32.AND P1, PT, R2, RZ, PT ;  /* 0x000000ff0200720c */ /* 0x000fe40003f25070 */
[----:B------:R-:W-:Y:S02]  /*45f90*/  SEL R4, RZ, 0x4, P2 ;  /* 0x00000004ff047807 */ /* 0x000fe40001000000 */
[----:B------:R-:W-:Y:S02]  /*45fa0*/  SEL R2, RZ, 0x4, P3 ;  /* 0x00000004ff027807 */ /* 0x000fe40001800000 */
[----:B------:R-:W-:Y:S02]  /*45fb0*/  SEL R4, R4, RZ, P6 ;  /* 0x000000ff04047207 */ /* 0x000fe40003000000 */
[----:B------:R-:W-:Y:S02]  /*45fc0*/  SEL R2, R2, RZ, P6 ;  /* 0x000000ff02027207 */ /* 0x000fe40003000000 */
[----:B------:R-:W-:-:S02]  /*45fd0*/  ISETP.NE.U32.AND P3, PT, R4, RZ, PT ;  /* 0x000000ff0400720c */ /* 0x000fc40003f65070 */
[----:B------:R-:W-:Y:S01]  /*45fe0*/  ISETP.NE.U32.AND P2, PT, R2, RZ, PT ;  /* 0x000000ff0200720c */ /* 0x000fe20003f45070 */
[----:B------:R-:W-:Y:S01]  /*45ff0*/  LDGSTS.E [R5+-0x2e000], desc[UR22][R122.64], P1 ;  /* 0xd20000007a057fae */ /* 0x000fe200089a1016 */
[----:B------:R-:W-:Y:S02]  /*46000*/  LOP3.LUT R252, R3, 0x4a, RZ, 0xfc, !PT ;  /* 0x0000004a03fc7812 */ /* 0x000fe400078efcff */
[----:B------:R-:W-:Y:S02]  /*46010*/  IADD3.X R125, PT, PT, R141, UR13, RZ, P4, !PT ;  /* 0x0000000d8d7d7c10 */ /* 0x000fe4000a7fe4ff */
[----:B------:R-:W-:Y:S02]  /*46020*/  IADD3 R126, P4, PT, R142, UR12, RZ ;  /* 0x0000000c8e7e7c10 */ /* 0x000fe4000ff9e0ff */
[----:B------:R-:W-:Y:S02]  /*46030*/  ISETP.GE.AND P1, PT, R252, UR9, PT ;  /* 0x00000009fc007c0c */ /* 0x000fe4000bf26270 */
[----:B------:R-:W-:Y:S01]  /*46040*/  IADD3.X R127, PT, PT, R143, UR13, RZ, P4, !PT ;  /* 0x0000000d8f7f7c10 */ /* 0x000fe2000a7fe4ff */
[----:B------:R-:W-:Y:S01]  /*46050*/  LDGSTS.E [R5+-0x2dff8], desc[UR22][R124.64], P3 ;  /* 0xd20080007c057fae */ /* 0x000fe200099a1016 */
[----:B------:R-:W-:-:S02]  /*46060*/  SEL R2, RZ, 0x4, P1 ;  /* 0x00000004ff027807 */ /* 0x000fc40000800000 */
[C---:B------:R-:W-:Y:S01]  /*46070*/  LOP3.LUT R241, R3.reuse, 0x68, RZ, 0xfc, !PT ;  /* 0x0000006803f17812 */ /* 0x040fe200078efcff */
[----:B------:R3:W-:Y:S01]  /*46080*/  LDGSTS.E [R5+-0x2c000], desc[UR22][R126.64], P2 ;  /* 0xd40000007e057fae */ /* 0x0007e200091a1016 */
[----:B------:R-:W-:Y:S02]  /*46090*/  LOP3.LUT R252, R3, 0x6a, RZ, 0xfc, !PT ;  /* 0x0000006a03fc7812 */ /* 0x000fe400078efcff */
[----:B------:R-:W-:Y:S01]  /*460a0*/  SEL R2, R2, RZ, P6 ;  /* 0x000000ff02027207 */ /* 0x000fe20003000000 */
[----:B------:R3:W-:Y:S01]  /*460b0*/  STL.64 [R1+0x2b0], R126 ;  /* 0x0002b07e01007387 */ /* 0x0007e20000100a00 */
[----:B------:R-:W-:Y:S02]  /*460c0*/  ISETP.GE.AND P2, PT, R241, UR9, PT ;  /* 0x00000009f1007c0c */ /* 0x000fe4000bf46270 */
[----:B------:R-:W-:Y:S02]  /*460d0*/  ISETP.GE.AND P3, PT, R252, UR9, PT ;  /* 0x00000009fc007c0c */ /* 0x000fe4000bf66270 */
[----:B------:R-:W-:-:S02]  /*460e0*/  ISETP.NE.U32.AND P1, PT, R2, RZ, PT ;  /* 0x000000ff0200720c */ /* 0x000fc40003f25070 */
[----:B------:R-:W-:Y:S02]  /*460f0*/  SEL R4, RZ, 0x4, P2 ;  /* 0x00000004ff047807 */ /* 0x000fe40001000000 */
[----:B------:R-:W-:Y:S02]  /*46100*/  SEL R2, RZ, 0x4, P3 ;  /* 0x00000004ff027807 */ /* 0x000fe40001800000 */
[----:B------:R-:W-:Y:S02]  /*46110*/  IADD3 R130, P4, PT, R144, UR12, RZ ;  /* 0x0000000c90827c10 */ /* 0x000fe4000ff9e0ff */
[----:B------:R-:W-:Y:S02]  /*46120*/  SEL R4, R4, RZ, P6 ;  /* 0x000000ff04047207 */ /* 0x000fe40003000000 */
[----:B------:R-:W-:Y:S02]  /*46130*/  SEL R2, R2, RZ, P6 ;  /* 0x000000ff02027207 */ /* 0x000fe40003000000 */
[----:B------:R-:W-:-:S02]  /*46140*/  IADD3.X R131, PT, PT, R145, UR13, RZ, P4, !PT ;  /* 0x0000000d91837c10 */ /* 0x000fc4000a7fe4ff */
[----:B------:R-:W-:Y:S02]  /*46150*/  ISETP.NE.U32.AND P3, PT, R4, RZ, PT ;  /* 0x000000ff0400720c */ /* 0x000fe40003f65070 */
[----:B------:R-:W-:Y:S01]  /*46160*/  IADD3 R128, P4, PT, R146, UR12, RZ ;  /* 0x0000000c92807c10 */ /* 0x000fe2000ff9e0ff */
[----:B------:R-:W-:Y:S01]  /*46170*/  LDGSTS.E [R5+-0x2bff8], desc[UR22][R130.64], P1 ;  /* 0xd400800082057fae */ /* 0x000fe200089a1016 */
[----:B------:R-:W-:Y:S02]  /*46180*/  ISETP.NE.U32.AND P2, PT, R2, RZ, PT ;  /* 0x000000ff0200720c */ /* 0x000fe40003f45070 */
[----:B------:R-:W-:Y:S01]  /*46190*/  IADD3.X R129, PT, PT, R147, UR13, RZ, P4, !PT ;  /* 0x0000000d93817c10 */ /* 0x000fe2000a7fe4ff */
[----:B------:R-:W-:Y:S01]  /*461a0*/  STL.64 [R1+0x2b8], R130 ;  /* 0x0002b88201007387 */ /* 0x000fe20000100a00 */
[----:B---3--:R-:W-:Y:S02]  /*461b0*/  IADD3 R126, P4, PT, R148, UR12, RZ ;  /* 0x0000000c947e7c10 */ /* 0x008fe4000ff9e0ff */
[----:B------:R-:W-:Y:S01]  /*461c0*/  LOP3.LUT R241, R3, 0xc, RZ, 0xfc, !PT ;  /* 0x0000000c03f17812 */ /* 0x000fe200078efcff */
[----:B------:R-:W-:Y:S01]  /*461d0*/  STL.64 [R1+0x480], R128 ;  /* 0x0004808001007387 */ /* 0x000fe20000100a00 */
[----:B------:R-:W-:-:S02]  /*461e0*/  IADD3.X R127, PT, PT, R149, UR13, RZ, P4, !PT ;  /* 0x0000000d957f7c10 */ /* 0x000fc4000a7fe4ff */
[----:B------:R-:W-:Y:S01]  /*461f0*/  LOP3.LUT R252, R3, 0xe, RZ, 0xfc, !PT ;  /* 0x0000000e03fc7812 */ /* 0x000fe200078efcff */
[----:B------:R-:W-:Y:S01]  /*46200*/  LDGSTS.E [R5+-0x2a000], desc[UR22][R128.64], P3 ;  /* 0xd600000080057fae */ /* 0x000fe200099a1016 */
[----:B------:R-:W-:Y:S02]  /*46210*/  ISETP.GE.AND P1, PT, R241, UR9, PT ;  /* 0x00000009f1007c0c */ /* 0x000fe4000bf26270 */
[----:B------:R-:W-:Y:S01]  /*46220*/  LOP3.LUT R241, R3, 0x2e, RZ, 0xfc, !PT ;  /* 0x0000002e03f17812 */ /* 0x000fe200078efcff */
[----:B------:R3:W-:Y:S01]  /*46230*/  LDGSTS.E [R5+-0x29ff8], desc[UR22][R126.64], P2 ;  /* 0xd60080007e057fae */ /* 0x0007e200091a1016 */
[----:B------:R-:W-:Y:S02]  /*46240*/  ISETP.GE.AND P2, PT, R252, UR9, PT ;  /* 0x00000009fc007c0c */ /* 0x000fe4000bf46270 */
[----:B------:R-:W-:Y:S01]  /*46250*/  SEL R4, RZ, 0x4, P1 ;  /* 0x00000004ff047807 */ /* 0x000fe20000800000 */
[----:B------:R4:W-:Y:S01]  /*46260*/  STL.64 [R1+0x490], R126 ;  /* 0x0004907e01007387 */ /* 0x0009e20000100a00 */
[----:B------:R-:W-:-:S02]  /*46270*/  SEL R2, RZ, 0x4, P2 ;  /* 0x00000004ff027807 */ /* 0x000fc40001000000 */
[----:B------:R-:W-:Y:S02]  /*46280*/  SEL R4, R4, RZ, P6 ;  /* 0x000000ff04047207 */ /* 0x000fe40003000000 */
[----:B------:R-:W-:Y:S02]  /*46290*/  SEL R2, R2, RZ, P6 ;  /* 0x000000ff02027207 */ /* 0x000fe40003000000 */
[----:B------:R-:W-:Y:S02]  /*462a0*/  ISETP.NE.U32.AND P1, PT, R4, RZ, PT ;  /* 0x000000ff0400720c */ /* 0x000fe40003f25070 */
[----:B------:R-:W-:Y:S02]  /*462b0*/  IADD3 R4, P3, PT, R150, UR12, RZ ;  /* 0x0000000c96047c10 */ /* 0x000fe4000ff7e0ff */
[----:B------:R-:W-:Y:S02]  /*462c0*/  ISETP.NE.U32.AND P2, PT, R2, RZ, PT ;  /* 0x000000ff0200720c */ /* 0x000fe40003f45070 */
[----:B---3--:R-:W-:-:S02]  /*462d0*/  IADD3.X R5, PT, PT, R151, UR13, RZ, P3, !PT ;  /* 0x0000000d97057c10 */ /* 0x008fc40009ffe4ff */
[----:B----4-:R-:W-:Y:S02]  /*462e0*/  IADD3 R126, P3, PT, R152, UR12, RZ ;  /* 0x0000000c987e7c10 */ /* 0x010fe4000ff7e0ff */
[----:B------:R-:W-:Y:S02]  /*462f0*/  LOP3.LUT R252, R3, 0x2c, RZ, 0xfc, !PT ;  /* 0x0000002c03fc7812 */ /* 0x000fe400078efcff */
[----:B------:R-:W-:Y:S01]  /*46300*/  IADD3.X R127, PT, PT, R153, UR13, RZ, P3, !PT ;  /* 0x0000000d997f7c10 */ /* 0x000fe20009ffe4ff */
[----:B------:R-:W-:Y:S01]  /*46310*/  LDGSTS.E [R6+-0x30000], desc[UR22][R4.64], P1 ;  /* 0xd000000004067fae */ /* 0x000fe200089a1016 */
[----:B------:R-:W-:Y:S02]  /*46320*/  ISETP.GE.AND P1, PT, R252, UR9, PT ;  /* 0x00000009fc007c0c */ /* 0x000fe4000bf26270 */
[----:B------:R-:W-:Y:S01]  /*46330*/  LOP3.LUT R252, R3, 0x4c, RZ, 0xfc, !PT ;  /* 0x0000004c03fc7812 */ /* 0x000fe200078efcff */
[----:B------:R-:W-:Y:S01]  /*46340*/  LDGSTS.E [R6+-0x2fff8], desc[UR22][R126.64], P2 ;  /* 0xd00080007e067fae */ /* 0x000fe200091a1016 */
[----:B------:R-:W-:-:S02]  /*46350*/  ISETP.GE.AND P2, PT, R241, UR9, PT ;  /* 0x00000009f1007c0c */ /* 0x000fc4000bf46270 */
[----:B------:R-:W-:Y:S02]  /*46360*/  SEL R2, RZ, 0x4, P1 ;  /* 0x00000004ff027807 */ /* 0x000fe40000800000 */
[----:B------:R-:W-:Y:S02]  /*46370*/  SEL R128, RZ, 0x4, P2 ;  /* 0x00000004ff807807 */ /* 0x000fe40001000000 */
[----:B------:R-:W-:Y:S02]  /*46380*/  SEL R2, R2, RZ, P6 ;  /* 0x000000ff02027207 */ /* 0x000fe40003000000 */
[----:B------:R-:W-:Y:S02]  /*46390*/  ISETP.GE.AND P3, PT, R252, UR9, PT ;  /* 0x00000009fc007c0c */ /* 0x000fe4000bf66270 */
[----:B------:R-:W-:Y:S02]  /*463a0*/  SEL R128, R128, RZ, P6 ;  /* 0x000000ff80807207 */ /* 0x000fe40003000000 */
[----:B------:R-:W-:-:S02]  /*463b0*/  ISETP.NE.U32.AND P1, PT, R2, RZ, PT ;  /* 0x000000ff0200720c */ /* 0x000fc40003f25070 */
[----:B------:R-:W-:Y:S02]  /*463c0*/  SEL R2, RZ, 0x4, P3 ;  /* 0x00000004ff027807 */ /* 0x000fe40001800000 */
[----:B------:R-:W-:Y:S02]  /*463d0*/  ISETP.NE.U32.AND P3, PT, R128, RZ, PT ;  /* 0x000000ff8000720c */ /* 0x000fe40003f65070 */
[----:B------:R-:W-:Y:S02]  /*463e0*/  IADD3 R128, P4, PT, R154, UR12, RZ ;  /* 0x0000000c9a807c10 */ /* 0x000fe4000ff9e0ff */
[----:B------:R-:W-:Y:S02]  /*463f0*/  SEL R2, R2, RZ, P6 ;  /* 0x000000ff02027207 */ /* 0x000fe40003000000 */
[----:B------:R-:W-:Y:S02]  /*46400*/  IADD3.X R129, PT, PT, R155, UR13, RZ, P4, !PT ;  /* 0x0000000d9b817c10 */ /* 0x000fe4000a7fe4ff */
[----:B------:R-:W-:-:S02]  /*46410*/  IADD3 R130, P4, PT, R156, UR12, RZ ;  /* 0x0000000c9c827c10 */ /* 0x000fc4000ff9e0ff */
[----:B------:R-:W-:Y:S01]  /*46420*/  ISETP.NE.U32.AND P2, PT, R2, RZ, PT ;  /* 0x000000ff0200720c */ /* 0x000fe20003f45070 */
[----:B------:R-:W-:Y:S01]  /*46430*/  LDGSTS.E [R6+-0x2e000], desc[UR22][R128.64], P1 ;  /* 0xd200000080067fae */ /* 0x000fe200089a1016 */
[----:B------:R-:W-:Y:S02]  /*46440*/  LOP3.LUT R252, R3, 0x4e, RZ, 0xfc, !PT ;  /* 0x0000004e03fc7812 */ /* 0x000fe400078efcff */
[----:B------:R-:W-:Y:S02]  /*46450*/  IADD3.X R131, PT, PT, R157, UR13, RZ, P4, !PT ;  /* 0x0000000d9d837c10 */ /* 0x000fe4000a7fe4ff */
[----:B------:R-:W-:Y:S02]  /*46460*/  IADD3 R132, P4, PT, R158, UR12, RZ ;  /* 0x0000000c9e847c10 */ /* 0x000fe4000ff9e0ff */
[----:B------:R-:W-:Y:S01]  /*46470*/  ISETP.GE.AND P1, PT, R252, UR9, PT ;  /* 0x00000009fc007c0c */ /* 0x000fe2000bf26270 */
[----:B------:R-:W-:Y:S01]  /*46480*/  LDGSTS.E [R6+-0x2dff8], desc[UR22][R130.64], P3 ;  /* 0xd200800082067fae */ /* 0x000fe200099a1016 */
[----:B------:R-:W-:-:S02]  /*46490*/  IADD3.X R133, PT, PT, R159, UR13, RZ, P4, !PT ;  /* 0x0000000d9f857c10 */ /* 0x000fc4000a7fe4ff */
[----:B------:R-:W-:Y:S02]  /*464a0*/  SEL R2, RZ, 0x4, P1 ;  /* 0x00000004ff027807 */ /* 0x000fe40000800000 */
[C---:B------:R-:W-:Y:S01]  /*464b0*/  LOP3.LUT R241, R3.reuse, 0x6c, RZ, 0xfc, !PT ;  /* 0x0000006c03f17812 */ /* 0x040fe200078efcff */
[----:B------:R3:W-:Y:S01]  /*464c0*/  LDGSTS.E [R6+-0x2c000], desc[UR22][R132.64], P2 ;  /* 0xd400000084067fae */ /* 0x0007e200091a1016 */
[----:B------:R-:W-:Y:S02]  /*464d0*/  LOP3.LUT R252, R3, 0x6e, RZ, 0xfc, !PT ;  /* 0x0000006e03fc7812 */ /* 0x000fe400078efcff */
[----:B------:R-:W-:Y:S01]  /*464e0*/  SEL R2, R2, RZ, P6 ;  /* 0x000000ff02027207 */ /* 0x000fe20003000000 */
[----:B------:R3:W-:Y:S01]  /*464f0*/  STL.64 [R1+0x290], R132 ;  /* 0x0002908401007387 */ /* 0x0007e20000100a00 */
[----:B------:R-:W-:Y:S02]  /*46500*/  ISETP.GE.AND P2, PT, R241, UR9, PT ;  /* 0x00000009f1007c0c */ /* 0x000fe4000bf46270 */
[----:B------:R-:W-:-:S02]  /*46510*/  ISETP.GE.AND P3, PT, R252, UR9, PT ;  /* 0x00000009fc007c0c */ /* 0x000fc4000bf66270 */
[----:B------:R-:W-:Y:S02]  /*46520*/  ISETP.NE.U32.AND P1, PT, R2, RZ, PT ;  /* 0x000000ff0200720c */ /* 0x000fe40003f25070 */
[----:B------:R-:W-:Y:S02]  /*46530*/  SEL R2, RZ, 0x4, P3 ;  /* 0x00000004ff027807 */ /* 0x000fe40001800000 */
[----:B------:R-:W-:Y:S02]  /*46540*/  IADD3 R138, P4, PT, R160, UR12, RZ ;  /* 0x0000000ca08a7c10 */ /* 0x000fe4000ff9e0ff */
[----:B------:R-:W-:Y:S02]  /*46550*/  SEL R2, R2, RZ, P6 ;  /* 0x000000ff02027207 */ /* 0x000fe40003000000 */
[----:B---3--:R-:W-:Y:S02]  /*46560*/  SEL R132, RZ, 0x4, P2 ;  /* 0x00000004ff847807 */ /* 0x008fe40001000000 */
[----:B------:R-:W-:-:S02]  /*46570*/  IADD3.X R139, PT, PT, R161, UR13, RZ, P4, !PT ;  /* 0x0000000da18b7c10 */ /* 0x000fc4000a7fe4ff */
[----:B------:R-:W-:Y:S02]  /*46580*/  SEL R132, R132, RZ, P6 ;  /* 0x000000ff84847207 */ /* 0x000fe40003000000 */
[----:B------:R-:W-:Y:S01]  /*46590*/  IADD3 R136, P4, PT, R162, UR12, RZ ;  /* 0x0000000ca2887c10 */ /* 0x000fe2000ff9e0ff */
[----:B------:R-:W-:Y:S01]  /*465a0*/  LDGSTS.E [R6+-0x2bff8], desc[UR22][R138.64], P1 ;  /* 0xd40080008a067fae */ /* 0x000fe200089a1016 */
[----:B------:R-:W-:Y:S02]  /*465b0*/  ISETP.NE.U32.AND P3, PT, R132, RZ, PT ;  /* 0x000000ff8400720c */ /* 0x000fe40003f65070 */
[----:B------:R-:W-:Y:S01]  /*465c0*/  ISETP.NE.U32.AND P2, PT, R2, RZ, PT ;  /* 0x000000ff0200720c */ /* 0x000fe20003f45070 */
[----:B------:R-:W-:Y:S01]  /*465d0*/  STL.64 [R1+0x2a0], R138 ;  /* 0x0002a08a01007387 */ /* 0x000fe20000100a00 */
[----:B------:R-:W-:Y:S02]  /*465e0*/  IADD3.X R137, PT, PT, R163, UR13, RZ, P4, !PT ;  /* 0x0000000da3897c10 */ /* 0x000fe4000a7fe4ff */
[----:B------:R-:W-:-:S02]  /*465f0*/  IADD3 R134, P4, PT, R164, UR12, RZ ;  /* 0x0000000ca4867c10 */ /* 0x000fc4000ff9e0ff */
[----:B------:R-:W-:Y:S01]  /*46600*/  LOP3.LUT R241, R3, 0x10, RZ, 0xfc, !PT ;  /* 0x0000001003f17812 */ /* 0x000fe200078efcff */
[----:B------:R-:W-:Y:S01]  /*46610*/  STL.64 [R1+0x3c8], R136 ;  /* 0x0003c88801007387 */ /* 0x000fe20000100a00 */
[----:B------:R-:W-:Y:S02]  /*46620*/  IADD3.X R135, PT, PT, R165, UR13, RZ, P4, !PT ;  /* 0x0000000da5877c10 */ /* 0x000fe4000a7fe4ff */
[----:B------:R-:W-:Y:S01]  /*46630*/  ISETP.GE.AND P1, PT, R241, UR9, PT ;  /* 0x00000009f1007c0c */ /* 0x000fe2000bf26270 */
[----:B------:R-:W-:Y:S01]  /*46640*/  LDGSTS.E [R6+-0x2a000], desc[UR22][R136.64], P3 ;  /* 0xd600000088067fae */ /* 0x000fe200099a1016 */
[----:B------:R-:W-:Y:S02]  /*46650*/  LOP3.LUT R252, R3, 0x12, RZ, 0xfc, !PT ;  /* 0x0000001203fc7812 */ /* 0x000fe400078efcff */
[----:B------:R-:W-:Y:S01]  /*46660*/  IADD3 R132, P3, PT, R166, UR12, RZ ;  /* 0x0000000ca6847c10 */ /* 0x000fe2000ff7e0ff */
[----:B------:R3:W-:Y:S01]  /*46670*/  LDGSTS.E [R6+-0x29ff8], desc[UR22][R134.64], P2 ;  /* 0xd600800086067fae */ /* 0x0007e200091a1016 */
[----:B------:R-:W-:-:S02]  /*46680*/  ISETP.GE.AND P2, PT, R252, UR9, PT ;  /* 0x00000009fc007c0c */ /* 0x000fc4000bf46270 */
[----:B------:R-:W-:Y:S01]  /*46690*/  IADD3.X R133, PT, PT, R167, UR13, RZ, P3, !PT ;  /* 0x0000000da7857c10 */ /* 0x000fe20009ffe4ff */
[----:B------:R4:W-:Y:S01]  /*466a0*/  STL.64 [R1+0x3d0], R134 ;  /* 0x0003d08601007387 */ /* 0x0009e20000100a00 */
[----:B------:R-:W-:Y:S02]  /*466b0*/  SEL R2, RZ, 0x4, P2 ;  /* 0x00000004ff027807 */ /* 0x000fe40001000000 */
[C---:B------:R-:W-:Y:S02]  /*466c0*/  LOP3.LUT R252, R3.reuse, 0x30, RZ, 0xfc, !PT ;  /* 0x0000003003fc7812 */ /* 0x040fe400078efcff */
[----:B------:R-:W-:Y:S02]  /*466d0*/  SEL R2, R2, RZ, P6 ;  /* 0x000000ff02027207 */ /* 0x000fe40003000000 */
[----:B------:R-:W-:Y:S02]  /*466e0*/  LOP3.LUT R241, R3, 0x32, RZ, 0xfc, !PT ;  /* 0x0000003203f17812 */ /* 0x000fe400078efcff */
[----:B---3--:R-:W-:-:S02]  /*466f0*/  SEL R6, RZ, 0x4, P1 ;  /* 0x00000004ff067807 */ /* 0x008fc40000800000 */
[----:B------:R-:W-:Y:S02]  /*46700*/  ISETP.NE.U32.AND P2, PT, R2, RZ, PT ;  /* 0x000000ff0200720c */ /* 0x000fe40003f45070 */
[----:B------:R-:W-:Y:S02]  /*46710*/  SEL R6, R6, RZ, P6 ;  /* 0x000000ff06067207 */ /* 0x000fe40003000000 */
[----:B----4-:R-:W-:Y:S02]  /*46720*/  IADD3 R134, P3, PT, R168, UR12, RZ ;  /* 0x0000000ca8867c10 */ /* 0x010fe4000ff7e0ff */
[----:B------:R-:W-:Y:S02]  /*46730*/  ISETP.NE.U32.AND P1, PT, R6, RZ, PT ;  /* 0x000000ff0600720c */ /* 0x000fe40003f25070 */
        /* <DEDUP_REMOVED lines=88> */
[----:B------:R-:W-:Y:S02]  /*46cc0*/  IADD3.X R145, PT, PT, R189, UR13, RZ, P4, !PT ;  /* 0x0000000dbd917c10 */ /* 0x000fe4000a7fe4ff */
[----:B------:R-:W-:Y:S02]  /*46cd0*/  IADD3 R174, P4, PT, R190, UR12, RZ ;  /* 0x0000000cbeae7c10 */ /* 0x000fe4000ff9e0ff */
[----:B------:R-:W-:Y:S01]  /*46ce0*/  LOP3.LUT R252, R3, 0x56, RZ, 0xfc, !PT ;  /* 0x0000005603fc7812 */ /* 0x000fe200078efcff */
[----:B------:R-:W-:Y:S01]  /*46cf0*/  LDGSTS.E [R8+-0x2dff8], desc[UR22][R144.64], P3 ;  /* 0xd200800090087fae */ /* 0x000fe200099a1016 */
[----:B------:R-:W-:Y:S02]  /*46d00*/  IADD3.X R175, PT, PT, R191, UR13, RZ, P4, !PT ;  /* 0x0000000dbfaf7c10 */ /* 0x000fe4000a7fe4ff */
[----:B------:R-:W-:-:S02]  /*46d10*/  LOP3.LUT R241, R3, 0x74, RZ, 0xfc, !PT ;  /* 0x0000007403f17812 */ /* 0x000fc400078efcff */
[----:B------:R-:W-:Y:S01]  /*46d20*/  ISETP.GE.AND P1, PT, R252, UR9, PT ;  /* 0x00000009fc007c0c */ /* 0x000fe2000bf26270 */
[----:B------:R-:W-:Y:S01]  /*46d30*/  LDGSTS.E [R8+-0x2c000], desc[UR22][R174.64], P2 ;  /* 0xd4000000ae087fae */ /* 0x000fe200091a1016 */
[----:B------:R-:W-:Y:S02]  /*46d40*/  ISETP.GE.AND P2, PT, R241, UR9, PT ;  /* 0x00000009f1007c0c */ /* 0x000fe4000bf46270 */
[----:B------:R-:W-:Y:S02]  /*46d50*/  SEL R2, RZ, 0x4, P1 ;  /* 0x00000004ff027807 */ /* 0x000fe40000800000 */
[----:B------:R-:W-:Y:S02]  /*46d60*/  LOP3.LUT R252, R3, 0x76, RZ, 0xfc, !PT ;  /* 0x0000007603fc7812 */ /* 0x000fe400078efcff */
[----:B------:R-:W-:Y:S02]  /*46d70*/  SEL R146, RZ, 0x4, P2 ;  /* 0x00000004ff927807 */ /* 0x000fe40001000000 */
[----:B------:R-:W-:-:S02]  /*46d80*/  SEL R2, R2, RZ, P6 ;  /* 0x000000ff02027207 */ /* 0x000fc40003000000 */
[----:B------:R-:W-:Y:S02]  /*46d90*/  ISETP.GE.AND P3, PT, R252, UR9, PT ;  /* 0x00000009fc007c0c */ /* 0x000fe4000bf66270 */
[----:B------:R-:W-:Y:S02]  /*46da0*/  SEL R146, R146, RZ, P6 ;  /* 0x000000ff92927207 */ /* 0x000fe40003000000 */
[----:B------:R-:W-:Y:S02]  /*46db0*/  ISETP.NE.U32.AND P1, PT, R2, RZ, PT ;  /* 0x000000ff0200720c */ /* 0x000fe40003f25070 */
[----:B------:R-:W-:Y:S02]  /*46dc0*/  SEL R2, RZ, 0x4, P3 ;  /* 0x00000004ff027807 */ /* 0x000fe40001800000 */
[----:B------:R-:W-:Y:S02]  /*46dd0*/  IADD3 R178, P4, PT, R192, UR12, RZ ;  /* 0x0000000cc0b27c10 */ /* 0x000fe4000ff9e0ff */
[----:B------:R-:W-:-:S02]  /*46de0*/  ISETP.NE.U32.AND P3, PT, R146, RZ, PT ;  /* 0x000000ff9200720c */ /* 0x000fc40003f65070 */
[----:B------:R-:W-:Y:S02]  /*46df0*/  IADD3.X R179, PT, PT, R193, UR13, RZ, P4, !PT ;  /* 0x0000000dc1b37c10 */ /* 0x000fe4000a7fe4ff */
[----:B------:R-:W-:Y:S02]  /*46e00*/  IADD3 R150, P4, PT, R194, UR12, RZ ;  /* 0x0000000cc2967c10 */ /* 0x000fe4000ff9e0ff */
[----:B------:R-:W-:Y:S01]  /*46e10*/  SEL R2, R2, RZ, P6 ;  /* 0x000000ff02027207 */ /* 0x000fe20003000000 */
[----:B------:R-:W-:Y:S01]  /*46e20*/  LDGSTS.E [R8+-0x2bff8], desc[UR22][R178.64], P1 ;  /* 0xd4008000b2087fae */ /* 0x000fe200089a1016 */
[----:B------:R-:W-:Y:S02]  /*46e30*/  IADD3.X R151, PT, PT, R195, UR13, RZ, P4, !PT ;  /* 0x0000000dc3977c10 */ /* 0x000fe4000a7fe4ff */
[----:B------:R-:W-:Y:S02]  /*46e40*/  IADD3 R148, P4, PT, R196, UR12, RZ ;  /* 0x0000000cc4947c10 */ /* 0x000fe4000ff9e0ff */
[----:B------:R-:W-:Y:S01]  /*46e50*/  ISETP.NE.U32.AND P2, PT, R2, RZ, PT ;  /* 0x000000ff0200720c */ /* 0x000fe20003f45070 */
[----:B------:R3:W-:Y:S01]  /*46e60*/  STL.64 [R1+0x3a8], R150 ;  /* 0x0003a89601007387 */ /* 0x0007e20000100a00 */
[----:B------:R-:W-:-:S02]  /*46e70*/  IADD3.X R149, PT, PT, R197, UR13, RZ, P4, !PT ;  /* 0x0000000dc5957c10 */ /* 0x000fc4000a7fe4ff */
[C---:B------:R-:W-:Y:S01]  /*46e80*/  LOP3.LUT R241, R3.reuse, 0x18, RZ, 0xfc, !PT ;  /* 0x0000001803f17812 */ /* 0x040fe200078efcff */
[----:B------:R3:W-:Y:S01]  /*46e90*/  LDGSTS.E [R8+-0x2a000], desc[UR22][R150.64], P3 ;  /* 0xd600000096087fae */ /* 0x0007e200099a1016 */
[----:B------:R-:W-:Y:S02]  /*46ea0*/  LOP3.LUT R252, R3, 0x1a, RZ, 0xfc, !PT ;  /* 0x0000001a03fc7812 */ /* 0x000fe400078efcff */
[----:B------:R-:W-:Y:S01]  /*46eb0*/  ISETP.GE.AND P1, PT, R241, UR9, PT ;  /* 0x00000009f1007c0c */ /* 0x000fe2000bf26270 */
[----:B------:R4:W-:Y:S01]  /*46ec0*/  STL.64 [R1+0x3b0], R148 ;  /* 0x0003b09401007387 */ /* 0x0009e20000100a00 */
[----:B------:R-:W-:Y:S02]  /*46ed0*/  IADD3 R146, P3, PT, R198, UR12, RZ ;  /* 0x0000000cc6927c10 */ /* 0x000fe4000ff7e0ff */
[----:B------:R-:W-:Y:S01]  /*46ee0*/  LOP3.LUT R241, R3, 0x3a, RZ, 0xfc, !PT ;  /* 0x0000003a03f17812 */ /* 0x000fe200078efcff */
[----:B------:R1:W-:Y:S01]  /*46ef0*/  LDGSTS.E [R8+-0x29ff8], desc[UR22][R148.64], P2 ;  /* 0xd600800094087fae */ /* 0x0003e200091a1016 */
[----:B------:R-:W-:-:S02]  /*46f00*/  ISETP.GE.AND P2, PT, R252, UR9, PT ;  /* 0x00000009fc007c0c */ /* 0x000fc4000bf46270 */
[----:B------:R-:W-:Y:S02]  /*46f10*/  IADD3.X R147, PT, PT, R199, UR13, RZ, P3, !PT ;  /* 0x0000000dc7937c10 */ /* 0x000fe40009ffe4ff */
[----:B---3--:R-:W-:Y:S02]  /*46f20*/  IADD3 R150, P4, PT, R202, UR12, RZ ;  /* 0x0000000cca967c10 */ /* 0x008fe4000ff9e0ff */
[----:B------:R-:W-:Y:S02]  /*46f30*/  SEL R2, RZ, 0x4, P2 ;  /* 0x00000004ff027807 */ /* 0x000fe40001000000 */
[----:B------:R-:W-:Y:S02]  /*46f40*/  IADD3.X R151, PT, PT, R203, UR13, RZ, P4, !PT ;  /* 0x0000000dcb977c10 */ /* 0x000fe4000a7fe4ff */
[----:B------:R-:W-:Y:S02]  /*46f50*/  IADD3 R152, P4, PT, R204, UR12, RZ ;  /* 0x0000000ccc987c10 */ /* 0x000fe4000ff9e0ff */
[----:B-1----:R-:W-:-:S02]  /*46f60*/  SEL R8, RZ, 0x4, P1 ;  /* 0x00000004ff087807 */ /* 0x002fc40000800000 */
[----:B------:R-:W-:Y:S02]  /*46f70*/  IADD3.X R153, PT, PT, R205, UR13, RZ, P4, !PT ;  /* 0x0000000dcd997c10 */ /* 0x000fe4000a7fe4ff */
[----:B------:R-:W-:Y:S02]  /*46f80*/  IADD3 R154, P4, PT, R206, UR12, RZ ;  /* 0x0000000cce9a7c10 */ /* 0x000fe4000ff9e0ff */
[----:B------:R-:W-:Y:S02]  /*46f90*/  SEL R8, R8, RZ, P6 ;  /* 0x000000ff08087207 */ /* 0x000fe40003000000 */
[----:B------:R-:W-:Y:S02]  /*46fa0*/  IADD3.X R155, PT, PT, R207, UR13, RZ, P4, !PT ;  /* 0x0000000dcf9b7c10 */ /* 0x000fe4000a7fe4ff */
[----:B------:R-:W-:Y:S02]  /*46fb0*/  IADD3 R156, P4, PT, R208, UR12, RZ ;  /* 0x0000000cd09c7c10 */ /* 0x000fe4000ff9e0ff */
[----:B------:R-:W-:-:S02]  /*46fc0*/  ISETP.NE.U32.AND P1, PT, R8, RZ, PT ;  /* 0x000000ff0800720c */ /* 0x000fc40003f25070 */
[----:B------:R-:W-:Y:S02]  /*46fd0*/  IADD3.X R157, PT, PT, R209, UR13, RZ, P4, !PT ;  /* 0x0000000dd19d7c10 */ /* 0x000fe4000a7fe4ff */
[----:B------:R-:W-:Y:S02]  /*46fe0*/  IADD3 R160, P4, PT, R210, UR12, RZ ;  /* 0x0000000cd2a07c10 */ /* 0x000fe4000ff9e0ff */
[----:B------:R-:W-:Y:S02]  /*46ff0*/  SEL R2, R2, RZ, P6 ;  /* 0x000000ff02027207 */ /* 0x000fe40003000000 */
[----:B------:R-:W-:Y:S02]  /*47000*/  IADD3.X R161, PT, PT, R211, UR13, RZ, P4, !PT ;  /* 0x0000000dd3a17c10 */ /* 0x000fe4000a7fe4ff */
[----:B------:R-:W-:Y:S02]  /*47010*/  IADD3 R158, P4, PT, R212, UR12, RZ ;  /* 0x0000000cd49e7c10 */ /* 0x000fe4000ff9e0ff */
[----:B------:R-:W-:Y:S01]  /*47020*/  ISETP.NE.U32.AND P2, PT, R2, RZ, PT ;  /* 0x000000ff0200720c */ /* 0x000fe20003f45070 */
[----:B------:R-:W-:Y:S01]  /*47030*/  STL.64 [R1+0x368], R160 ;  /* 0x000368a001007387 */ /* 0x000fe20000100a00 */
[----:B------:R-:W-:-:S02]  /*47040*/  IADD3.X R159, PT, PT, R213, UR13, RZ, P4, !PT ;  /* 0x0000000dd59f7c10 */ /* 0x000fc4000a7fe4ff */
[----:B------:R-:W-:Y:S01]  /*47050*/  LOP3.LUT R252, R3, 0x38, RZ, 0xfc, !PT ;  /* 0x0000003803fc7812 */ /* 0x000fe200078efcff */
[----:B------:R-:W-:Y:S01]  /*47060*/  LDGSTS.E [R9+-0x30000], desc[UR22][R146.64], P1 ;  /* 0xd000000092097fae */ /* 0x000fe200089a1016 */
[----:B----4-:R-:W-:Y:S02]  /*47070*/  IADD3 R148, P3, PT, R200, UR12, RZ ;  /* 0x0000000cc8947c10 */ /* 0x010fe4000ff7e0ff */
[----:B------:R-:W-:Y:S01]  /*47080*/  ISETP.GE.AND P1, PT, R252, UR9, PT ;  /* 0x00000009fc007c0c */ /* 0x000fe2000bf26270 */
[----:B------:R1:W-:Y:S01]  /*47090*/  STL.64 [R1+0x388], R158 ;  /* 0x0003889e01007387 */ /* 0x0003e20000100a00 */
[----:B------:R-:W-:Y:S02]  /*470a0*/  IADD3.X R149, PT, PT, R201, UR13, RZ, P3, !PT ;  /* 0x0000000dc9957c10 */ /* 0x000fe40009ffe4ff */
[----:B------:R-:W-:Y:S01]  /*470b0*/  SEL R2, RZ, 0x4, P1 ;  /* 0x00000004ff027807 */ /* 0x000fe20000800000 */
[----:B------:R-:W3:Y:S01]  /*470c0*/  LDL.LU.64 R172, [R1+0x1300] ;  /* 0x0013000001ac7983 */ /* 0x000ee20000300a00 */
[----:B------:R-:W-:-:S02]  /*470d0*/  LOP3.LUT R252, R3, 0x58, RZ, 0xfc, !PT ;  /* 0x0000005803fc7812 */ /* 0x000fc400078efcff */
[----:B------:R-:W-:Y:S01]  /*470e0*/  SEL R2, R2, RZ, P6 ;  /* 0x000000ff02027207 */ /* 0x000fe20003000000 */
[----:B------:R-:W4:Y:S01]  /*470f0*/  LDL.LU.64 R168, [R1+0x12c0] ;  /* 0x0012c00001a87983 */ /* 0x000f220000300a00 */
[----:B------:R-:W-:Y:S02]  /*47100*/  ISETP.GE.AND P3, PT, R252, UR9, PT ;  /* 0x00000009fc007c0c */ /* 0x000fe4000bf66270 */
[----:B------:R-:W-:Y:S01]  /*47110*/  ISETP.NE.U32.AND P1, PT, R2, RZ, PT ;  /* 0x000000ff0200720c */ /* 0x000fe20003f25070 */
[----:B------:R-:W2:Y:S01]  /*47120*/  LDL.LU.64 R170, [R1+0x1260] ;  /* 0x0012600001aa7983 */ /* 0x000ea20000300a00 */
[----:B------:R-:W-:Y:S02]  /*47130*/  SEL R2, RZ, 0x4, P3 ;  /* 0x00000004ff027807 */ /* 0x000fe40001800000 */
[----:B------:R-:W-:Y:S01]  /*47140*/  LOP3.LUT R252, R3, 0x5a, RZ, 0xfc, !PT ;  /* 0x0000005a03fc7812 */ /* 0x000fe200078efcff */
[----:B------:R-:W-:Y:S01]  /*47150*/  LDGSTS.E [R9+-0x2fff8], desc[UR22][R148.64], P2 ;  /* 0xd000800094097fae */ /* 0x000fe200091a1016 */
[----:B------:R-:W-:-:S02]  /*47160*/  ISETP.GE.AND P2, PT, R241, UR9, PT ;  /* 0x00000009f1007c0c */ /* 0x000fc4000bf46270 */
[----:B------:R-:W-:Y:S01]  /*47170*/  SEL R2, R2, RZ, P6 ;  /* 0x000000ff02027207 */ /* 0x000fe20003000000 */
[----:B------:R-:W2:Y:S01]  /*47180*/  LDL.LU.64 R186, [R1+0x540] ;  /* 0x0005400001ba7983 */ /* 0x000ea20000300a00 */
[----:B------:R-:W-:Y:S02]  /*47190*/  SEL R8, RZ, 0x4, P2 ;  /* 0x00000004ff087807 */ /* 0x000fe40001000000 */
[----:B------:R-:W-:Y:S01]  /*471a0*/  ISETP.NE.U32.AND P2, PT, R2, RZ, PT ;  /* 0x000000ff0200720c */ /* 0x000fe20003f45070 */
[----:B------:R-:W-:Y:S01]  /*471b0*/  LDGSTS.E [R9+-0x2e000], desc[UR22][R150.64], P1 ;  /* 0xd200000096097fae */ /* 0x000fe200089a1016 */
[----:B------:R-:W-:Y:S02]  /*471c0*/  SEL R8, R8, RZ, P6 ;  /* 0x000000ff08087207 */ /* 0x000fe40003000000 */
[----:B------:R-:W-:Y:S01]  /*471d0*/  ISETP.GE.AND P1, PT, R252, UR9, PT ;  /* 0x00000009fc007c0c */ /* 0x000fe2000bf26270 */
[----:B------:R-:W2:Y:S01]  /*471e0*/  LDL.LU.64 R184, [R1+0x11a8] ;  /* 0x0011a80001b87983 */ /* 0x000ea20000300a00 */
[----:B------:R-:W-:-:S02]  /*471f0*/  ISETP.NE.U32.AND P3, PT, R8, RZ, PT ;  /* 0x000000ff0800720c */ /* 0x000fc40003f65070 */
[----:B------:R-:W-:Y:S01]  /*47200*/  SEL R2, RZ, 0x4, P1 ;  /* 0x00000004ff027807 */ /* 0x000fe20000800000 */
[----:B------:R-:W2:Y:S01]  /*47210*/  LDL.LU.64 R182, [R1+0x1150] ;  /* 0x0011500001b67983 */ /* 0x000ea20000300a00 */
[C---:B------:R-:W-:Y:S02]  /*47220*/  LOP3.LUT R241, R3.reuse, 0x78, RZ, 0xfc, !PT ;  /* 0x0000007803f17812 */ /* 0x040fe400078efcff */
[----:B------:R-:W-:Y:S01]  /*47230*/  LOP3.LUT R252, R3, 0x7a, RZ, 0xfc, !PT ;  /* 0x0000007a03fc7812 */ /* 0x000fe200078efcff */
[----:B------:R-:W2:Y:S01]  /*47240*/  LDL.LU.64 R180, [R1+0x10e0] ;  /* 0x0010e00001b47983 */ /* 0x000ea20000300a00 */
[----:B------:R-:W-:Y:S01]  /*47250*/  SEL R2, R2, RZ, P6 ;  /* 0x000000ff02027207 */ /* 0x000fe20003000000 */
[----:B------:R-:W-:Y:S02]  /*47260*/  USHF.R.S32.HI UR4, URZ, 0x1f, UR15 ;  /* 0x0000001fff047899 */ /* 0x000fe4000801140f */
[----:B------:R-:W-:Y:S01]  /*47270*/  USHF.L.U32 UR14, UR15, 0x2, URZ ;  /* 0x000000020f0e7899 */ /* 0x000fe200080006ff */
[----:B------:R-:W-:Y:S01]  /*47280*/  ISETP.NE.U32.AND P1, PT, R2, RZ, PT ;  /* 0x000000ff0200720c */ /* 0x000fe20003f25070 */
[----:B------:R-:W-:Y:S01]  /*47290*/  LDGSTS.E [R9+-0x2dff8], desc[UR22][R152.64], P3 ;  /* 0xd200800098097fae */ /* 0x000fe200099a1016 */
[----:B------:R-:W-:-:S02]  /*472a0*/  ISETP.GE.AND P3, PT, R252, UR9, PT ;  /* 0x00000009fc007c0c */ /* 0x000fc4000bf66270 */
[----:B------:R-:W-:Y:S01]  /*472b0*/  LOP3.LUT R252, R3, 0x1e, RZ, 0xfc, !PT ;  /* 0x0000001e03fc7812 */ /* 0x000fe200078efcff */
[----:B------:R-:W-:Y:S01]  /*472c0*/  LDGSTS.E [R9+-0x2c000], desc[UR22][R154.64], P2 ;  /* 0xd40000009a097fae */ /* 0x000fe200091a1016 */
[----:B------:R-:W-:Y:S02]  /*472d0*/  ISETP.GE.AND P2, PT, R241, UR9, PT ;  /* 0x00000009f1007c0c */ /* 0x000fe4000bf46270 */
[----:B------:R-:W-:Y:S01]  /*472e0*/  SEL R2, RZ, 0x4, P3 ;  /* 0x00000004ff027807 */ /* 0x000fe20001800000 */
[----:B------:R-:W2:Y:S01]  /*472f0*/  LDL.LU.64 R176, [R1+0x10a0] ;  /* 0x0010a00001b07983 */ /* 0x000ea20000300a00 */
[----:B------:R-:W-:Y:S02]  /*47300*/  SEL R8, RZ, 0x4, P2 ;  /* 0x00000004ff087807 */ /* 0x000fe40001000000 */
[----:B------:R-:W-:Y:S01]  /*47310*/  SEL R2, R2, RZ, P6 ;  /* 0x000000ff02027207 */ /* 0x000fe20003000000 */
[----:B------:R-:W-:Y:S01]  /*47320*/  LDGSTS.E [R9+-0x2bff8], desc[UR22][R156.64], P1 ;  /* 0xd40080009c097fae */ /* 0x000fe200089a1016 */
[----:B------:R-:W-:-:S02]  /*47330*/  SEL R8, R8, RZ, P6 ;  /* 0x000000ff08087207 */ /* 0x000fc40003000000 */
[----:B------:R-:W-:Y:S02]  /*47340*/  ISETP.NE.U32.AND P2, PT, R2, RZ, PT ;  /* 0x000000ff0200720c */ /* 0x000fe40003f45070 */
[----:B------:R-:W-:Y:S02]  /*47350*/  ISETP.NE.U32.AND P3, PT, R8, RZ, PT ;  /* 0x000000ff0800720c */ /* 0x000fe40003f65070 */
[----:B------:R-:W-:-:S04]  /*47360*/  LOP3.LUT R241, R3, 0x1c, RZ, 0xfc, !PT ;  /* 0x0000001c03f17812 */ /* 0x000fc800078efcff */
[----:B------:R-:W-:Y:S02]  /*47370*/  ISETP.GE.AND P1, PT, R241, UR9, PT ;  /* 0x00000009f1007c0c */ /* 0x000fe4000bf26270 */
[----:B------:R-:W-:Y:S02]  /*47380*/  LOP3.LUT R241, R3, 0x3e, RZ, 0xfc, !PT ;  /* 0x0000003e03f17812 */ /* 0x000fe400078efcff */
[----:B------:R-:W-:-:S03]  /*47390*/  SEL R8, RZ, 0x4, P1 ;  /* 0x00000004ff087807 */ /* 0x000fc60000800000 */
[----:B------:R-:W-:Y:S01]  /*473a0*/  LDGSTS.E [R9+-0x2a000], desc[UR22][R160.64], P3 ;  /* 0xd6000000a0097fae */ /* 0x000fe200099a1016 */
[----:B------:R-:W-:-:S03]  /*473b0*/  SEL R8, R8, RZ, P6 ;  /* 0x000000ff08087207 */ /* 0x000fc60003000000 */
[----:B------:R1:W-:Y:S01]  /*473c0*/  LDGSTS.E [R9+-0x29ff8], desc[UR22][R158.64], P2 ;  /* 0xd60080009e097fae */ /* 0x0003e200091a1016 */
[----:B------:R-:W-:Y:S02]  /*473d0*/  ISETP.GE.AND P2, PT, R252, UR9, PT ;  /* 0x00000009fc007c0c */ /* 0x000fe4000bf46270 */
[----:B------:R-:W-:Y:S02]  /*473e0*/  ISETP.NE.U32.AND P1, PT, R8, RZ, PT ;  /* 0x000000ff0800720c */ /* 0x000fe40003f25070 */
[----:B------:R-:W-:Y:S02]  /*473f0*/  SEL R2, RZ, 0x4, P2 ;  /* 0x00000004ff027807 */ /* 0x000fe40001000000 */
[----:B------:R-:W-:Y:S02]  /*47400*/  IADD3 R8, P3, PT, R214, UR12, RZ ;  /* 0x0000000cd6087c10 */ /* 0x000fe4000ff7e0ff */
[----:B------:R-:W-:Y:S02]  /*47410*/  SEL R2, R2, RZ, P6 ;  /* 0x000000ff02027207 */ /* 0x000fe40003000000 */
[----:B------:R-:W-:-:S02]  /*47420*/  LOP3.LUT R252, R3, 0x3c, RZ, 0xfc, !PT ;  /* 0x0000003c03fc7812 */ /* 0x000fc400078efcff */
[----:B------:R-:W-:Y:S02]  /*47430*/  ISETP.NE.U32.AND P2, PT, R2, RZ, PT ;  /* 0x000000ff0200720c */ /* 0x000fe40003f45070 */
[----:B-1----:R-:W-:Y:S02]  /*47440*/  IADD3.X R9, PT, PT, R215, UR13, RZ, P3, !PT ;  /* 0x0000000dd7097c10 */ /* 0x002fe40009ffe4ff */
[----:B------:R-:W-:-:S03]  /*47450*/  IADD3 R158, P3, PT, R216, UR12, RZ ;  /* 0x0000000cd89e7c10 */ /* 0x000fc6000ff7e0ff */
[----:B------:R-:W-:Y:S01]  /*47460*/  LDGSTS.E [R10+-0x30000], desc[UR22][R8.64], P1 ;  /* 0xd0000000080a7fae */ /* 0x000fe200089a1016 */
[----:B------:R-:W-:Y:S02]  /*47470*/  IADD3.X R159, PT, PT, R217, UR13, RZ, P3, !PT ;  /* 0x0000000dd99f7c10 */ /* 0x000fe40009ffe4ff */
        /* <DEDUP_REMOVED lines=18> */
[----:B------:R-:W-:-:S02]  /*475a0*/  IADD3.X R163, PT, PT, R221, UR13, RZ, P4, !PT ;  /* 0x0000000ddda37c10 */ /* 0x000fc4000a7fe4ff */
[----:B------:R-:W-:Y:S02]  /*475b0*/  IADD3 R164, P4, PT, R222, UR12, RZ ;  /* 0x0000000cdea47c10 */ /* 0x000fe4000ff9e0ff */
[----:B------:R-:W-:Y:S01]  /*475c0*/  LOP3.LUT R252, R3, 0x5e, RZ, 0xfc, !PT ;  /* 0x0000005e03fc7812 */ /* 0x000fe200078efcff */
[----:B------:R-:W-:Y:S01]  /*475d0*/  LDGSTS.E [R10+-0x2dff8], desc[UR22][R162.64], P3 ;  /* 0xd2008000a20a7fae */ /* 0x000fe200099a1016 */
[----:B------:R-:W-:Y:S02]  /*475e0*/  IADD3.X R165, PT, PT, R223, UR13, RZ, P4, !PT ;  /* 0x0000000ddfa57c10 */ /* 0x000fe4000a7fe4ff */
[----:B------:R-:W-:Y:S02]  /*475f0*/  LOP3.LUT R241, R3, 0x7c, RZ, 0xfc, !PT ;  /* 0x0000007c03f17812 */ /* 0x000fe400078efcff */
[----:B------:R-:W-:Y:S01]  /*47600*/  ISETP.GE.AND P1, PT, R252, UR9, PT ;  /* 0x00000009fc007c0c */ /* 0x000fe2000bf26270 */
[----:B------:R-:W-:Y:S01]  /*47610*/  LDGSTS.E [R10+-0x2c000], desc[UR22][R164.64], P2 ;  /* 0xd4000000a40a7fae */ /* 0x000fe200091a1016 */
[----:B------:R-:W-:-:S02]  /*47620*/  ISETP.GE.AND P2, PT, R241, UR9, PT ;  /* 0x00000009f1007c0c */ /* 0x000fc4000bf46270 */
[----:B------:R-:W-:Y:S02]  /*47630*/  SEL R2, RZ, 0x4, P1 ;  /* 0x00000004ff027807 */ /* 0x000fe40000800000 */
[----:B------:R-:W-:Y:S02]  /*47640*/  LOP3.LUT R252, R3, 0x7e, RZ, 0xfc, !PT ;  /* 0x0000007e03fc7812 */ /* 0x000fe400078efcff */
[----:B------:R-:W-:Y:S02]  /*47650*/  SEL R166, RZ, 0x4, P2 ;  /* 0x00000004ffa67807 */ /* 0x000fe40001000000 */
[----:B------:R-:W-:Y:S02]  /*47660*/  SEL R2, R2, RZ, P6 ;  /* 0x000000ff02027207 */ /* 0x000fe40003000000 */
[----:B------:R-:W-:Y:S02]  /*47670*/  ISETP.GE.AND P3, PT, R252, UR9, PT ;  /* 0x00000009fc007c0c */ /* 0x000fe4000bf66270 */
[----:B------:R-:W-:-:S02]  /*47680*/  SEL R166, R166, RZ, P6 ;  /* 0x000000ffa6a67207 */ /* 0x000fc40003000000 */
[----:B------:R-:W-:Y:S02]  /*47690*/  ISETP.NE.U32.AND P1, PT, R2, RZ, PT ;  /* 0x000000ff0200720c */ /* 0x000fe40003f25070 */
[----:B------:R-:W-:Y:S02]  /*476a0*/  SEL R2, RZ, 0x4, P3 ;  /* 0x00000004ff027807 */ /* 0x000fe40001800000 */
[----:B------:R-:W-:Y:S02]  /*476b0*/  ISETP.NE.U32.AND P3, PT, R166, RZ, PT ;  /* 0x000000ffa600720c */ /* 0x000fe40003f65070 */
[----:B------:R-:W-:Y:S02]  /*476c0*/  IADD3 R166, P4, PT, R224, UR12, RZ ;  /* 0x0000000ce0a67c10 */ /* 0x000fe4000ff9e0ff */
[----:B------:R-:W-:Y:S02]  /*476d0*/  SEL R2, R2, RZ, P6 ;  /* 0x000000ff02027207 */ /* 0x000fe40003000000 */
[----:B------:R-:W-:-:S02]  /*476e0*/  IADD3.X R167, PT, PT, R225, UR13, RZ, P4, !PT ;  /* 0x0000000de1a77c10 */ /* 0x000fc4000a7fe4ff */
[----:B------:R-:W-:Y:S02]  /*476f0*/  IADD3 R198, P4, PT, R226, UR12, RZ ;  /* 0x0000000ce2c67c10 */ /* 0x000fe4000ff9e0ff */
[----:B------:R-:W-:Y:S01]  /*47700*/  ISETP.NE.U32.AND P2, PT, R2, RZ, PT ;  /* 0x000000ff0200720c */ /* 0x000fe20003f45070 */
[----:B------:R-:W-:Y:S01]  /*47710*/  LDGSTS.E [R10+-0x2bff8], desc[UR22][R166.64], P1 ;  /* 0xd4008000a60a7fae */ /* 0x000fe200089a1016 */
[----:B------:R-:W-:Y:S02]  /*47720*/  IADD3.X R199, PT, PT, R227, UR13, RZ, P4, !PT ;  /* 0x0000000de3c77c10 */ /* 0x000fe4000a7fe4ff */
[----:B------:R-:W-:Y:S01]  /*47730*/  IADD3 R200, P4, PT, R228, UR12, RZ ;  /* 0x0000000ce4c87c10 */ /* 0x000fe2000ff9e0ff */
[----:B------:R-:W-:Y:S02]  /*47740*/  USHF.L.U64.HI UR15, UR15, 0x2, UR4 ;  /* 0x000000020f0f7899 */ /* 0x000fe40008010204 */
[----:B------:R-:W-:Y:S01]  /*47750*/  LDGSTS.E [R10+-0x2a000], desc[UR22][R198.64], P3 ;  /* 0xd6000000c60a7fae */ /* 0x000fe200099a1016 */
[----:B------:R-:W-:-:S05]  /*47760*/  IADD3.X R201, PT, PT, R229, UR13, RZ, P4, !PT ;  /* 0x0000000de5c97c10 */ /* 0x000fca000a7fe4ff */
[----:B------:R-:W-:Y:S01]  /*47770*/  LDGSTS.E [R10+-0x29ff8], desc[UR22][R200.64], P2 ;  /* 0xd6008000c80a7fae */ /* 0x000fe200091a1016 */
[----:B------:R-:W1:Y:S03]  /*47780*/  S2R R252, SR_TID.X ;  /* 0x0000000000fc7919 */ /* 0x000e660000002100 */
[----:B------:R-:W0:Y:S01]  /*47790*/  LDGDEPBAR ;  /* 0x00000000000079af */ /* 0x000e220000000000 */
[----:B---3--:R-:W-:-:S04]  /*477a0*/  IADD3 R208, P2, PT, R172, UR14, RZ ;  /* 0x0000000eacd07c10 */ /* 0x008fc8000ff5e0ff */
[----:B------:R-:W-:Y:S02]  /*477b0*/  IADD3.X R209, PT, PT, R173, UR15, RZ, P2, !PT ;  /* 0x0000000fadd17c10 */ /* 0x000fe400097fe4ff */
[----:B----4-:R-:W-:Y:S01]  /*477c0*/  IADD3 R228, P2, PT, R168, UR14, RZ ;  /* 0x0000000ea8e47c10 */ /* 0x010fe2000ff5e0ff */
[----:B------:R-:W3:Y:S03]  /*477d0*/  LDL.LU.64 R172, [R1+0x1048] ;  /* 0x0010480001ac7983 */ /* 0x000ee60000300a00 */
[----:B------:R-:W-:Y:S02]  /*477e0*/  IADD3.X R229, PT, PT, R169, UR15, RZ, P2, !PT ;  /* 0x0000000fa9e57c10 */ /* 0x000fe400097fe4ff */
[----:B--2---:R-:W-:-:S04]  /*477f0*/  IADD3 R168, P2, PT, R170, UR14, RZ ;  /* 0x0000000eaaa87c10 */ /* 0x004fc8000ff5e0ff */
[----:B------:R-:W-:-:S05]  /*47800*/  IADD3.X R169, PT, PT, R171, UR15, RZ, P2, !PT ;  /* 0x0000000faba97c10 */ /* 0x000fca00097fe4ff */
[----:B------:R2:W-:Y:S04]  /*47810*/  STL.64 [R1+0x4a8], R168 ;  /* 0x0004a8a801007387 */ /* 0x0005e80000100a00 */
[----:B------:R-:W4:Y:S01]  /*47820*/  LDL.LU.64 R170, [R1+0x1020] ;  /* 0x0010200001aa7983 */ /* 0x000f220000300a00 */
[----:B-1----:R-:W-:-:S04]  /*47830*/  LOP3.LUT R252, R252, 0x7f, RZ, 0xc0, !PT ;  /* 0x0000007ffcfc7812 */ /* 0x002fc800078ec0ff */
[----:B------:R-:W-:Y:S02]  /*47840*/  ISETP.GE.AND P1, PT, R252, UR9, PT ;  /* 0x00000009fc007c0c */ /* 0x000fe4000bf26270 */
[----:B------:R-:W1:Y:S02]  /*47850*/  LDC R252, c[0x0][0x3a0] ;  /* 0x0000e800fffc7b82 */ /* 0x000e640000000800 */
[----:B------:R-:W-:-:S04]  /*47860*/  SEL R2, RZ, 0x4, P1 ;  /* 0x00000004ff027807 */ /* 0x000fc80000800000 */
[----:B------:R-:W-:-:S04]  /*47870*/  SEL R2, R2, RZ, P6 ;  /* 0x000000ff02027207 */ /* 0x000fc80003000000 */
[----:B------:R-:W-:Y:S01]  /*47880*/  ISETP.NE.U32.AND P1, PT, R2, RZ, PT ;  /* 0x000000ff0200720c */ /* 0x000fe20003f25070 */
[----:B------:R-:W-:-:S12]  /*47890*/  VIADD R2, R13, 0x100000 ;  /* 0x001000000d027836 */ /* 0x000fd80000000000 */
[----:B------:R-:W-:Y:S04]  /*478a0*/  LDGSTS.E [R2+-0x80000], desc[UR22][R208.64], P1 ;  /* 0x80000000d0027fae */ /* 0x000fe800089a1016 */
[----:B------:R-:W-:Y:S04]  /*478b0*/  LDGSTS.E [R2+-0x7fc00], desc[UR22][R228.64], P1 ;  /* 0x80400000e4027fae */ /* 0x000fe800089a1016 */
[----:B------:R2:W-:Y:S02]  /*478c0*/  LDGSTS.E [R2+-0x7f800], desc[UR22][R168.64], P1 ;  /* 0x80800000a8027fae */ /* 0x0005e400089a1016 */
[----:B--2---:R-:W-:-:S04]  /*478d0*/  IADD3 R168, P2, PT, R186, UR14, RZ ;  /* 0x0000000ebaa87c10 */ /* 0x004fc8000ff5e0ff */
[----:B------:R-:W-:-:S05]  /*478e0*/  IADD3.X R169, PT, PT, R187, UR15, RZ, P2, !PT ;  /* 0x0000000fbba97c10 */ /* 0x000fca00097fe4ff */
[----:B------:R2:W-:Y:S04]  /*478f0*/  STL.64 [R1+0x540], R168 ;  /* 0x000540a801007387 */ /* 0x0005e80000100a00 */
[----:B------:R2:W-:Y:S04]  /*47900*/  LDGSTS.E [R2+-0x7f400], desc[UR22][R168.64], P1 ;  /* 0x80c00000a8027fae */ /* 0x0005e800089a1016 */
[----:B------:R-:W4:Y:S01]  /*47910*/  LDL.LU.64 R186, [R1+0xfe0] ;  /* 0x000fe00001ba7983 */ /* 0x000f220000300a00 */
[----:B--2---:R-:W-:-:S04]  /*47920*/  IADD3 R168, P2, PT, R184, UR14, RZ ;  /* 0x0000000eb8a87c10 */ /* 0x004fc8000ff5e0ff */
[----:B------:R-:W-:-:S05]  /*47930*/  IADD3.X R169, PT, PT, R185, UR15, RZ, P2, !PT ;  /* 0x0000000fb9a97c10 */ /* 0x000fca00097fe4ff */
[----:B------:R2:W-:Y:S04]  /*47940*/  STL.64 [R1+0x578], R168 ;  /* 0x000578a801007387 */ /* 0x0005e80000100a00 */
[----:B------:R-:W4:Y:S04]  /*47950*/  LDL.LU.64 R184, [R1+0xfb8] ;  /* 0x000fb80001b87983 */ /* 0x000f280000300a00 */
        /* <DEDUP_REMOVED lines=14> */
[----:B------:R-:W2:Y:S04]  /*47a40*/  LDL.LU.64 R176, [R1+0xf28] ;  /* 0x000f280001b07983 */ /* 0x000ea80000300a00 */
[----:B------:R3:W-:Y:S02]  /*47a50*/  LDGSTS.E [R2+-0x7e400], desc[UR22][R168.64], P1 ;  /* 0x81c00000a8027fae */ /* 0x0007e400089a1016 */
[----:B---3--:R-:W-:-:S04]  /*47a60*/  IADD3 R168, P2, PT, R172, UR14, RZ ;  /* 0x0000000eaca87c10 */ /* 0x008fc8000ff5e0ff */
[----:B------:R-:W-:-:S05]  /*47a70*/  IADD3.X R169, PT, PT, R173, UR15, RZ, P2, !PT ;  /* 0x0000000fada97c10 */ /* 0x000fca00097fe4ff */
[----:B------:R4:W-:Y:S04]  /*47a80*/  STL.64 [R1+0x608], R168 ;  /* 0x000608a801007387 */ /* 0x0009e80000100a00 */
[----:B------:R4:W-:Y:S04]  /*47a90*/  LDGSTS.E [R2+-0x7e000], desc[UR22][R168.64], P1 ;  /* 0x82000000a8027fae */ /* 0x0009e800089a1016 */
[----:B------:R-:W3:Y:S01]  /*47aa0*/  LDL.LU.64 R172, [R1+0xef8] ;  /* 0x000ef80001ac7983 */ /* 0x000ee20000300a00 */
[----:B----4-:R-:W-:-:S04]  /*47ab0*/  IADD3 R168, P2, PT, R170, UR14, RZ ;  /* 0x0000000eaaa87c10 */ /* 0x010fc8000ff5e0ff */
[----:B------:R-:W-:-:S05]  /*47ac0*/  IADD3.X R169, PT, PT, R171, UR15, RZ, P2, !PT ;  /* 0x0000000faba97c10 */ /* 0x000fca00097fe4ff */
[----:B------:R4:W-:Y:S04]  /*47ad0*/  STL.64 [R1+0x638], R168 ;  /* 0x000638a801007387 */ /* 0x0009e80000100a00 */
[----:B------:R-:W3:Y:S04]  /*47ae0*/  LDL.LU.64 R170, [R1+0xec8] ;  /* 0x000ec80001aa7983 */ /* 0x000ee80000300a00 */
[----:B------:R4:W-:Y:S02]  /*47af0*/  LDGSTS.E [R2+-0x7dc00], desc[UR22][R168.64], P1 ;  /* 0x82400000a8027fae */ /* 0x0009e400089a1016 */
[----:B----4-:R-:W-:-:S04]  /*47b00*/  IADD3 R168, P2, PT, R186, UR14, RZ ;  /* 0x0000000ebaa87c10 */ /* 0x010fc8000ff5e0ff */
        /* <DEDUP_REMOVED lines=28> */
[----:B------:R-:W2:Y:S01]  /*47cd0*/  LDL.LU.64 R172, [R1+0xcb8] ;  /* 0x000cb80001ac7983 */ /* 0x000ea20000300a00 */
[----:B---3--:R-:W-:-:S04]  /*47ce0*/  IADD3 R168, P2, PT, R170, UR14, RZ ;  /* 0x0000000eaaa87c10 */ /* 0x008fc8000ff5e0ff */
        /* <DEDUP_REMOVED lines=83> */
[----:B------:R3:W-:Y:S04]  /*48220*/  LDGSTS.E [R2+-0x60000], desc[UR22][R168.64], P1 ;  /* 0xa0000000a8027fae */ /* 0x0007e800089a1016 */
[----:B------:R-:W2:Y:S01]  /*48230*/  LDL.LU.64 R184, [R1+0x58] ;  /* 0x0000580001b87983 */ /* 0x000ea20000300a00 */
        /* <DEDUP_REMOVED lines=16> */
[----:B------:R-:W-:Y:S02]  /*48340*/  IADD3.X R169, PT, PT, R173, UR15, RZ, P2, !PT ;  /* 0x0000000fada97c10 */ /* 0x000fe400097fe4ff */
[----:B------:R-:W3:Y:S04]  /*48350*/  LDL.LU.64 R172, [R1+0x18] ;  /* 0x0000180001ac7983 */ /* 0x000ee80000300a00 */
[----:B------:R1:W-:Y:S04]  /*48360*/  STL.64 [R1+0xf88], R168 ;  /* 0x000f88a801007387 */ /* 0x0003e80000100a00 */
[----:B------:R1:W-:Y:S02]  /*48370*/  LDGSTS.E [R2+-0x5f000], desc[UR22][R168.64], P1 ;  /* 0xa1000000a8027fae */ /* 0x0003e400089a1016 */
[----:B-1----:R-:W-:-:S04]  /*48380*/  IADD3 R168, P2, PT, R170, UR14, RZ ;  /* 0x0000000eaaa87c10 */ /* 0x002fc8000ff5e0ff */
[----:B------:R-:W-:Y:S02]  /*48390*/  IADD3.X R169, PT, PT, R171, UR15, RZ, P2, !PT ;  /* 0x0000000faba97c10 */ /* 0x000fe400097fe4ff */
[----:B------:R-:W3:Y:S04]  /*483a0*/  LDL.LU.64 R170, [R1+0x8] ;  /* 0x0000080001aa7983 */ /* 0x000ee80000300a00 */
[----:B------:R4:W-:Y:S04]  /*483b0*/  STL.64 [R1+0xfe0], R168 ;  /* 0x000fe0a801007387 */ /* 0x0009e80000100a00 */
[----:B------:R4:W-:Y:S02]  /*483c0*/  LDGSTS.E [R2+-0x5ec00], desc[UR22][R168.64], P1 ;  /* 0xa1400000a8027fae */ /* 0x0009e400089a1016 */
[----:B----4-:R-:W-:-:S04]  /*483d0*/  IADD3 R168, P2, PT, R188, UR14, RZ ;  /* 0x0000000ebca87c10 */ /* 0x010fc8000ff5e0ff */
[----:B------:R-:W-:-:S05]  /*483e0*/  IADD3.X R169, PT, PT, R189, UR15, RZ, P2, !PT ;  /* 0x0000000fbda97c10 */ /* 0x000fca00097fe4ff */
[----:B------:R2:W-:Y:S04]  /*483f0*/  STL.64 [R1+0x1000], R168 ;  /* 0x001000a801007387 */ /* 0x0005e80000100a00 */
[----:B------:R2:W-:Y:S02]  /*48400*/  LDGSTS.E [R2+-0x5e800], desc[UR22][R168.64], P1 ;  /* 0xa1800000a8027fae */ /* 0x0005e400089a1016 */
[----:B--2---:R-:W-:-:S04]  /*48410*/  IADD3 R168, P2, PT, R186, UR14, RZ ;  /* 0x0000000ebaa87c10 */ /* 0x004fc8000ff5e0ff */
[----:B------:R-:W-:-:S05]  /*48420*/  IADD3.X R169, PT, PT, R187, UR15, RZ, P2, !PT ;  /* 0x0000000fbba97c10 */ /* 0x000fca00097fe4ff */
[----:B------:R1:W-:Y:S04]  /*48430*/  STL.64 [R1+0x1040], R168 ;  /* 0x001040a801007387 */ /* 0x0003e80000100a00 */
[----:B------:R1:W-:Y:S02]  /*48440*/  LDGSTS.E [R2+-0x5e400], desc[UR22][R168.64], P1 ;  /* 0xa1c00000a8027fae */ /* 0x0003e400089a1016 */
[----:B-1----:R-:W-:-:S04]  /*48450*/  IADD3 R168, P2, PT, R184, UR14, RZ ;  /* 0x0000000eb8a87c10 */ /* 0x002fc8000ff5e0ff */
        /* <DEDUP_REMOVED lines=15> */
[----:B---3--:R-:W-:-:S04]  /*48550*/  IADD3 R168, P2, PT, R172, UR14, RZ ;  /* 0x0000000eaca87c10 */ /* 0x008fc8000ff5e0ff */
        /* <DEDUP_REMOVED lines=20> */
[----:B------:R-:W-:Y:S02]  /*486a0*/  IADD3.X R169, PT, PT, R107, UR15, RZ, P2, !PT ;  /* 0x0000000f6ba97c10 */ /* 0x000fe400097fe4ff */
[----:B------:R-:W-:-:S03]  /*486b0*/  IADD3 R106, P2, PT, R104, UR14, RZ ;  /* 0x0000000e686a7c10 */ /* 0x000fc6000ff5e0ff */
[----:B------:R-:W-:Y:S01]  /*486c0*/  LDGSTS.E [R2+-0x5bc00], desc[UR22][R168.64], P1 ;  /* 0xa4400000a8027fae */ /* 0x000fe200089a1016 */
[----:B------:R-:W-:Y:S02]  /*486d0*/  IADD3.X R107, PT, PT, R105, UR15, RZ, P2, !PT ;  /* 0x0000000f696b7c10 */ /* 0x000fe400097fe4ff */
[----:B------:R-:W-:Y:S01]  /*486e0*/  IADD3 R104, P2, PT, R102, UR14, RZ ;  /* 0x0000000e66687c10 */ /* 0x000fe2000ff5e0ff */
[----:B------:R1:W-:Y:S03]  /*486f0*/  STL.64 [R1+0x1210], R168 ;  /* 0x001210a801007387 */ /* 0x0003e60000100a00 */
[----:B------:R-:W-:Y:S01]  /*48700*/  IADD3.X R105, PT, PT, R103, UR15, RZ, P2, !PT ;  /* 0x0000000f67697c10 */ /* 0x000fe200097fe4ff */
[----:B------:R-:W-:Y:S01]  /*48710*/  LDGSTS.E [R2+-0x5b800], desc[UR22][R106.64], P1 ;  /* 0xa48000006a027fae */ /* 0x000fe200089a1016 */
[----:B------:R-:W-:-:S03]  /*48720*/  IADD3 R102, P2, PT, R100, UR14, RZ ;  /* 0x0000000e64667c10 */ /* 0x000fc6000ff5e0ff */
[----:B------:R-:W-:Y:S01]  /*48730*/  STL.64 [R1+0x1240], R106 ;  /* 0x0012406a01007387 */ /* 0x000fe20000100a00 */
[----:B------:R-:W-:Y:S02]  /*48740*/  IADD3.X R103, PT, PT, R101, UR15, RZ, P2, !PT ;  /* 0x0000000f65677c10 */ /* 0x000fe400097fe4ff */
[----:B------:R-:W-:Y:S01]  /*48750*/  IADD3 R100, P2, PT, R98, UR14, RZ ;  /* 0x0000000e62647c10 */ /* 0x000fe2000ff5e0ff */
[----:B------:R-:W-:Y:S03]  /*48760*/  LDGSTS.E [R2+-0x5b400], desc[UR22][R104.64], P1 ;  /* 0xa4c0000068027fae */ /* 0x000fe600089a1016 */
[----:B------:R-:W-:Y:S01]  /*48770*/  IADD3.X R101, PT, PT, R99, UR15, RZ, P2, !PT ;  /* 0x0000000f63657c10 */ /* 0x000fe200097fe4ff */
[----:B------:R-:W-:Y:S01]  /*48780*/  STL.64 [R1+0x1260], R104 ;  /* 0x0012606801007387 */ /* 0x000fe20000100a00 */
[----:B------:R-:W-:-:S03]  /*48790*/  IADD3 R98, P2, PT, R96, UR14, RZ ;  /* 0x0000000e60627c10 */ /* 0x000fc6000ff5e0ff */
[----:B------:R-:W-:Y:S01]  /*487a0*/  LDGSTS.E [R2+-0x5b000], desc[UR22][R102.64], P1 ;  /* 0xa500000066027fae */ /* 0x000fe200089a1016 */
[----:B------:R-:W-:Y:S02]  /*487b0*/  IADD3.X R99, PT, PT, R97, UR15, RZ, P2, !PT ;  /* 0x0000000f61637c10 */ /* 0x000fe400097fe4ff */
[----:B------:R-:W-:Y:S01]  /*487c0*/  IADD3 R96, P2, PT, R94, UR14, RZ ;  /* 0x0000000e5e607c10 */ /* 0x000fe2000ff5e0ff */
[----:B------:R-:W-:Y:S03]  /*487d0*/  STL.64 [R1+0x1278], R102 ;  /* 0x0012786601007387 */ /* 0x000fe60000100a00 */
[----:B------:R-:W-:Y:S01]  /*487e0*/  IADD3.X R97, PT, PT, R95, UR15, RZ, P2, !PT ;  /* 0x0000000f5f617c10 */ /* 0x000fe200097fe4ff */
[----:B------:R-:W-:Y:S01]  /*487f0*/  LDGSTS.E [R2+-0x5ac00], desc[UR22][R100.64], P1 ;  /* 0xa540000064027fae */ /* 0x000fe200089a1016 */
[----:B------:R-:W-:-:S03]  /*48800*/  IADD3 R94, P2, PT, R92, UR14, RZ ;  /* 0x0000000e5c5e7c10 */ /* 0x000fc6000ff5e0ff */
[----:B------:R-:W-:Y:S01]  /*48810*/  STL.64 [R1+0x12a0], R100 ;  /* 0x0012a06401007387 */ /* 0x000fe20000100a00 */
[----:B------:R-:W-:Y:S02]  /*48820*/  IADD3.X R95, PT, PT, R93, UR15, RZ, P2, !PT ;  /* 0x0000000f5d5f7c10 */ /* 0x000fe400097fe4ff */
[----:B------:R-:W-:Y:S01]  /*48830*/  IADD3 R92, P2, PT, R90, UR14, RZ ;  /* 0x0000000e5a5c7c10 */ /* 0x000fe2000ff5e0ff */
[----:B------:R-:W-:Y:S03]  /*48840*/  STL.64 [R1+0x12b0], R98 ;  /* 0x0012b06201007387 */ /* 0x000fe60000100a00 */
[----:B------:R-:W-:Y:S01]  /*48850*/  IADD3.X R93, PT, PT, R91, UR15, RZ, P2, !PT ;  /* 0x0000000f5b5d7c10 */ /* 0x000fe200097fe4ff */
[----:B------:R-:W-:Y:S04]  /*48860*/  STL.64 [R1+0x12d0], R96 ;  /* 0x0012d06001007387 */ /* 0x000fe80000100a00 */
[----:B------:R-:W-:Y:S04]  /*48870*/  STL.64 [R1+0x12e0], R94 ;  /* 0x0012e05e01007387 */ /* 0x000fe80000100a00 */
[----:B------:R-:W-:Y:S04]  /*48880*/  STL.64 [R1+0x1300], R92 ;  /* 0x0013005c01007387 */ /* 0x000fe80000100a00 */
[----:B------:R-:W2:Y:S01]  /*48890*/  LDL.LU.64 R172, [R1+0x1400] ;  /* 0x0014000001ac7983 */ /* 0x000ea20000300a00 */
[----:B------:R-:W-:-:S03]  /*488a0*/  IADD3 R90, P2, PT, R88, UR14, RZ ;  /* 0x0000000e585a7c10 */ /* 0x000fc6000ff5e0ff */
[----:B------:R-:W-:Y:S01]  /*488b0*/  LDGSTS.E [R2+-0x5a800], desc[UR22][R98.64], P1 ;  /* 0xa580000062027fae */ /* 0x000fe200089a1016 */
[----:B------:R-:W-:Y:S02]  /*488c0*/  IADD3.X R91, PT, PT, R89, UR15, RZ, P2, !PT ;  /* 0x0000000f595b7c10 */ /* 0x000fe400097fe4ff */
[----:B------:R-:W-:Y:S01]  /*488d0*/  IADD3 R88, P2, PT, R86, UR14, RZ ;  /* 0x0000000e56587c10 */ /* 0x000fe2000ff5e0ff */
[----:B------:R-:W-:Y:S04]  /*488e0*/  LDGSTS.E [R2+-0x5a400], desc[UR22][R96.64], P1 ;  /* 0xa5c0000060027fae */ /* 0x000fe800089a1016 */
[----:B------:R-:W-:Y:S04]  /*488f0*/  STL.64 [R1+0x1310], R90 ;  /* 0x0013105a01007387 */ /* 0x000fe80000100a00 */
[----:B------:R-:W3:Y:S01]  /*48900*/  LDL.LU.64 R170, [R1+0x13d0] ;  /* 0x0013d00001aa7983 */ /* 0x000ee20000300a00 */
[----:B------:R-:W-:-:S03]  /*48910*/  IADD3.X R89, PT, PT, R87, UR15, RZ, P2, !PT ;  /* 0x0000000f57597c10 */ /* 0x000fc600097fe4ff */
[----:B------:R-:W-:Y:S04]  /*48920*/  LDGSTS.E [R2+-0x5a000], desc[UR22][R94.64], P1 ;  /* 0xa60000005e027fae */ /* 0x000fe800089a1016 */
[----:B------:R-:W-:Y:S04]  /*48930*/  STL.64 [R1+0x1330], R88 ;  /* 0x0013305801007387 */ /* 0x000fe80000100a00 */
[----:B-1----:R-:W4:Y:S01]  /*48940*/  LDL.LU.64 R168, [R1+0x13a0] ;  /* 0x0013a00001a87983 */ /* 0x002f220000300a00 */
[----:B------:R-:W-:-:S03]  /*48950*/  IADD3 R86, P2, PT, R84, UR14, RZ ;  /* 0x0000000e54567c10 */ /* 0x000fc6000ff5e0ff */
[----:B------:R-:W-:Y:S01]  /*48960*/  LDGSTS.E [R2+-0x59c00], desc[UR22][R92.64], P1 ;  /* 0xa64000005c027fae */ /* 0x000fe200089a1016 */
[----:B------:R-:W-:Y:S02]  /*48970*/  IADD3.X R87, PT, PT, R85, UR15, RZ, P2, !PT ;  /* 0x0000000f55577c10 */ /* 0x000fe400097fe4ff */
[----:B------:R-:W-:Y:S01]  /*48980*/  IADD3 R84, P2, PT, R82, UR14, RZ ;  /* 0x0000000e52547c10 */ /* 0x000fe2000ff5e0ff */
[----:B------:R-:W-:Y:S03]  /*48990*/  LDGSTS.E [R2+-0x59800], desc[UR22][R90.64], P1 ;  /* 0xa68000005a027fae */ /* 0x000fe600089a1016 */
[----:B------:R-:W-:Y:S01]  /*489a0*/  IADD3.X R85, PT, PT, R83, UR15, RZ, P2, !PT ;  /* 0x0000000f53557c10 */ /* 0x000fe200097fe4ff */
[----:B------:R-:W-:Y:S04]  /*489b0*/  STL.64 [R1+0x1338], R86 ;  /* 0x0013385601007387 */ /* 0x000fe80000100a00 */
[----:B------:R-:W4:Y:S04]  /*489c0*/  LDL.LU.64 R184, [R1+0x1358] ;  /* 0x0013580001b87983 */ /* 0x000f280000300a00 */
[----:B------:R2:W-:Y:S04]  /*489d0*/  STL.64 [R1+0x1340], R84 ;  /* 0x0013405401007387 */ /* 0x0005e80000100a00 */
[----:B------:R-:W4:Y:S01]  /*489e0*/  LDL.LU.64 R182, [R1+0x1320] ;  /* 0x0013200001b67983 */ /* 0x000f220000300a00 */
[----:B------:R-:W-:-:S03]  /*489f0*/  IADD3 R82, P2, PT, R80, UR14, RZ ;  /* 0x0000000e50527c10 */ /* 0x000fc6000ff5e0ff */
[----:B------:R-:W-:Y:S01]  /*48a00*/  LDGSTS.E [R2+-0x59400], desc[UR22][R88.64], P1 ;  /* 0xa6c0000058027fae */ /* 0x000fe200089a1016 */
[----:B------:R-:W-:Y:S02]  /*48a10*/  IADD3.X R83, PT, PT, R81, UR15, RZ, P2, !PT ;  /* 0x0000000f51537c10 */ /* 0x000fe400097fe4ff */
[----:B------:R-:W-:Y:S01]  /*48a20*/  IADD3 R80, P2, PT, R78, UR14, RZ ;  /* 0x0000000e4e507c10 */ /* 0x000fe2000ff5e0ff */
[----:B------:R-:W-:Y:S04]  /*48a30*/  LDGSTS.E [R2+-0x59000], desc[UR22][R86.64], P1 ;  /* 0xa700000056027fae */ /* 0x000fe800089a1016 */
[----:B------:R-:W-:Y:S04]  /*48a40*/  STL.64 [R1+0x1348], R82 ;  /* 0x0013485201007387 */ /* 0x000fe80000100a00 */
[----:B------:R-:W4:Y:S01]  /*48a50*/  LDL.LU.64 R180, [R1+0x12c8] ;  /* 0x0012c80001b47983 */ /* 0x000f220000300a00 */
[----:B------:R-:W-:-:S03]  /*48a60*/  IADD3.X R81, PT, PT, R79, UR15, RZ, P2, !PT ;  /* 0x0000000f4f517c10 */ /* 0x000fc600097fe4ff */
[----:B------:R2:W-:Y:S04]  /*48a70*/  LDGSTS.E [R2+-0x58c00], desc[UR22][R84.64], P1 ;  /* 0xa740000054027fae */ /* 0x0005e800089a1016 */
[----:B------:R-:W-:Y:S04]  /*48a80*/  STL.64 [R1+0x1380], R80 ;  /* 0x0013805001007387 */ /* 0x000fe80000100a00 */
[----:B------:R-:W4:Y:S01]  /*48a90*/  LDL.LU.64 R176, [R1+0x1258] ;  /* 0x0012580001b07983 */ /* 0x000f220000300a00 */
[----:B------:R-:W-:-:S03]  /*48aa0*/  VIADD R13, R13, 0x100000 ;  /* 0x001000000d0d7836 */ /* 0x000fc60000000000 */
[----:B------:R1:W-:Y:S04]  /*48ab0*/  LDGSTS.E [R2+-0x58800], desc[UR22][R82.64], P1 ;  /* 0xa780000052027fae */ /* 0x0003e800089a1016 */
[----:B------:R-:W-:Y:S01]  /*48ac0*/  LDGSTS.E [R13+-0x58400], desc[UR22][R80.64], P1 ;  /* 0xa7c00000500d7fae */ /* 0x000fe200089a1016 */
[----:B--2---:R-:W-:-:S04]  /*48ad0*/  IADD3 R84, P2, PT, R172, UR14, RZ ;  /* 0x0000000eac547c10 */ /* 0x004fc8000ff5e0ff */
[----:B------:R-:W-:Y:S02]  /*48ae0*/  IADD3.X R85, PT, PT, R173, UR15, RZ, P2, !PT ;  /* 0x0000000fad557c10 */ /* 0x000fe400097fe4ff */
[----:B------:R-:W2:Y:S01]  /*48af0*/  LDL.LU.64 R172, [R1+0x11f0] ;  /* 0x0011f00001ac7983 */ /* 0x000ea20000300a00 */
[----:B---3--:R-:W-:-:S04]  /*48b00*/  IADD3 R96, P2, PT, R170, UR14, RZ ;  /* 0x0000000eaa607c10 */ /* 0x008fc8000ff5e0ff */
[----:B------:R-:W-:Y:S02]  /*48b10*/  IADD3.X R97, PT, PT, R171, UR15, RZ, P2, !PT ;  /* 0x0000000fab617c10 */ /* 0x000fe400097fe4ff */
[----:B------:R-:W3:Y:S01]  /*48b20*/  LDL.LU.64 R170, [R1+0x1188] ;  /* 0x0011880001aa7983 */ /* 0x000ee20000300a00 */
[----:B----4-:R-:W-:-:S04]  /*48b30*/  IADD3 R216, P2, PT, R168, UR14, RZ ;  /* 0x0000000ea8d87c10 */ /* 0x010fc8000ff5e0ff */
[----:B------:R-:W-:Y:S02]  /*48b40*/  IADD3.X R217, PT, PT, R169, UR15, RZ, P2, !PT ;  /* 0x0000000fa9d97c10 */ /* 0x000fe400097fe4ff */
[----:B------:R-:W4:Y:S01]  /*48b50*/  LDL.LU.64 R168, [R1+0x1118] ;  /* 0x0011180001a87983 */ /* 0x000f220000300a00 */
[----:B------:R-:W-:-:S04]  /*48b60*/  IADD3 R246, P2, PT, R184, UR14, RZ ;  /* 0x0000000eb8f67c10 */ /* 0x000fc8000ff5e0ff */
[----:B------:R-:W-:Y:S02]  /*48b70*/  IADD3.X R247, PT, PT, R185, UR15, RZ, P2, !PT ;  /* 0x0000000fb9f77c10 */ /* 0x000fe400097fe4ff */
[----:B------:R-:W4:Y:S01]  /*48b80*/  LDL.LU.64 R184, [R1+0x10c0] ;  /* 0x0010c00001b87983 */ /* 0x000f220000300a00 */
[----:B------:R-:W-:-:S04]  /*48b90*/  IADD3 R78, P2, PT, R182, UR14, RZ ;  /* 0x0000000eb64e7c10 */ /* 0x000fc8000ff5e0ff */
[----:B------:R-:W-:Y:S01]  /*48ba0*/  IADD3.X R79, PT, PT, R183, UR15, RZ, P2, !PT ;  /* 0x0000000fb74f7c10 */ /* 0x000fe200097fe4ff */
[----:B-1----:R-:W-:-:S04]  /*48bb0*/  VIADD R2, R14, 0x100000 ;  /* 0x001000000e027836 */ /* 0x002fc80000000000 */
[----:B------:R1:W-:Y:S04]  /*48bc0*/  STL.64 [R1+0x28], R78 ;  /* 0x0000284e01007387 */ /* 0x0003e80000100a00 */
[----:B------:R-:W4:Y:S04]  /*48bd0*/  LDL.LU.64 R182, [R1+0x1078] ;  /* 0x0010780001b67983 */ /* 0x000f280000300a00 */
[----:B------:R-:W-:Y:S04]  /*48be0*/  LDGSTS.E [R2+-0x7ff80], desc[UR22][R84.64], P1 ;  /* 0x8008000054027fae */ /* 0x000fe800089a1016 */
[----:B------:R-:W-:Y:S04]  /*48bf0*/  LDGSTS.E [R2+-0x7fb80], desc[UR22][R96.64], P1 ;  /* 0x8048000060027fae */ /* 0x000fe800089a1016 */
[----:B------:R-:W-:Y:S04]  /*48c00*/  LDGSTS.E [R2+-0x7f780], desc[UR22][R216.64], P1 ;  /* 0x80880000d8027fae */ /* 0x000fe800089a1016 */
[----:B------:R-:W-:Y:S04]  /*48c10*/  LDGSTS.E [R2+-0x7f380], desc[UR22][R246.64], P1 ;  /* 0x80c80000f6027fae */ /* 0x000fe800089a1016 */
[----:B------:R1:W-:Y:S02]  /*48c20*/  LDGSTS.E [R2+-0x7ef80], desc[UR22][R78.64], P1 ;  /* 0x810800004e027fae */ /* 0x0003e400089a1016 */
[----:B-1----:R-:W-:-:S04]  /*48c30*/  IADD3 R78, P2, PT, R180, UR14, RZ ;  /* 0x0000000eb44e7c10 */ /* 0x002fc8000ff5e0ff */
[----:B------:R-:W-:-:S05]  /*48c40*/  IADD3.X R79, PT, PT, R181, UR15, RZ, P2, !PT ;  /* 0x0000000fb54f7c10 */ /* 0x000fca00097fe4ff */
[----:B------:R1:W-:Y:S04]  /*48c50*/  STL.64 [R1+0x58], R78 ;  /* 0x0000584e01007387 */ /* 0x0003e80000100a00 */
[----:B------:R1:W-:Y:S04]  /*48c60*/  LDGSTS.E [R2+-0x7eb80], desc[UR22][R78.64], P1 ;  /* 0x814800004e027fae */ /* 0x0003e800089a1016 */
[----:B------:R-:W4:Y:S01]  /*48c70*/  LDL.LU.64 R180, [R1+0x1030] ;  /* 0x0010300001b47983 */ /* 0x000f220000300a00 */
[----:B-1----:R-:W-:-:S04]  /*48c80*/  IADD3 R78, P2, PT, R176, UR14, RZ ;  /* 0x0000000eb04e7c10 */ /* 0x002fc8000ff5e0ff */
        /* <DEDUP_REMOVED lines=17> */
[----:B------:R-:W4:Y:S04]  /*48da0*/  LDL.LU.64 R168, [R1+0xf50] ;  /* 0x000f500001a87983 */ /* 0x000f280000300a00 */
        /* <DEDUP_REMOVED lines=115> */
[----:B------:R1:W-:Y:S04]  /*494e0*/  LDGSTS.E [R2+-0x5ff80], desc[UR22][R78.64], P1 ;  /* 0xa00800004e027fae */ /* 0x0003e800089a1016 */
[----:B------:R-:W4:Y:S01]  /*494f0*/  LDL.LU.64 R182, [R1+0x50] ;  /* 0x0000500001b67983 */ /* 0x000f220000300a00 */
        /* <DEDUP_REMOVED lines=20> */
[----:B----4-:R-:W-:-:S04]  /*49640*/  IADD3 R78, P2, PT, R168, UR14, RZ ;  /* 0x0000000ea84e7c10 */ /* 0x010fc8000ff5e0ff */
[----:B------:R-:W-:Y:S02]  /*49650*/  IADD3.X R79, PT, PT, R169, UR15, RZ, P2, !PT ;  /* 0x0000000fa94f7c10 */ /* 0x000fe400097fe4ff */
[----:B------:R-:W4:Y:S04]  /*49660*/  LDL.LU.64 R168, [R1] ;  /* 0x0000000001a87983 */ /* 0x000f280000300a00 */
        /* <DEDUP_REMOVED lines=22> */
[----:B--2---:R-:W-:-:S04]  /*497d0*/  IADD3 R78, P2, PT, R172, UR14, RZ ;  /* 0x0000000eac4e7c10 */ /* 0x004fc8000ff5e0ff */
[----:B------:R-:W-:-:S05]  /*497e0*/  IADD3.X R79, PT, PT, R173, UR15, RZ, P2, !PT ;  /* 0x0000000fad4f7c10 */ /* 0x000fca00097fe4ff */
[----:B------:R3:W-:Y:S04]  /*497f0*/  STL.64 [R1+0x1038], R78 ;  /* 0x0010384e01007387 */ /* 0x0007e80000100a00 */
[----:B------:R3:W-:Y:S02]  /*49800*/  LDGSTS.E [R2+-0x5d380], desc[UR22][R78.64], P1 ;  /* 0xa2c800004e027fae */ /* 0x0007e400089a1016 */
[----:B---3--:R-:W-:-:S04]  /*49810*/  IADD3 R78, P2, PT, R170, UR14, RZ ;  /* 0x0000000eaa4e7c10 */ /* 0x008fc8000ff5e0ff */
[----:B------:R-:W-:-:S05]  /*49820*/  IADD3.X R79, PT, PT, R171, UR15, RZ, P2, !PT ;  /* 0x0000000fab4f7c10 */ /* 0x000fca00097fe4ff */
[----:B------:R4:W-:Y:S04]  /*49830*/  STL.64 [R1+0x1078], R78 ;  /* 0x0010784e01007387 */ /* 0x0009e80000100a00 */
[----:B------:R4:W-:Y:S02]  /*49840*/  LDGSTS.E [R2+-0x5cf80], desc[UR22][R78.64], P1 ;  /* 0xa30800004e027fae */ /* 0x0009e400089a1016 */
[----:B----4-:R-:W-:-:S04]  /*49850*/  IADD3 R78, P2, PT, R168, UR14, RZ ;  /* 0x0000000ea84e7c10 */ /* 0x010fc8000ff5e0ff */
        /* <DEDUP_REMOVED lines=43> */
[----:B------:R-:W-:-:S03]  /*49b10*/  IADD3.X R61, PT, PT, R59, UR15, RZ, P2, !PT ;  /* 0x0000000f3b3d7c10 */ /* 0x000fc600097fe4ff */
[----:B------:R-:W-:Y:S04]  /*49b20*/  STL.64 [R1+0x1238], R66 ;  /* 0x0012384201007387 */ /* 0x000fe80000100a00 */
        /* <DEDUP_REMOVED lines=11> */
[----:B------:R-:W-:-:S02]  /*49be0*/  IADD3.X R57, PT, PT, R55, UR15, RZ, P2, !PT ;  /* 0x0000000f37397c10 */ /* 0x000fc400097fe4ff */
[----:B------:R-:W-:Y:S01]  /*49bf0*/  IADD3 R54, P2, PT, R52, UR14, RZ ;  /* 0x0000000e34367c10 */ /* 0x000fe2000ff5e0ff */
[----:B------:R-:W-:Y:S04]  /*49c00*/  LDGSTS.E [R2+-0x59b80], desc[UR22][R60.64], P1 ;  /* 0xa64800003c027fae */ /* 0x000fe800089a1016 */
[----:B------:R2:W-:Y:S04]  /*49c10*/  STL.64 [R1+0x12c8], R56 ;  /* 0x0012c83801007387 */ /* 0x0005e80000100a00 */
[----:B------:R-:W4:Y:S01]  /*49c20*/  LDL.LU.64 R176, [R1+0x1478] ;  /* 0x0014780001b07983 */ /* 0x000f220000300a00 */
[----:B------:R-:W-:-:S03]  /*49c30*/  IADD3.X R55, PT, PT, R53, UR15, RZ, P2, !PT ;  /* 0x0000000f35377c10 */ /* 0x000fc600097fe4ff */
[----:B------:R-:W-:Y:S04]  /*49c40*/  LDGSTS.E [R2+-0x59780], desc[UR22][R58.64], P1 ;  /* 0xa68800003a027fae */ /* 0x000fe800089a1016 */
[----:B------:R-:W-:Y:S04]  /*49c50*/  STL.64 [R1+0x12d8], R54 ;  /* 0x0012d83601007387 */ /* 0x000fe80000100a00 */
[----:B------:R-:W4:Y:S01]  /*49c60*/  LDL.LU.64 R172, [R1+0x1450] ;  /* 0x0014500001ac7983 */ /* 0x000f220000300a00 */
[----:B------:R-:W-:-:S03]  /*49c70*/  IADD3 R52, P2, PT, R50, UR14, RZ ;  /* 0x0000000e32347c10 */ /* 0x000fc6000ff5e0ff */
[----:B------:R2:W-:Y:S01]  /*49c80*/  LDGSTS.E [R2+-0x59380], desc[UR22][R56.64], P1 ;  /* 0xa6c8000038027fae */ /* 0x0005e200089a1016 */
[----:B------:R-:W-:Y:S02]  /*49c90*/  IADD3.X R53, PT, PT, R51, UR15, RZ, P2, !PT ;  /* 0x0000000f33357c10 */ /* 0x000fe400097fe4ff */
[----:B------:R-:W-:Y:S01]  /*49ca0*/  IADD3 R50, P2, PT, R48, UR14, RZ ;  /* 0x0000000e30327c10 */ /* 0x000fe2000ff5e0ff */
[----:B------:R-:W-:Y:S01]  /*49cb0*/  VIADD R14, R14, 0x100000 ;  /* 0x001000000e0e7836 */ /* 0x000fe20000000000 */
[----:B------:R-:W-:Y:S02]  /*49cc0*/  LDGSTS.E [R2+-0x58f80], desc[UR22][R54.64], P1 ;  /* 0xa708000036027fae */ /* 0x000fe400089a1016 */
[----:B------:R-:W-:Y:S02]  /*49cd0*/  IADD3.X R51, PT, PT, R49, UR15, RZ, P2, !PT ;  /* 0x0000000f31337c10 */ /* 0x000fe400097fe4ff */
[----:B------:R-:W-:Y:S04]  /*49ce0*/  STL.64 [R1+0x12e8], R52 ;  /* 0x0012e83401007387 */ /* 0x000fe80000100a00 */
[----:B------:R-:W4:Y:S04]  /*49cf0*/  LDL.LU.64 R170, [R1+0x1430] ;  /* 0x0014300001aa7983 */ /* 0x000f280000300a00 */
[----:B------:R-:W-:Y:S04]  /*49d00*/  STL.64 [R1+0x1308], R50 ;  /* 0x0013083201007387 */ /* 0x000fe80000100a00 */
[----:B------:R-:W4:Y:S01]  /*49d10*/  LDL.LU.64 R168, [R1+0x1408] ;  /* 0x0014080001a87983 */ /* 0x000f220000300a00 */
[----:B------:R-:W-:-:S03]  /*49d20*/  IADD3 R48, P2, PT, R46, UR14, RZ ;  /* 0x0000000e2e307c10 */ /* 0x000fc6000ff5e0ff */
[----:B------:R-:W-:Y:S01]  /*49d30*/  LDGSTS.E [R2+-0x58b80], desc[UR22][R52.64], P1 ;  /* 0xa748000034027fae */ /* 0x000fe200089a1016 */
[----:B------:R-:W-:-:S03]  /*49d40*/  IADD3.X R49, PT, PT, R47, UR15, RZ, P2, !PT ;  /* 0x0000000f2f317c10 */ /* 0x000fc600097fe4ff */
[----:B------:R-:W-:Y:S04]  /*49d50*/  LDGSTS.E [R2+-0x58780], desc[UR22][R50.64], P1 ;  /* 0xa788000032027fae */ /* 0x000fe800089a1016 */
[----:B------:R1:W-:Y:S04]  /*49d60*/  STL.64 [R1+0x1320], R48 ;  /* 0x0013203001007387 */ /* 0x0003e80000100a00 */
[----:B------:R-:W4:Y:S04]  /*49d70*/  LDL.LU.64 R184, [R1+0x13c8] ;  /* 0x0013c80001b87983 */ /* 0x000f280000300a00 */
[----:B------:R1:W-:Y:S01]  /*49d80*/  LDGSTS.E [R14+-0x58380], desc[UR22][R48.64], P1 ;  /* 0xa7c80000300e7fae */ /* 0x0003e200089a1016 */
        /* <DEDUP_REMOVED lines=13> */
[----:B------:R-:W-:Y:S02]  /*49e60*/  IADD3.X R225, PT, PT, R171, UR15, RZ, P2, !PT ;  /* 0x0000000fabe17c10 */ /* 0x000fe400097fe4ff */
[----:B------:R-:W4:Y:S01]  /*49e70*/  LDL.LU.64 R170, [R1+0x1230] ;  /* 0x0012300001aa7983 */ /* 0x000f220000300a00 */
[----:B-1----:R-:W-:-:S04]  /*49e80*/  IADD3 R48, P2, PT, R168, UR14, RZ ;  /* 0x0000000ea8307c10 */ /* 0x002fc8000ff5e0ff */
[----:B------:R-:W-:-:S05]  /*49e90*/  IADD3.X R49, PT, PT, R169, UR15, RZ, P2, !PT ;  /* 0x0000000fa9317c10 */ /* 0x000fca00097fe4ff */
[----:B------:R1:W-:Y:S04]  /*49ea0*/  STL.64 [R1], R48 ;  /* 0x0000003001007387 */ /* 0x0003e80000100a00 */
[----:B------:R-:W4:Y:S01]  /*49eb0*/  LDL.LU.64 R168, [R1+0x11a0] ;  /* 0x0011a00001a87983 */ /* 0x000f220000300a00 */
[----:B------:R-:W-:-:S05]  /*49ec0*/  VIADD R2, R15, 0x100000 ;  /* 0x001000000f027836 */ /* 0x000fca0000000000 */
[----:B------:R-:W-:Y:S04]  /*49ed0*/  LDGSTS.E [R2+-0x7ff00], desc[UR22][R56.64], P1 ;  /* 0x8010000038027fae */ /* 0x000fe800089a1016 */
        /* <DEDUP_REMOVED lines=172> */
[----:B------:R-:W-:Y:S02]  /*4a9a0*/  IADD3.X R49, PT, PT, R171, UR15, RZ, P2, !PT ;  /* 0x0000000fab317c10 */ /* 0x000fe400097fe4ff */
[----:B------:R-:W4:Y:S04]  /*4a9b0*/  LDL.LU.64 R170, [R1+0xa0] ;  /* 0x0000a00001aa7983 */ /* 0x000f280000300a00 */
[----:B------:R1:W-:Y:S04]  /*4a9c0*/  STL.64 [R1+0xc08], R48 ;  /* 0x000c083001007387 */ /* 0x0003e80000100a00 */
[----:B------:R1:W-:Y:S02]  /*4a9d0*/  LDGSTS.E [R2+-0x5e300], desc[UR22][R48.64], P1 ;  /* 0xa1d0000030027fae */ /* 0x0003e400089a1016 */
[----:B-1----:R-:W-:-:S04]  /*4a9e0*/  IADD3 R48, P2, PT, R168, UR14, RZ ;  /* 0x0000000ea8307c10 */ /* 0x002fc8000ff5e0ff */
[----:B------:R-:W-:Y:S02]  /*4a9f0*/  IADD3.X R49, PT, PT, R169, UR15, RZ, P2, !PT ;  /* 0x0000000fa9317c10 */ /* 0x000fe400097fe4ff */
[----:B------:R-:W4:Y:S04]  /*4aa00*/  LDL.LU.64 R168, [R1+0x98] ;  /* 0x0000980001a87983 */ /* 0x000f280000300a00 */
        /* <DEDUP_REMOVED lines=37> */
[----:B------:R1:W-:Y:S01]  /*4ac60*/  LDGSTS.E [R2+-0x5bb00], desc[UR22][R48.64], P1 ;  /* 0xa450000030027fae */ /* 0x0003e200089a1016 */
        /* <DEDUP_REMOVED lines=31> */
[----:B------:R-:W-:-:S03]  /*4ae60*/  IADD3.X R29, PT, PT, R27, UR15, RZ, P2, !PT ;  /* 0x0000000f1b1d7c10 */ /* 0x000fc600097fe4ff */
[----:B------:R-:W-:Y:S04]  /*4ae70*/  LDGSTS.E [R2+-0x5a300], desc[UR22][R34.64], P1 ;  /* 0xa5d0000022027fae */ /* 0x000fe800089a1016 */
[----:B------:R-:W-:Y:S04]  /*4ae80*/  STL.64 [R1+0x1220], R28 ;  /* 0x0012201c01007387 */ /* 0x000fe80000100a00 */
[----:B------:R-:W1:Y:S01]  /*4ae90*/  LDL.LU.64 R176, [R1+0x1570] ;  /* 0x0015700001b07983 */ /* 0x000e620000300a00 */
[----:B------:R-:W-:-:S03]  /*4aea0*/  IADD3 R26, P2, PT, R24, UR14, RZ ;  /* 0x0000000e181a7c10 */ /* 0x000fc6000ff5e0ff */
[----:B------:R-:W-:Y:S01]  /*4aeb0*/  LDGSTS.E [R2+-0x59f00], desc[UR22][R32.64], P1 ;  /* 0xa610000020027fae */ /* 0x000fe200089a1016 */
[----:B------:R-:W-:Y:S02]  /*4aec0*/  IADD3.X R27, PT, PT, R25, UR15, RZ, P2, !PT ;  /* 0x0000000f191b7c10 */ /* 0x000fe400097fe4ff */
[----:B------:R-:W-:Y:S01]  /*4aed0*/  IADD3 R24, P2, PT, R22, UR14, RZ ;  /* 0x0000000e16187c10 */ /* 0x000fe2000ff5e0ff */
[----:B------:R-:W-:Y:S03]  /*4aee0*/  LDGSTS.E [R2+-0x59b00], desc[UR22][R30.64], P1 ;  /* 0xa65000001e027fae */ /* 0x000fe600089a1016 */
[----:B------:R-:W-:Y:S01]  /*4aef0*/  IADD3.X R25, PT, PT, R23, UR15, RZ, P2, !PT ;  /* 0x0000000f17197c10 */ /* 0x000fe200097fe4ff */
[----:B------:R-:W-:Y:S01]  /*4af00*/  STL.64 [R1+0x1230], R26 ;  /* 0x0012301a01007387 */ /* 0x000fe20000100a00 */
[----:B------:R-:W-:-:S03]  /*4af10*/  IADD3 R22, P2, PT, R20, UR14, RZ ;  /* 0x0000000e14167c10 */ /* 0x000fc6000ff5e0ff */
[----:B------:R-:W3:Y:S01]  /*4af20*/  LDL.LU.64 R184, [R1+0x1548] ;  /* 0x0015480001b87983 */ /* 0x000ee20000300a00 */
[----:B------:R-:W-:-:S03]  /*4af30*/  IADD3.X R23, PT, PT, R21, UR15, RZ, P2, !PT ;  /* 0x0000000f15177c10 */ /* 0x000fc600097fe4ff */
[----:B------:R-:W-:Y:S04]  /*4af40*/  STL.64 [R1+0x1268], R24 ;  /* 0x0012681801007387 */ /* 0x000fe80000100a00 */
[----:B------:R-:W4:Y:S01]  /*4af50*/  LDL.LU.64 R180, [R1+0x1530] ;  /* 0x0015300001b47983 */ /* 0x000f220000300a00 */
[----:B------:R-:W-:-:S03]  /*4af60*/  IADD3 R20, P2, PT, R18, UR14, RZ ;  /* 0x0000000e12147c10 */ /* 0x000fc6000ff5e0ff */
[----:B------:R-:W-:Y:S04]  /*4af70*/  STL.64 [R1+0x1280], R22 ;  /* 0x0012801601007387 */ /* 0x000fe80000100a00 */
[----:B------:R-:W4:Y:S01]  /*4af80*/  LDL.LU.64 R182, [R1+0x1510] ;  /* 0x0015100001b67983 */ /* 0x000f220000300a00 */
[----:B------:R-:W-:Y:S02]  /*4af90*/  IADD3.X R21, PT, PT, R19, UR15, RZ, P2, !PT ;  /* 0x0000000f13157c10 */ /* 0x000fe400097fe4ff */
[----:B------:R-:W-:Y:S01]  /*4afa0*/  IADD3 R18, P2, PT, R16, UR14, RZ ;  /* 0x0000000e10127c10 */ /* 0x000fe2000ff5e0ff */
[----:B------:R-:W-:Y:S04]  /*4afb0*/  LDGSTS.E [R2+-0x59700], desc[UR22][R28.64], P1 ;  /* 0xa69000001c027fae */ /* 0x000fe800089a1016 */
[----:B------:R-:W-:Y:S04]  /*4afc0*/  STL.64 [R1+0x1290], R20 ;  /* 0x0012901401007387 */ /* 0x000fe80000100a00 */
[----:B------:R-:W4:Y:S01]  /*4afd0*/  LDL.LU.64 R168, [R1+0x14e8] ;  /* 0x0014e80001a87983 */ /* 0x000f220000300a00 */
[----:B------:R-:W-:Y:S01]  /*4afe0*/  IADD3.X R19, PT, PT, R17, UR15, RZ, P2, !PT ;  /* 0x0000000f11137c10 */ /* 0x000fe200097fe4ff */
[----:B------:R-:W-:-:S02]  /*4aff0*/  VIADD R15, R15, 0x100000 ;  /* 0x001000000f0f7836 */ /* 0x000fc40000000000 */
[----:B------:R-:W-:Y:S04]  /*4b000*/  LDGSTS.E [R2+-0x59300], desc[UR22][R26.64], P1 ;  /* 0xa6d000001a027fae */ /* 0x000fe800089a1016 */
[----:B------:R-:W-:Y:S04]  /*4b010*/  STL.64 [R1+0x12c0], R18 ;  /* 0x0012c01201007387 */ /* 0x000fe80000100a00 */
[----:B------:R-:W4:Y:S04]  /*4b020*/  LDL.LU.64 R170, [R1+0x14c8] ;  /* 0x0014c80001aa7983 */ /* 0x000f280000300a00 */
[----:B------:R-:W-:Y:S04]  /*4b030*/  LDGSTS.E [R2+-0x58f00], desc[UR22][R24.64], P1 ;  /* 0xa710000018027fae */ /* 0x000fe800089a1016 */
[----:B------:R-:W-:Y:S04]  /*4b040*/  LDGSTS.E [R2+-0x58b00], desc[UR22][R22.64], P1 ;  /* 0xa750000016027fae */ /* 0x000fe800089a1016 */
[----:B------:R1:W-:Y:S04]  /*4b050*/  LDGSTS.E [R2+-0x58700], desc[UR22][R20.64], P1 ;  /* 0xa790000014027fae */ /* 0x0003e800089a1016 */
[----:B------:R1:W-:Y:S01]  /*4b060*/  LDGSTS.E [R15+-0x58300], desc[UR22][R18.64], P1 ;  /* 0xa7d00000120f7fae */ /* 0x0003e200089a1016 */
[----:B--2---:R-:W-:-:S04]  /*4b070*/  IADD3 R62, P2, PT, R172, UR14, RZ ;  /* 0x0000000eac3e7c10 */ /* 0x004fc8000ff5e0ff */
[----:B------:R-:W-:Y:S02]  /*4b080*/  IADD3.X R63, PT, PT, R173, UR15, RZ, P2, !PT ;  /* 0x0000000fad3f7c10 */ /* 0x000fe400097fe4ff */
[----:B------:R-:W2:Y:S01]  /*4b090*/  LDL.LU.64 R172, [R1+0x1498] ;  /* 0x0014980001ac7983 */ /* 0x000ea20000300a00 */
[----:B-1----:R-:W-:-:S04]  /*4b0a0*/  IADD3 R48, P2, PT, R176, UR14, RZ ;  /* 0x0000000eb0307c10 */ /* 0x002fc8000ff5e0ff */
[----:B------:R-:W-:Y:S02]  /*4b0b0*/  IADD3.X R49, PT, PT, R177, UR15, RZ, P2, !PT ;  /* 0x0000000fb1317c10 */ /* 0x000fe400097fe4ff */
[----:B------:R-:W2:Y:S04]  /*4b0c0*/  LDL.LU.64 R176, [R1+0x1468] ;  /* 0x0014680001b07983 */ /* 0x000ea80000300a00 */
[----:B------:R-:W2:Y:S01]  /*4b0d0*/  LDL.LU.64 R186, [R1+0x1448] ;  /* 0x0014480001ba7983 */ /* 0x000ea20000300a00 */
[----:B---3--:R-:W-:-:S04]  /*4b0e0*/  IADD3 R88, P2, PT, R184, UR14, RZ ;  /* 0x0000000eb8587c10 */ /* 0x008fc8000ff5e0ff */
[----:B------:R-:W-:Y:S02]  /*4b0f0*/  IADD3.X R89, PT, PT, R185, UR15, RZ, P2, !PT ;  /* 0x0000000fb9597c10 */ /* 0x000fe400097fe4ff */
[----:B------:R-:W3:Y:S01]  /*4b100*/  LDL.LU.64 R184, [R1+0x1420] ;  /* 0x0014200001b87983 */ /* 0x000ee20000300a00 */
[----:B----4-:R-:W-:-:S04]  /*4b110*/  IADD3 R98, P2, PT, R180, UR14, RZ ;  /* 0x0000000eb4627c10 */ /* 0x010fc8000ff5e0ff */
[----:B------:R-:W-:Y:S02]  /*4b120*/  IADD3.X R99, PT, PT, R181, UR15, RZ, P2, !PT ;  /* 0x0000000fb5637c10 */ /* 0x000fe400097fe4ff */
[----:B------:R-:W-:-:S04]  /*4b130*/  IADD3 R180, P2, PT, R182, UR14, RZ ;  /* 0x0000000eb6b47c10 */ /* 0x000fc8000ff5e0ff */
[----:B------:R-:W-:Y:S02]  /*4b140*/  IADD3.X R181, PT, PT, R183, UR15, RZ, P2, !PT ;  /* 0x0000000fb7b57c10 */ /* 0x000fe400097fe4ff */
[----:B------:R-:W4:Y:S01]  /*4b150*/  LDL.LU.64 R182, [R1+0x13f0] ;  /* 0x0013f00001b67983 */ /* 0x000f220000300a00 */
[----:B------:R-:W-:-:S04]  /*4b160*/  IADD3 R210, P2, PT, R168, UR14, RZ ;  /* 0x0000000ea8d27c10 */ /* 0x000fc8000ff5e0ff */
[----:B------:R-:W-:Y:S02]  /*4b170*/  IADD3.X R211, PT, PT, R169, UR15, RZ, P2, !PT ;  /* 0x0000000fa9d37c10 */ /* 0x000fe400097fe4ff */
[----:B------:R-:W3:Y:S01]  /*4b180*/  LDL.LU.64 R168, [R1+0x13c0] ;  /* 0x0013c00001a87983 */ /* 0x000ee20000300a00 */
[----:B------:R-:W-:Y:S01]  /*4b190*/  IADD3 R242, P2, PT, R170, UR14, RZ ;  /* 0x0000000eaaf27c10 */ /* 0x000fe2000ff5e0ff */
[----:B------:R-:W-:-:S03]  /*4b1a0*/  VIADD R2, R236, 0x100000 ;  /* 0x00100000ec027836 */ /* 0x000fc60000000000 */
[----:B------:R-:W-:Y:S02]  /*4b1b0*/  IADD3.X R243, PT, PT, R171, UR15, RZ, P2, !PT ;  /* 0x0000000fabf37c10 */ /* 0x000fe400097fe4ff */
[----:B------:R-:W3:Y:S04]  /*4b1c0*/  LDL.LU.64 R170, [R1+0x1378] ;  /* 0x0013780001aa7983 */ /* 0x000ee80000300a00 */
[----:B------:R-:W-:Y:S04]  /*4b1d0*/  LDGSTS.E [R2+-0x7fe80], desc[UR22][R62.64], P1 ;  /* 0x801800003e027fae */ /* 0x000fe800089a1016 */
[----:B------:R-:W-:Y:S04]  /*4b1e0*/  LDGSTS.E [R2+-0x7fa80], desc[UR22][R48.64], P1 ;  /* 0x8058000030027fae */ /* 0x000fe800089a1016 */
[----:B------:R-:W-:Y:S04]  /*4b1f0*/  LDGSTS.E [R2+-0x7f680], desc[UR22][R88.64], P1 ;  /* 0x8098000058027fae */ /* 0x000fe800089a1016 */
[----:B------:R-:W-:Y:S04]  /*4b200*/  LDGSTS.E [R2+-0x7f280], desc[UR22][R98.64], P1 ;  /* 0x80d8000062027fae */ /* 0x000fe800089a1016 */
[----:B------:R-:W-:Y:S04]  /*4b210*/  LDGSTS.E [R2+-0x7ee80], desc[UR22][R180.64], P1 ;  /* 0x81180000b4027fae */ /* 0x000fe800089a1016 */
[----:B------:R-:W-:Y:S04]  /*4b220*/  LDGSTS.E [R2+-0x7ea80], desc[UR22][R210.64], P1 ;  /* 0x81580000d2027fae */ /* 0x000fe800089a1016 */
[----:B------:R-:W-:Y:S01]  /*4b230*/  LDGSTS.E [R2+-0x7e680], desc[UR22][R242.64], P1 ;  /* 0x81980000f2027fae */ /* 0x000fe200089a1016 */
[----:B--2---:R-:W-:-:S04]  /*4b240*/  IADD3 R14, P2, PT, R172, UR14, RZ ;  /* 0x0000000eac0e7c10 */ /* 0x004fc8000ff5e0ff */
[----:B------:R-:W-:-:S05]  /*4b250*/  IADD3.X R15, PT, PT, R173, UR15, RZ, P2, !PT ;  /* 0x0000000fad0f7c10 */ /* 0x000fca00097fe4ff */
[----:B------:R1:W-:Y:S04]  /*4b260*/  STL.64 [R1+0x10], R14 ;  /* 0x0000100e01007387 */ /* 0x0003e80000100a00 */
[----:B------:R-:W2:Y:S04]  /*4b270*/  LDL.LU.64 R172, [R1+0x1328] ;  /* 0x0013280001ac7983 */ /* 0x000ea80000300a00 */
[----:B------:R1:W-:Y:S02]  /*4b280*/  LDGSTS.E [R2+-0x7e280], desc[UR22][R14.64], P1 ;  /* 0x81d800000e027fae */ /* 0x0003e400089a1016 */
[----:B-1----:R-:W-:-:S04]  /*4b290*/  IADD3 R14, P2, PT, R176, UR14, RZ ;  /* 0x0000000eb00e7c10 */ /* 0x002fc8000ff5e0ff */
        /* <DEDUP_REMOVED lines=277> */
[----:B------:R-:W2:Y:S01]  /*4c3f0*/  LDL.LU.64 R172, [R1+0x15b0] ;  /* 0x0015b00001ac7983 */ /* 0x000ea20000300a00 */
[----:B------:R-:W-:-:S04]  /*4c400*/  IADD3 R64, P2, PT, R176, UR14, RZ ;  /* 0x0000000eb0407c10 */ /* 0x000fc8000ff5e0ff */
[----:B------:R-:W-:Y:S02]  /*4c410*/  IADD3.X R65, PT, PT, R177, UR15, RZ, P2, !PT ;  /* 0x0000000fb1417c10 */ /* 0x000fe400097fe4ff */
[----:B------:R-:W2:Y:S01]  /*4c420*/  LDL.LU.64 R176, [R1+0x1590] ;  /* 0x0015900001b07983 */ /* 0x000ea20000300a00 */
[----:B------:R-:W-:-:S04]  /*4c430*/  IADD3 R50, P2, PT, R186, UR14, RZ ;  /* 0x0000000eba327c10 */ /* 0x000fc8000ff5e0ff */
[----:B------:R-:W-:Y:S02]  /*4c440*/  IADD3.X R51, PT, PT, R187, UR15, RZ, P2, !PT ;  /* 0x0000000fbb337c10 */ /* 0x000fe400097fe4ff */
[----:B------:R-:W2:Y:S04]  /*4c450*/  LDL.LU.64 R186, [R1+0x1568] ;  /* 0x0015680001ba7983 */ /* 0x000ea80000300a00 */
[----:B------:R-:W1:Y:S01]  /*4c460*/  LDL.LU.64 R188, [R1+0x1540] ;  /* 0x0015400001bc7983 */ /* 0x000e620000300a00 */
        /* <DEDUP_REMOVED lines=8> */
[----:B------:R-:W-:-:S04]  /*4c4f0*/  IADD3 R168, P2, PT, R170, UR14, RZ ;  /* 0x0000000eaaa87c10 */ /* 0x000fc8000ff5e0ff */
[----:B------:R-:W-:Y:S02]  /*4c500*/  IADD3.X R169, PT, PT, R171, UR15, RZ, P2, !PT ;  /* 0x0000000faba97c10 */ /* 0x000fe400097fe4ff */
[----:B------:R-:W4:Y:S01]  /*4c510*/  LDL.LU.64 R170, [R1+0x14d8] ;  /* 0x0014d80001aa7983 */ /* 0x000f220000300a00 */
[----:B--2---:R-:W-:-:S04]  /*4c520*/  IADD3 R194, P2, PT, R172, UR14, RZ ;  /* 0x0000000eacc27c10 */ /* 0x004fc8000ff5e0ff */
[----:B------:R-:W-:Y:S02]  /*4c530*/  IADD3.X R195, PT, PT, R173, UR15, RZ, P2, !PT ;  /* 0x0000000fadc37c10 */ /* 0x000fe400097fe4ff */
[----:B------:R-:W2:Y:S01]  /*4c540*/  LDL.LU.64 R172, [R1+0x14b0] ;  /* 0x0014b00001ac7983 */ /* 0x000ea20000300a00 */
[----:B------:R-:W-:-:S04]  /*4c550*/  IADD3 R218, P2, PT, R176, UR14, RZ ;  /* 0x0000000eb0da7c10 */ /* 0x000fc8000ff5e0ff */
[----:B------:R-:W-:Y:S02]  /*4c560*/  IADD3.X R219, PT, PT, R177, UR15, RZ, P2, !PT ;  /* 0x0000000fb1db7c10 */ /* 0x000fe400097fe4ff */
[----:B------:R-:W2:Y:S01]  /*4c570*/  LDL.LU.64 R176, [R1+0x1488] ;  /* 0x0014880001b07983 */ /* 0x000ea20000300a00 */
[----:B------:R-:W-:-:S04]  /*4c580*/  IADD3 R248, P2, PT, R186, UR14, RZ ;  /* 0x0000000ebaf87c10 */ /* 0x000fc8000ff5e0ff */
[----:B------:R-:W-:Y:S02]  /*4c590*/  IADD3.X R249, PT, PT, R187, UR15, RZ, P2, !PT ;  /* 0x0000000fbbf97c10 */ /* 0x000fe400097fe4ff */
[----:B------:R-:W2:Y:S01]  /*4c5a0*/  LDL.LU.64 R186, [R1+0x1460] ;  /* 0x0014600001ba7983 */ /* 0x000ea20000300a00 */
[----:B------:R-:W-:Y:S02]  /*4c5b0*/  VIADD R236, R236, 0x100000 ;  /* 0x00100000ecec7836 */ /* 0x000fe40000000000 */
[----:B------:R-:W-:-:S03]  /*4c5c0*/  VIADD R2, R237, 0x100000 ;  /* 0x00100000ed027836 */ /* 0x000fc60000000000 */
[----:B------:R1:W-:Y:S04]  /*4c5d0*/  LDGSTS.E [R236+-0x58280], desc[UR22][R14.64], P1 ;  /* 0xa7d800000eec7fae */ /* 0x0003e800089a1016 */
[----:B------:R-:W-:Y:S04]  /*4c5e0*/  LDGSTS.E [R2+-0x7fe00], desc[UR22][R64.64], P1 ;  /* 0x8020000040027fae */ /* 0x000fe800089a1016 */
[----:B------:R-:W-:Y:S01]  /*4c5f0*/  LDGSTS.E [R2+-0x7fa00], desc[UR22][R50.64], P1 ;  /* 0x8060000032027fae */ /* 0x000fe200089a1016 */
[----:B-1----:R-:W-:-:S03]  /*4c600*/  IADD3 R14, P2, PT, R188, UR14, RZ ;  /* 0x0000000ebc0e7c10 */ /* 0x002fc6000ff5e0ff */
[----:B------:R-:W-:Y:S01]  /*4c610*/  LDGSTS.E [R2+-0x7f600], desc[UR22][R90.64], P1 ;  /* 0x80a000005a027fae */ /* 0x000fe200089a1016 */
[----:B------:R-:W-:-:S03]  /*4c620*/  IADD3.X R15, PT, PT, R189, UR15, RZ, P2, !PT ;  /* 0x0000000fbd0f7c10 */ /* 0x000fc600097fe4ff */
[----:B------:R-:W-:Y:S04]  /*4c630*/  LDGSTS.E [R2+-0x7f200], desc[UR22][R76.64], P1 ;  /* 0x80e000004c027fae */ /* 0x000fe800089a1016 */
[----:B------:R-:W-:Y:S04]  /*4c640*/  LDGSTS.E [R2+-0x7ee00], desc[UR22][R100.64], P1 ;  /* 0x8120000064027fae */ /* 0x000fe800089a1016 */
[----:B------:R-:W-:Y:S04]  /*4c650*/  LDGSTS.E [R2+-0x7ea00], desc[UR22][R168.64], P1 ;  /* 0x81600000a8027fae */ /* 0x000fe800089a1016 */
[----:B------:R-:W-:Y:S04]  /*4c660*/  LDGSTS.E [R2+-0x7e600], desc[UR22][R194.64], P1 ;  /* 0x81a00000c2027fae */ /* 0x000fe800089a1016 */
[----:B------:R-:W-:Y:S04]  /*4c670*/  LDGSTS.E [R2+-0x7e200], desc[UR22][R218.64], P1 ;  /* 0x81e00000da027fae */ /* 0x000fe800089a1016 */
[----:B------:R-:W-:Y:S04]  /*4c680*/  LDGSTS.E [R2+-0x7de00], desc[UR22][R248.64], P1 ;  /* 0x82200000f8027fae */ /* 0x000fe800089a1016 */
[----:B------:R3:W-:Y:S04]  /*4c690*/  STL.64 [R1+0x20], R14 ;  /* 0x0000200e01007387 */ /* 0x0007e80000100a00 */
        /* <DEDUP_REMOVED lines=21> */
[----:B------:R-:W2:Y:S01]  /*4c7f0*/  LDL.LU.64 R172, [R1+0x12f0] ;  /* 0x0012f00001ac7983 */ /* 0x000ea20000300a00 */
        /* <DEDUP_REMOVED lines=248> */
[----:B------:R-:W2:Y:S01]  /*4d780*/  LDL.LU.64 R176, [R1+0x1690] ;  /* 0x0016900001b07983 */ /* 0x000ea20000300a00 */
[----:B------:R-:W-:-:S04]  /*4d790*/  IADD3 R66, P2, PT, R186, UR14, RZ ;  /* 0x0000000eba427c10 */ /* 0x000fc8000ff5e0ff */
[----:B------:R-:W-:Y:S02]  /*4d7a0*/  IADD3.X R67, PT, PT, R187, UR15, RZ, P2, !PT ;  /* 0x0000000fbb437c10 */ /* 0x000fe400097fe4ff */
[----:B------:R-:W2:Y:S04]  /*4d7b0*/  LDL.LU.64 R186, [R1+0x1678] ;  /* 0x0016780001ba7983 */ /* 0x000ea80000300a00 */
[----:B------:R-:W2:Y:S04]  /*4d7c0*/  LDL.LU.64 R192, [R1+0x1660] ;  /* 0x0016600001c07983 */ /* 0x000ea80000300a00 */
[----:B------:R-:W2:Y:S04]  /*4d7d0*/  LDL.LU.64 R202, [R1+0x1640] ;  /* 0x0016400001ca7983 */ /* 0x000ea80000300a00 */
[----:B------:R-:W1:Y:S01]  /*4d7e0*/  LDL.LU.64 R190, [R1+0x1618] ;  /* 0x0016180001be7983 */ /* 0x000e620000300a00 */
[----:B------:R-:W-:-:S04]  /*4d7f0*/  IADD3 R52, P2, PT, R188, UR14, RZ ;  /* 0x0000000ebc347c10 */ /* 0x000fc8000ff5e0ff */
[----:B------:R-:W-:Y:S02]  /*4d800*/  IADD3.X R53, PT, PT, R189, UR15, RZ, P2, !PT ;  /* 0x0000000fbd357c10 */ /* 0x000fe400097fe4ff */
[----:B---3--:R-:W-:-:S04]  /*4d810*/  IADD3 R92, P2, PT, R184, UR14, RZ ;  /* 0x0000000eb85c7c10 */ /* 0x008fc8000ff5e0ff */
[----:B------:R-:W-:Y:S02]  /*4d820*/  IADD3.X R93, PT, PT, R185, UR15, RZ, P2, !PT ;  /* 0x0000000fb95d7c10 */ /* 0x000fe400097fe4ff */
[----:B------:R-:W3:Y:S01]  /*4d830*/  LDL.LU.64 R184, [R1+0x15f8] ;  /* 0x0015f80001b87983 */ /* 0x000ee20000300a00 */
[----:B----4-:R-:W-:-:S04]  /*4d840*/  IADD3 R78, P2, PT, R182, UR14, RZ ;  /* 0x0000000eb64e7c10 */ /* 0x010fc8000ff5e0ff */
[----:B------:R-:W-:Y:S02]  /*4d850*/  IADD3.X R79, PT, PT, R183, UR15, RZ, P2, !PT ;  /* 0x0000000fb74f7c10 */ /* 0x000fe400097fe4ff */
[----:B------:R-:W-:-:S04]  /*4d860*/  IADD3 R102, P2, PT, R170, UR14, RZ ;  /* 0x0000000eaa667c10 */ /* 0x000fc8000ff5e0ff */
[----:B------:R-:W-:Y:S02]  /*4d870*/  IADD3.X R103, PT, PT, R171, UR15, RZ, P2, !PT ;  /* 0x0000000fab677c10 */ /* 0x000fe400097fe4ff */
[----:B--2---:R-:W-:-:S04]  /*4d880*/  IADD3 R170, P2, PT, R172, UR14, RZ ;  /* 0x0000000eacaa7c10 */ /* 0x004fc8000ff5e0ff */
[----:B------:R-:W-:Y:S02]  /*4d890*/  IADD3.X R171, PT, PT, R173, UR15, RZ, P2, !PT ;  /* 0x0000000fadab7c10 */ /* 0x000fe400097fe4ff */
[----:B------:R-:W2:Y:S01]  /*4d8a0*/  LDL.LU.64 R172, [R1+0x15e0] ;  /* 0x0015e00001ac7983 */ /* 0x000ea20000300a00 */
[----:B------:R-:W-:-:S04]  /*4d8b0*/  IADD3 R182, P2, PT, R176, UR14, RZ ;  /* 0x0000000eb0b67c10 */ /* 0x000fc8000ff5e0ff */
        /* <DEDUP_REMOVED lines=8> */
[----:B------:R-:W-:Y:S01]  /*4d940*/  VIADD R237, R237, 0x100000 ;  /* 0x00100000eded7836 */ /* 0x000fe20000000000 */
[----:B------:R-:W-:Y:S01]  /*4d950*/  IADD3 R226, P2, PT, R202, UR14, RZ ;  /* 0x0000000ecae27c10 */ /* 0x000fe2000ff5e0ff */
[----:B------:R-:W-:-:S03]  /*4d960*/  VIADD R2, R238, 0x100000 ;  /* 0x00100000ee027836 */ /* 0x000fc60000000000 */
[----:B------:R1:W-:Y:S01]  /*4d970*/  LDGSTS.E [R237+-0x58200], desc[UR22][R14.64], P1 ;  /* 0xa7e000000eed7fae */ /* 0x0003e200089a1016 */
[----:B------:R-:W-:-:S03]  /*4d980*/  IADD3.X R227, PT, PT, R203, UR15, RZ, P2, !PT ;  /* 0x0000000fcbe37c10 */ /* 0x000fc600097fe4ff */
[----:B------:R-:W-:Y:S04]  /*4d990*/  LDGSTS.E [R2+-0x7fd80], desc[UR22][R66.64], P1 ;  /* 0x8028000042027fae */ /* 0x000fe800089a1016 */
[----:B------:R-:W-:Y:S04]  /*4d9a0*/  LDGSTS.E [R2+-0x7f980], desc[UR22][R52.64], P1 ;  /* 0x8068000034027fae */ /* 0x000fe800089a1016 */
[----:B------:R-:W4:Y:S01]  /*4d9b0*/  LDL.LU.64 R202, [R1+0x1558] ;  /* 0x0015580001ca7983 */ /* 0x000f220000300a00 */
        /* <DEDUP_REMOVED lines=12> */
[----:B------:R-:W4:Y:S01]  /*4da80*/  LDL.LU.64 R190, [R1+0x1538] ;  /* 0x0015380001be7983 */ /* 0x000f220000300a00 */
[----:B---3--:R-:W-:-:S04]  /*4da90*/  IADD3 R14, P2, PT, R184, UR14, RZ ;  /* 0x0000000eb80e7c10 */ /* 0x008fc8000ff5e0ff */
[----:B------:R-:W-:-:S05]  /*4daa0*/  IADD3.X R15, PT, PT, R185, UR15, RZ, P2, !PT ;  /* 0x0000000fb90f7c10 */ /* 0x000fca00097fe4ff */
[----:B------:R2:W-:Y:S04]  /*4dab0*/  STL.64 [R1+0x40], R14 ;  /* 0x0000400e01007387 */ /* 0x0005e80000100a00 */
[----:B------:R2:W-:Y:S04]  /*4dac0*/  LDGSTS.E [R2+-0x7d180], desc[UR22][R14.64], P1 ;  /* 0x82e800000e027fae */ /* 0x0005e800089a1016 */
[----:B------:R-:W3:Y:S01]  /*4dad0*/  LDL.LU.64 R184, [R1+0x1508] ;  /* 0x0015080001b87983 */ /* 0x000ee20000300a00 */
[----:B--2---:R-:W-:-:S04]  /*4dae0*/  IADD3 R14, P2, PT, R172, UR14, RZ ;  /* 0x0000000eac0e7c10 */ /* 0x004fc8000ff5e0ff */
[----:B------:R-:W-:-:S05]  /*4daf0*/  IADD3.X R15, PT, PT, R173, UR15, RZ, P2, !PT ;  /* 0x0000000fad0f7c10 */ /* 0x000fca00097fe4ff */
[----:B------:R4:W-:Y:S04]  /*4db00*/  STL.64 [R1+0x78], R14 ;  /* 0x0000780e01007387 */ /* 0x0009e80000100a00 */
[----:B------:R4:W-:Y:S04]  /*4db10*/  LDGSTS.E [R2+-0x7cd80], desc[UR22][R14.64], P1 ;  /* 0x832800000e027fae */ /* 0x0009e800089a1016 */
[----:B------:R-:W2:Y:S01]  /*4db20*/  LDL.LU.64 R172, [R1+0x14e0] ;  /* 0x0014e00001ac7983 */ /* 0x000ea20000300a00 */
        /* <DEDUP_REMOVED lines=253> */
[----:B------:R-:W4:Y:S01]  /*4eb00*/  LDL.LU.64 R186, [R1+0x1750] ;  /* 0x0017500001ba7983 */ /* 0x000f220000300a00 */
[----:B------:R-:W-:-:S04]  /*4eb10*/  IADD3 R68, P2, PT, R192, UR14, RZ ;  /* 0x0000000ec0447c10 */ /* 0x000fc8000ff5e0ff */
[----:B------:R-:W-:Y:S02]  /*4eb20*/  IADD3.X R69, PT, PT, R193, UR15, RZ, P2, !PT ;  /* 0x0000000fc1457c10 */ /* 0x000fe400097fe4ff */
[----:B------:R-:W4:Y:S04]  /*4eb30*/  LDL.LU.64 R192, [R1+0x1740] ;  /* 0x0017400001c07983 */ /* 0x000f280000300a00 */
[----:B------:R-:W4:Y:S04]  /*4eb40*/  LDL.LU.64 R204, [R1+0x1730] ;  /* 0x0017300001cc7983 */ /* 0x000f280000300a00 */
[----:B------:R-:W4:Y:S04]  /*4eb50*/  LDL.LU.64 R214, [R1+0x1718] ;  /* 0x0017180001d67983 */ /* 0x000f280000300a00 */
[----:B------:R-:W4:Y:S04]  /*4eb60*/  LDL.LU.64 R222, [R1+0x1700] ;  /* 0x0017000001de7983 */ /* 0x000f280000300a00 */
[----:B------:R-:W4:Y:S01]  /*4eb70*/  LDL.LU.64 R106, [R1+0x16e8] ;  /* 0x0016e800016a7983 */ /* 0x000f220000300a00 */
[----:B------:R-:W-:-:S04]  /*4eb80*/  IADD3 R54, P2, PT, R202, UR14, RZ ;  /* 0x0000000eca367c10 */ /* 0x000fc8000ff5e0ff */
[----:B------:R-:W-:Y:S02]  /*4eb90*/  IADD3.X R55, PT, PT, R203, UR15, RZ, P2, !PT ;  /* 0x0000000fcb377c10 */ /* 0x000fe400097fe4ff */
[----:B------:R-:W-:-:S04]  /*4eba0*/  IADD3 R94, P2, PT, R190, UR14, RZ ;  /* 0x0000000ebe5e7c10 */ /* 0x000fc8000ff5e0ff */
[----:B------:R-:W-:Y:S02]  /*4ebb0*/  IADD3.X R95, PT, PT, R191, UR15, RZ, P2, !PT ;  /* 0x0000000fbf5f7c10 */ /* 0x000fe400097fe4ff */
[----:B---3--:R-:W-:-:S04]  /*4ebc0*/  IADD3 R80, P2, PT, R184, UR14, RZ ;  /* 0x0000000eb8507c10 */ /* 0x008fc8000ff5e0ff */
[----:B------:R-:W-:Y:S02]  /*4ebd0*/  IADD3.X R81, PT, PT, R185, UR15, RZ, P2, !PT ;  /* 0x0000000fb9517c10 */ /* 0x000fe400097fe4ff */
[----:B--2---:R-:W-:-:S04]  /*4ebe0*/  IADD3 R104, P2, PT, R172, UR14, RZ ;  /* 0x0000000eac687c10 */ /* 0x004fc8000ff5e0ff */
[----:B------:R-:W-:Y:S02]  /*4ebf0*/  IADD3.X R105, PT, PT, R173, UR15, RZ, P2, !PT ;  /* 0x0000000fad697c10 */ /* 0x000fe400097fe4ff */
[----:B----4-:R-:W-:-:S04]  /*4ec00*/  IADD3 R172, P2, PT, R176, UR14, RZ ;  /* 0x0000000eb0ac7c10 */ /* 0x010fc8000ff5e0ff */
[----:B------:R-:W-:Y:S02]  /*4ec10*/  IADD3.X R173, PT, PT, R177, UR15, RZ, P2, !PT ;  /* 0x0000000fb1ad7c10 */ /* 0x000fe400097fe4ff */
[----:B------:R-:W1:Y:S01]  /*4ec20*/  LDL.LU.64 R176, [R1+0x16d0] ;  /* 0x0016d00001b07983 */ /* 0x000e620000300a00 */
[----:B------:R-:W-:-:S04]  /*4ec30*/  IADD3 R184, P2, PT, R186, UR14, RZ ;  /* 0x0000000ebab87c10 */ /* 0x000fc8000ff5e0ff */
[----:B------:R-:W-:Y:S02]  /*4ec40*/  IADD3.X R185, PT, PT, R187, UR15, RZ, P2, !PT ;  /* 0x0000000fbbb97c10 */ /* 0x000fe400097fe4ff */
[----:B------:R-:W2:Y:S01]  /*4ec50*/  LDL.LU.64 R186, [R1+0x16b8] ;  /* 0x0016b80001ba7983 */ /* 0x000ea20000300a00 */
[----:B------:R-:W-:-:S04]  /*4ec60*/  IADD3 R190, P2, PT, R192, UR14, RZ ;  /* 0x0000000ec0be7c10 */ /* 0x000fc8000ff5e0ff */
[----:B------:R-:W-:Y:S02]  /*4ec70*/  IADD3.X R191, PT, PT, R193, UR15, RZ, P2, !PT ;  /* 0x0000000fc1bf7c10 */ /* 0x000fe400097fe4ff */
[----:B------:R-:W3:Y:S01]  /*4ec80*/  LDL.LU.64 R192, [R1+0x16a0] ;  /* 0x0016a00001c07983 */ /* 0x000ee20000300a00 */
        /* <DEDUP_REMOVED lines=9> */
[----:B------:R-:W-:Y:S02]  /*4ed20*/  VIADD R238, R238, 0x100000 ;  /* 0x00100000eeee7836 */ /* 0x000fe40000000000 */
[----:B------:R-:W-:Y:S01]  /*4ed30*/  VIADD R2, R239, 0x100000 ;  /* 0x00100000ef027836 */ /* 0x000fe20000000000 */
[----:B------:R-:W-:Y:S02]  /*4ed40*/  IADD3 R250, P2, PT, R106, UR14, RZ ;  /* 0x0000000e6afa7c10 */ /* 0x000fe4000ff5e0ff */
[----:B------:R1:W-:Y:S02]  /*4ed50*/  LDGSTS.E [R238+-0x58180], desc[UR22][R14.64], P1 ;  /* 0xa7e800000eee7fae */ /* 0x0003e400089a1016 */
[----:B------:R-:W-:-:S02]  /*4ed60*/  IADD3.X R251, PT, PT, R107, UR15, RZ, P2, !PT ;  /* 0x0000000f6bfb7c10 */ /* 0x000fc400097fe4ff */
[----:B------:R-:W-:Y:S04]  /*4ed70*/  LDGSTS.E [R2+-0x7fd00], desc[UR22][R68.64], P1 ;  /* 0x8030000044027fae */ /* 0x000fe800089a1016 */
[----:B------:R-:W-:Y:S04]  /*4ed80*/  LDGSTS.E [R2+-0x7f900], desc[UR22][R54.64], P1 ;  /* 0x8070000036027fae */ /* 0x000fe800089a1016 */
[----:B------:R-:W-:Y:S04]  /*4ed90*/  LDGSTS.E [R2+-0x7f500], desc[UR22][R94.64], P1 ;  /* 0x80b000005e027fae */ /* 0x000fe800089a1016 */
[----:B------:R-:W-:Y:S04]  /*4eda0*/  LDGSTS.E [R2+-0x7f100], desc[UR22][R80.64], P1 ;  /* 0x80f0000050027fae */ /* 0x000fe800089a1016 */
[----:B------:R-:W4:Y:S04]  /*4edb0*/  LDL.LU.64 R106, [R1+0x1630] ;  /* 0x00163000016a7983 */ /* 0x000f280000300a00 */
[----:B------:R-:W-:Y:S04]  /*4edc0*/  LDGSTS.E [R2+-0x7ed00], desc[UR22][R104.64], P1 ;  /* 0x8130000068027fae */ /* 0x000fe800089a1016 */
[----:B------:R-:W-:Y:S04]  /*4edd0*/  LDGSTS.E [R2+-0x7e900], desc[UR22][R172.64], P1 ;  /* 0x81700000ac027fae */ /* 0x000fe800089a1016 */
[----:B------:R-:W-:Y:S04]  /*4ede0*/  LDGSTS.E [R2+-0x7e500], desc[UR22][R184.64], P1 ;  /* 0x81b00000b8027fae */ /* 0x000fe800089a1016 */
[----:B------:R-:W-:Y:S04]  /*4edf0*/  LDGSTS.E [R2+-0x7e100], desc[UR22][R190.64], P1 ;  /* 0x81f00000be027fae */ /* 0x000fe800089a1016 */
[----:B------:R-:W-:Y:S04]  /*4ee00*/  LDGSTS.E [R2+-0x7dd00], desc[UR22][R202.64], P1 ;  /* 0x82300000ca027fae */ /* 0x000fe800089a1016 */
[----:B------:R-:W-:Y:S04]  /*4ee10*/  LDGSTS.E [R2+-0x7d900], desc[UR22][R212.64], P1 ;  /* 0x82700000d4027fae */ /* 0x000fe800089a1016 */
[----:B------:R-:W-:Y:S04]  /*4ee20*/  LDGSTS.E [R2+-0x7d500], desc[UR22][R220.64], P1 ;  /* 0x82b00000dc027fae */ /* 0x000fe800089a1016 */
[----:B------:R-:W-:Y:S01]  /*4ee30*/  LDGSTS.E [R2+-0x7d100], desc[UR22][R250.64], P1 ;  /* 0x82f00000fa027fae */ /* 0x000fe200089a1016 */
        /* <DEDUP_REMOVED lines=267> */
[----:B------:R-:W4:Y:S04]  /*4fef0*/  LDL.LU.64 R222, [R1+0x17a8] ;  /* 0x0017a80001de7983 */ /* 0x000f280000300a00 */
[----:B------:R-:W4:Y:S04]  /*4ff00*/  LDL.LU.64 R44, [R1+0x1798] ;  /* 0x00179800012c7983 */ /* 0x000f280000300a00 */
[----:B------:R-:W4:Y:S04]  /*4ff10*/  LDL.LU.64 R244, [R1+0x1788] ;  /* 0x0017880001f47983 */ /* 0x000f280000300a00 */
[----:B------:R-:W4:Y:S04]  /*4ff20*/  LDL.LU.64 R60, [R1+0x1778] ;  /* 0x00177800013c7983 */ /* 0x000f280000300a00 */
[----:B------:R-:W1:Y:S04]  /*4ff30*/  LDL.LU.64 R70, [R1+0x1768] ;  /* 0x0017680001467983 */ /* 0x000e680000300a00 */
[----:B------:R-:W4:Y:S04]  /*4ff40*/  LDL.LU.64 R36, [R1+0x1758] ;  /* 0x0017580001247983 */ /* 0x000f280000300a00 */
[----:B------:R-:W4:Y:S01]  /*4ff50*/  LDL.LU.64 R38, [R1+0x1748] ;  /* 0x0017480001267983 */ /* 0x000f220000300a00 */
[----:B------:R-:W-:-:S03]  /*4ff60*/  IADD3 R82, P2, PT, R106, UR14, RZ ;  /* 0x0000000e6a527c10 */ /* 0x000fc6000ff5e0ff */
[----:B------:R-:W4:Y:S01]  /*4ff70*/  LDL.LU.64 R40, [R1+0x1738] ;  /* 0x0017380001287983 */ /* 0x000f220000300a00 */
[----:B------:R-:W-:-:S03]  /*4ff80*/  IADD3.X R83, PT, PT, R107, UR15, RZ, P2, !PT ;  /* 0x0000000f6b537c10 */ /* 0x000fc600097fe4ff */
[----:B------:R-:W4:Y:S01]  /*4ff90*/  LDL.LU.64 R42, [R1+0x1728] ;  /* 0x00172800012a7983 */ /* 0x000f220000300a00 */
[----:B------:R-:W-:-:S05]  /*4ffa0*/  VIADD R239, R239, 0x100000 ;  /* 0x00100000efef7836 */ /* 0x000fca0000000000 */
[----:B------:R1:W-:Y:S01]  /*4ffb0*/  LDGSTS.E [R239+-0x58100], desc[UR22][R14.64], P1 ;  /* 0xa7f000000eef7fae */ /* 0x0003e200089a1016 */
[----:B------:R-:W-:-:S04]  /*4ffc0*/  IADD3 R106, P2, PT, R176, UR14, RZ ;  /* 0x0000000eb06a7c10 */ /* 0x000fc8000ff5e0ff */
[----:B------:R-:W-:Y:S02]  /*4ffd0*/  IADD3.X R107, PT, PT, R177, UR15, RZ, P2, !PT ;  /* 0x0000000fb16b7c10 */ /* 0x000fe400097fe4ff */
[----:B--2---:R-:W-:-:S04]  /*4ffe0*/  IADD3 R176, P2, PT, R186, UR14, RZ ;  /* 0x0000000ebab07c10 */ /* 0x004fc8000ff5e0ff */
[----:B------:R-:W-:Y:S02]  /*4fff0*/  IADD3.X R177, PT, PT, R187, UR15, RZ, P2, !PT ;  /* 0x0000000fbbb17c10 */ /* 0x000fe400097fe4ff */
[----:B---3--:R-:W-:-:S04]  /*50000*/  IADD3 R186, P2, PT, R192, UR14, RZ ;  /* 0x0000000ec0ba7c10 */ /* 0x008fc8000ff5e0ff */
[----:B------:R-:W-:Y:S02]  /*50010*/  IADD3.X R187, PT, PT, R193, UR15, RZ, P2, !PT ;  /* 0x0000000fc1bb7c10 */ /* 0x000fe400097fe4ff */
[----:B----4-:R-:W-:-:S04]  /*50020*/  IADD3 R192, P2, PT, R204, UR14, RZ ;  /* 0x0000000eccc07c10 */ /* 0x010fc8000ff5e0ff */
[----:B------:R-:W-:Y:S02]  /*50030*/  IADD3.X R193, PT, PT, R205, UR15, RZ, P2, !PT ;  /* 0x0000000fcdc17c10 */ /* 0x000fe400097fe4ff */
[----:B------:R-:W-:-:S04]  /*50040*/  IADD3 R204, P2, PT, R214, UR14, RZ ;  /* 0x0000000ed6cc7c10 */ /* 0x000fc8000ff5e0ff */
[----:B------:R-:W-:Y:S02]  /*50050*/  IADD3.X R205, PT, PT, R215, UR15, RZ, P2, !PT ;  /* 0x0000000fd7cd7c10 */ /* 0x000fe400097fe4ff */
[----:B------:R-:W-:-:S04]  /*50060*/  IADD3 R214, P2, PT, R222, UR14, RZ ;  /* 0x0000000eded67c10 */ /* 0x000fc8000ff5e0ff */
[----:B------:R-:W-:Y:S02]  /*50070*/  IADD3.X R215, PT, PT, R223, UR15, RZ, P2, !PT ;  /* 0x0000000fdfd77c10 */ /* 0x000fe400097fe4ff */
[----:B------:R-:W-:-:S04]  /*50080*/  IADD3 R222, P2, PT, R44, UR14, RZ ;  /* 0x0000000e2cde7c10 */ /* 0x000fc8000ff5e0ff */
[----:B------:R-:W-:Y:S02]  /*50090*/  IADD3.X R223, PT, PT, R45, UR15, RZ, P2, !PT ;  /* 0x0000000f2ddf7c10 */ /* 0x000fe400097fe4ff */
[----:B------:R-:W2:Y:S01]  /*500a0*/  LDL.LU.64 R44, [R1+0x1710] ;  /* 0x00171000012c7983 */ /* 0x000ea20000300a00 */
[----:B------:R-:W-:-:S04]  /*500b0*/  IADD3 R236, P2, PT, R244, UR14, RZ ;  /* 0x0000000ef4ec7c10 */ /* 0x000fc8000ff5e0ff */
[----:B------:R-:W-:Y:S02]  /*500c0*/  IADD3.X R237, PT, PT, R245, UR15, RZ, P2, !PT ;  /* 0x0000000ff5ed7c10 */ /* 0x000fe400097fe4ff */
[----:B------:R-:W-:-:S04]  /*500d0*/  IADD3 R244, P2, PT, R60, UR14, RZ ;  /* 0x0000000e3cf47c10 */ /* 0x000fc8000ff5e0ff */
[----:B------:R-:W-:Y:S02]  /*500e0*/  IADD3.X R245, PT, PT, R61, UR15, RZ, P2, !PT ;  /* 0x0000000f3df57c10 */ /* 0x000fe400097fe4ff */
[----:B------:R-:W3:Y:S01]  /*500f0*/  LDL.LU.64 R60, [R1+0x16f8] ;  /* 0x0016f800013c7983 */ /* 0x000ee20000300a00 */
[----:B-1----:R-:W-:-:S04]  /*50100*/  IADD3 R14, P2, PT, R70, UR14, RZ ;  /* 0x0000000e460e7c10 */ /* 0x002fc8000ff5e0ff */
[----:B------:R-:W-:-:S05]  /*50110*/  IADD3.X R15, PT, PT, R71, UR15, RZ, P2, !PT ;  /* 0x0000000f470f7c10 */ /* 0x000fca00097fe4ff */
[----:B------:R1:W-:Y:S04]  /*50120*/  STL.64 [R1+0x18], R14 ;  /* 0x0000180e01007387 */ /* 0x0003e80000100a00 */
[----:B------:R-:W4:Y:S01]  /*50130*/  LDL.LU.64 R70, [R1+0x16e0] ;  /* 0x0016e00001467983 */ /* 0x000f220000300a00 */
[----:B------:R-:W-:-:S05]  /*50140*/  VIADD R2, R240, 0x100000 ;  /* 0x00100000f0027836 */ /* 0x000fca0000000000 */
[----:B------:R-:W-:Y:S04]  /*50150*/  LDGSTS.E [R2+-0x7fc80], desc[UR22][R58.64], P1 ;  /* 0x803800003a027fae */ /* 0x000fe800089a1016 */
        /* <DEDUP_REMOVED lines=243> */
[----:B------:R2:W-:Y:S01]  /*51090*/  LDGSTS.E [R2+-0x58c80], desc[UR22][R14.64], P1 ;  /* 0xa73800000e027fae */ /* 0x0005e200089a1016 */
[----:B------:R-:W-:Y:S02]  /*510a0*/  VIADD R252, R252, 0x7f ;  /* 0x0000007ffcfc7836 */ /* 0x000fe40000000000 */
[----:B------:R-:W-:Y:S01]  /*510b0*/  VIADD R240, R240, 0x100000 ;  /* 0x00100000f0f07836 */ /* 0x000fe20000000000 */
[----:B------:R-:W-:Y:S01]  /*510c0*/  UMOV UR9, URZ ;  /* 0x000000ff00097c82 */ /* 0x000fe20008000000 */
        /* <DEDUP_REMOVED lines=10> */
[----:B------:R1:W-:Y:S01]  /*51170*/  STL.64 [R1+0xff0], R14 ;  /* 0x000ff00e01007387 */ /* 0x0003e20000100a00 */
[----:B------:R-:W-:-:S03]  /*51180*/  ISETP.GE.AND P2, PT, R252, 0x100, PT ;  /* 0x00000100fc00780c */ /* 0x000fc60003f46270 */
[----:B------:R1:W-:Y:S01]  /*51190*/  LDGSTS.E [R240+-0x58080], desc[UR22][R14.64], P1 ;  /* 0xa7f800000ef07fae */ /* 0x0003e200089a1016 */
[----:B------:R-:W-:-:S03]  /*511a0*/  ISETP.GE.AND P1, PT, R252, 0x80, PT ;  /* 0x00000080fc00780c */ /* 0x000fc60003f26270 */
[----:B------:R-:W0:Y:S06]  /*511b0*/  LDGDEPBAR ;  /* 0x00000000000079af */ /* 0x000e2c0000000000 */
[----:B------:R-:W-:Y:S05]  /*511c0*/  @!P2 BRA `(.L_x_7) ;  /* 0x000001cc0020a947 */ /* 0x000fea0003800000 */
[----:B------:R-:W-:Y:S01]  /*511d0*/  STL [R1+0xe28], R230 ;  /* 0x000e28e601007387 */ /* 0x000fe20000100800 */
[----:B------:R-:W-:-:S03]  /*511e0*/  SHF.R.S32.HI R2, RZ, 0x1f, R252 ;  /* 0x0000001fff027819 */ /* 0x000fc600000114fc */
[----:B------:R-:W-:Y:S01]  /*511f0*/  STL [R1+0xe20], R231 ;  /* 0x000e20e701007387 */ /* 0x000fe20000100800 */
[----:B------:R-:W-:-:S03]  /*51200*/  LEA.HI R2, R2, R252, RZ, 0x7 ;  /* 0x000000fc02027211 */ /* 0x000fc600078f38ff */
[----:B------:R-:W-:Y:S04]  /*51210*/  STL [R1+0xe24], R232 ;  /* 0x000e24e801007387 */ /* 0x000fe80000100800 */
        /* <DEDUP_REMOVED lines=40> */
[----:B------:R-:W2:Y:S04]  /*514a0*/  LDL.LU.64 R30, [R1+0x378] ;  /* 0x00037800011e7983 */ /* 0x000ea80000300a00 */
[----:B------:R-:W-:Y:S04]  /*514b0*/  STL [R1+0xd78], R125 ;  /* 0x000d787d01007387 */ /* 0x000fe80000100800 */
[----:B------:R-:W3:Y:S04]  /*514c0*/  LDL.LU.64 R32, [R1+0x390] ;  /* 0x0003900001207983 */ /* 0x000ee80000300a00 */
[----:B------:R-:W-:Y:S04]  /*514d0*/  STL [R1+0xd7c], R128 ;  /* 0x000d7c8001007387 */ /* 0x000fe80000100800 */
[----:B------:R-:W4:Y:S04]  /*514e0*/  LDL.LU.64 R34, [R1+0x2c0] ;  /* 0x0002c00001227983 */ /* 0x000f280000300a00 */
[----:B------:R-:W-:Y:S04]  /*514f0*/  STL [R1+0xd70], R129 ;  /* 0x000d708101007387 */ /* 0x000fe80000100800 */
[----:B------:R-:W4:Y:S04]  /*51500*/  LDL.LU.64 R36, [R1+0x2c8] ;  /* 0x0002c80001247983 */ /* 0x000f280000300a00 */
[----:B------:R-:W-:Y:S04]  /*51510*/  STL [R1+0xd74], R130 ;  /* 0x000d748201007387 */ /* 0x000fe80000100800 */
[----:B------:R-:W4:Y:S04]  /*51520*/  LDL.LU.64 R38, [R1+0x2b0] ;  /* 0x0002b00001267983 */ /* 0x000f280000300a00 */
[----:B------:R-:W-:Y:S04]  /*51530*/  STL [R1+0xd68], R131 ;  /* 0x000d688301007387 */ /* 0x000fe80000100800 */
[----:B------:R-:W4:Y:S04]  /*51540*/  LDL.LU.64 R44, [R1+0x2b8] ;  /* 0x0002b800012c7983 */ /* 0x000f280000300a00 */
[----:B------:R-:W-:Y:S04]  /*51550*/  STL [R1+0xd6c], R136 ;  /* 0x000d6c8801007387 */ /* 0x000fe80000100800 */
        /* <DEDUP_REMOVED lines=18> */
[----:B------:R-:W-:Y:S01]  /*51680*/  STL [R1+0xcc8], R163 ;  /* 0x000cc8a301007387 */ /* 0x000fe20000100800 */
[----:B--2---:R-:W-:-:S03]  /*51690*/  IMAD.MOV.U32 R2, RZ, RZ, R31 ;  /* 0x000000ffff027224 */ /* 0x004fc600078e001f */
[----:B------:R-:W-:Y:S04]  /*516a0*/  STL [R1+0xcd0], R30 ;  /* 0x000cd01e01007387 */ /* 0x000fe80000100800 */
[----:B---3--:R-:W-:Y:S04]  /*516b0*/  STL [R1+0xcd8], R32 ;  /* 0x000cd82001007387 */ /* 0x008fe80000100800 */
[----:B------:R2:W-:Y:S04]  /*516c0*/  STL [R1+0xccc], R2 ;  /* 0x000ccc0201007387 */ /* 0x0005e80000100800 */
[----:B----4-:R-:W-:Y:S01]  /*516d0*/  STL [R1+0xce0], R34 ;  /* 0x000ce02201007387 */ /* 0x010fe20000100800 */
[----:B--2---:R-:W-:-:S05]  /*516e0*/  IMAD.MOV.U32 R2, RZ, RZ, R33 ;  /* 0x000000ffff027224 */ /* 0x004fca00078e0021 */
[----:B------:R2:W-:Y:S04]  /*516f0*/  STL [R1+0xcd4], R2 ;  /* 0x000cd40201007387 */ /* 0x0005e80000100800 */
[----:B------:R-:W-:Y:S01]  /*51700*/  STL [R1+0xce8], R36 ;  /* 0x000ce82401007387 */ /* 0x000fe20000100800 */
[----:B--2---:R-:W-:-:S05]  /*51710*/  IMAD.MOV.U32 R2, RZ, RZ, R35 ;  /* 0x000000ffff027224 */ /* 0x004fca00078e0023 */
[----:B------:R2:W-:Y:S04]  /*51720*/  STL [R1+0xcdc], R2 ;  /* 0x000cdc0201007387 */ /* 0x0005e80000100800 */
[----:B------:R-:W-:Y:S01]  /*51730*/  STL [R1+0xcf0], R38 ;  /* 0x000cf02601007387 */ /* 0x000fe20000100800 */
[----:B--2---:R-:W-:-:S05]  /*51740*/  IMAD.MOV.U32 R2, RZ, RZ, R37 ;  /* 0x000000ffff027224 */ /* 0x004fca00078e0025 */
[----:B------:R2:W-:Y:S04]  /*51750*/  STL [R1+0xce4], R2 ;  /* 0x000ce40201007387 */ /* 0x0005e80000100800 */
[----:B------:R-:W-:Y:S01]  /*51760*/  STL [R1+0xcf8], R44 ;  /* 0x000cf82c01007387 */ /* 0x000fe20000100800 */
[----:B--2---:R-:W-:-:S05]  /*51770*/  IMAD.MOV.U32 R2, RZ, RZ, R39 ;  /* 0x000000ffff027224 */ /* 0x004fca00078e0027 */
[----:B------:R2:W-:Y:S02]  /*51780*/  STL [R1+0xcec], R2 ;  /* 0x000cec0201007387 */ /* 0x0005e40000100800 */
[----:B--2---:R-:W-:Y:S02]  /*51790*/  IMAD.MOV.U32 R2, RZ, RZ, R45 ;  /* 0x000000ffff027224 */ /* 0x004fe400078e002d */
[----:B------:R-:W2:Y:S04]  /*517a0*/  LDL.LU.64 R44, [R1+0x4b0] ;  /* 0x0004b000012c7983 */ /* 0x000ea80000300a00 */
[----:B------:R3:W-:Y:S04]  /*517b0*/  STL [R1+0xcf4], R2 ;  /* 0x000cf40201007387 */ /* 0x0007e80000100800 */
[----:B------:R4:W-:Y:S04]  /*517c0*/  STL [R1+0xd00], R60 ;  /* 0x000d003c01007387 */ /* 0x0009e80000100800 */
[----:B------:R-:W-:Y:S01]  /*517d0*/  STL [R1+0xd08], R40 ;  /* 0x000d082801007387 */ /* 0x000fe20000100800 */
[----:B---3--:R-:W-:-:S05]  /*517e0*/  IMAD.MOV.U32 R2, RZ, RZ, R61 ;  /* 0x000000ffff027224 */ /* 0x008fca00078e003d */
[----:B------:R3:W-:Y:S04]  /*517f0*/  STL [R1+0xcfc], R2 ;  /* 0x000cfc0201007387 */ /* 0x0007e80000100800 */
[----:B----4-:R-:W4:Y:S04]  /*51800*/  LDL.LU.64 R60, [R1+0x4b8] ;  /* 0x0004b800013c7983 */ /* 0x010f280000300a00 */
[----:B------:R-:W-:Y:S01]  /*51810*/  STL [R1+0xd10], R70 ;  /* 0x000d104601007387 */ /* 0x000fe20000100800 */
[----:B---3--:R-:W-:-:S05]  /*51820*/  IMAD.MOV.U32 R2, RZ, RZ, R41 ;  /* 0x000000ffff027224 */ /* 0x008fca00078e0029 */
[----:B------:R3:W-:Y:S04]  /*51830*/  STL [R1+0xd04], R2 ;  /* 0x000d040201007387 */ /* 0x0007e80000100800 */
[----:B------:R-:W-:Y:S01]  /*51840*/  STL [R1+0xd18], R42 ;  /* 0x000d182a01007387 */ /* 0x000fe20000100800 */
[----:B---3--:R-:W-:-:S05]  /*51850*/  IMAD.MOV.U32 R2, RZ, RZ, R71 ;  /* 0x000000ffff027224 */ /* 0x008fca00078e0047 */
[----:B------:R3:W-:Y:S04]  /*51860*/  STL [R1+0xd0c], R2 ;  /* 0x000d0c0201007387 */ /* 0x0007e80000100800 */
[----:B------:R-:W4:Y:S04]  /*51870*/  LDL.LU.64 R70, [R1+0x498] ;  /* 0x0004980001467983 */ /* 0x000f280000300a00 */
[----:B------:R-:W-:Y:S01]  /*51880*/  STL [R1+0xd20], R174 ;  /* 0x000d20ae01007387 */ /* 0x000fe20000100800 */
[----:B---3--:R-:W-:-:S05]  /*51890*/  IMAD.MOV.U32 R2, RZ, RZ, R43 ;  /* 0x000000ffff027224 */ /* 0x008fca00078e002b */
[----:B------:R-:W-:Y:S04]  /*518a0*/  STL [R1+0xd14], R2 ;  /* 0x000d140201007387 */ /* 0x000fe80000100800 */
[----:B------:R-:W-:Y:S04]  /*518b0*/  STL [R1+0xd1c], R175 ;  /* 0x000d1caf01007387 */ /* 0x000fe80000100800 */
[----:B------:R-:W3:Y:S04]  /*518c0*/  LDL.LU.64 R28, [R1+0x4a0] ;  /* 0x0004a000011c7983 */ /* 0x000ee80000300a00 */
[----:B------:R-:W-:Y:S04]  /*518d0*/  STL [R1+0xd28], R178 ;  /* 0x000d28b201007387 */ /* 0x000fe80000100800 */
[----:B------:R-:W-:Y:S04]  /*518e0*/  STL [R1+0xd24], R179 ;  /* 0x000d24b301007387 */ /* 0x000fe80000100800 */
[----:B------:R-:W3:Y:S04]  /*518f0*/  LDL.LU.64 R30, [R1+0x480] ;  /* 0x00048000011e7983 */ /* 0x000ee80000300a00 */
[----:B------:R-:W-:Y:S04]  /*51900*/  STL [R1+0xd2c], R154 ;  /* 0x000d2c9a01007387 */ /* 0x000fe80000100800 */
[----:B------:R-:W-:Y:S04]  /*51910*/  STL [R1+0xcc0], R155 ;  /* 0x000cc09b01007387 */ /* 0x000fe80000100800 */
[----:B------:R-:W3:Y:S04]  /*51920*/  LDL.LU.64 R32, [R1+0x490] ;  /* 0x0004900001207983 */ /* 0x000ee80000300a00 */
[----:B------:R-:W-:Y:S01]  /*51930*/  STL [R1+0xcc4], R156 ;  /* 0x000cc49c01007387 */ /* 0x000fe20000100800 */
[----:B------:R-:W-:-:S03]  /*51940*/  IMAD.MOV.U32 R13, RZ, RZ, R167 ;  /* 0x000000ffff0d7224 */ /* 0x000fc600078e00a7 */
[----:B------:R-:W-:Y:S04]  /*51950*/  STL [R1+0xcb8], R157 ;  /* 0x000cb89d01007387 */ /* 0x000fe80000100800 */
[----:B------:R-:W3:Y:S04]  /*51960*/  LDL.LU.64 R34, [R1+0x3c8] ;  /* 0x0003c80001227983 */ /* 0x000ee80000300a00 */
[----:B------:R-:W-:Y:S04]  /*51970*/  STL [R1+0xcbc], R164 ;  /* 0x000cbca401007387 */ /* 0x000fe80000100800 */
[----:B------:R-:W-:Y:S04]  /*51980*/  STL [R1+0xcb0], R165 ;  /* 0x000cb0a501007387 */ /* 0x000fe80000100800 */
[----:B------:R-:W3:Y:S04]  /*51990*/  LDL.LU.64 R36, [R1+0x3d0] ;  /* 0x0003d00001247983 */ /* 0x000ee80000300a00 */
[----:B------:R-:W-:Y:S04]  /*519a0*/  STL [R1+0xcb4], R166 ;  /* 0x000cb4a601007387 */ /* 0x000fe80000100800 */
[----:B------:R-:W3:Y:S04]  /*519b0*/  LDL.LU.64 R38, [R1+0x3b8] ;  /* 0x0003b80001267983 */ /* 0x000ee80000300a00 */
[----:B------:R-:W3:Y:S04]  /*519c0*/  LDL.LU.64 R40, [R1+0x3c0] ;  /* 0x0003c00001287983 */ /* 0x000ee80000300a00 */
[----:B------:R-:W-:Y:S04]  /*519d0*/  STL.64 [R1+0x1918], R12 ;  /* 0x0019180c01007387 */ /* 0x000fe80000100a00 */
[----:B------:R-:W3:Y:S01]  /*519e0*/  LDL.LU.64 R42, [R1+0x3a8] ;  /* 0x0003a800012a7983 */ /* 0x000ee20000300a00 */
[----:B-12---:R-:W-:-:S02]  /*519f0*/  IMAD.MOV.U32 R14, RZ, RZ, R44 ;  /* 0x000000ffff0e7224 */ /* 0x006fc400078e002c */
[----:B------:R-:W-:-:S05]  /*51a00*/  IMAD.MOV.U32 R15, RZ, RZ, R45 ;  /* 0x000000ffff0f7224 */ /* 0x000fca00078e002d */
[----:B------:R-:W-:Y:S04]  /*51a10*/  STL.64 [R1+0x1920], R14 ;  /* 0x0019200e01007387 */ /* 0x000fe80000100a00 */
[----:B------:R-:W2:Y:S01]  /*51a20*/  LDL.LU.64 R44, [R1+0x3b0] ;  /* 0x0003b000012c7983 */ /* 0x000ea20000300a00 */
[----:B----4-:R-:W-:Y:S02]  /*51a30*/  IMAD.MOV.U32 R16, RZ, RZ, R60 ;  /* 0x000000ffff107224 */ /* 0x010fe400078e003c */
[----:B------:R-:W-:Y:S02]  /*51a40*/  IMAD.MOV.U32 R17, RZ, RZ, R61 ;  /* 0x000000ffff117224 */ /* 0x000fe400078e003d */
[----:B------:R-:W4:Y:S04]  /*51a50*/  LDL.LU.64 R60, [R1+0x368] ;  /* 0x00036800013c7983 */ /* 0x000f280000300a00 */
[----:B------:R-:W-:Y:S01]  /*51a60*/  STL.64 [R1+0x1928], R16 ;  /* 0x0019281001007387 */ /* 0x000fe20000100a00 */
[----:B------:R-:W-:-:S02]  /*51a70*/  IMAD.MOV.U32 R18, RZ, RZ, R70 ;  /* 0x000000ffff127224 */ /* 0x000fc400078e0046 */
[----:B------:R-:W-:Y:S02]  /*51a80*/  IMAD.MOV.U32 R19, RZ, RZ, R71 ;  /* 0x000000ffff137224 */ /* 0x000fe400078e0047 */
[----:B------:R-:W4:Y:S04]  /*51a90*/  LDL.LU.64 R70, [R1+0x388] ;  /* 0x0003880001467983 */ /* 0x000f280000300a00 */
[----:B------:R-:W-:Y:S01]  /*51aa0*/  STL.64 [R1+0x1930], R18 ;  /* 0x0019301201007387 */ /* 0x000fe20000100a00 */
[----:B---3--:R-:W-:Y:S02]  /*51ab0*/  IMAD.MOV.U32 R20, RZ, RZ, R28 ;  /* 0x000000ffff147224 */ /* 0x008fe400078e001c */
[----:B------:R-:W-:-:S05]  /*51ac0*/  IMAD.MOV.U32 R21, RZ, RZ, R29 ;  /* 0x000000ffff157224 */ /* 0x000fca00078e001d */
[----:B------:R-:W-:Y:S01]  /*51ad0*/  STL.64 [R1+0x1938], R20 ;  /* 0x0019381401007387 */ /* 0x000fe20000100a00 */
[----:B------:R-:W-:Y:S02]  /*51ae0*/  IMAD.MOV.U32 R22, RZ, RZ, R30 ;  /* 0x000000ffff167224 */ /* 0x000fe400078e001e */
        /* <DEDUP_REMOVED lines=9> */
[----:B------:R-:W-:Y:S02]  /*51b80*/  IMAD.MOV.U32 R29, RZ, RZ, R37 ;  /* 0x000000ffff1d7224 */ /* 0x000fe400078e0025 */
[----:B------:R-:W-:Y:S02]  /*51b90*/  IMAD.MOV.U32 R30, RZ, RZ, R38 ;  /* 0x000000ffff1e7224 */ /* 0x000fe400078e0026 */
[----:B------:R-:W-:Y:S02]  /*51ba0*/  IMAD.MOV.U32 R31, RZ, RZ, R39 ;  /* 0x000000ffff1f7224 */ /* 0x000fe400078e0027 */
[----:B------:R-:W-:Y:S02]  /*51bb0*/  IMAD.MOV.U32 R32, RZ, RZ, R40 ;  /* 0x000000ffff207224 */ /* 0x000fe400078e0028 */
[----:B------:R-:W-:Y:S01]  /*51bc0*/  IMAD.MOV.U32 R33, RZ, RZ, R41 ;  /* 0x000000ffff217224 */ /* 0x000fe200078e0029 */
[----:B------:R-:W-:Y:S01]  /*51bd0*/  STL.64 [R1+0x1958], R28 ;  /* 0x0019581c01007387 */ /* 0x000fe20000100a00 */
[----:B------:R-:W-:-:S02]  /*51be0*/  IMAD.MOV.U32 R34, RZ, RZ, R42 ;  /* 0x000000ffff227224 */ /* 0x000fc400078e002a */
[----:B------:R-:W-:Y:S01]  /*51bf0*/  IMAD.MOV.U32 R35, RZ, RZ, R43 ;  /* 0x000000ffff237224 */ /* 0x000fe200078e002b */
[----:B------:R-:W-:Y:S04]  /*51c00*/  STL.64 [R1+0x1960], R30 ;  /* 0x0019601e01007387 */ /* 0x000fe80000100a00 */
[----:B------:R-:W-:Y:S04]  /*51c10*/  STL.64 [R1+0x1968], R32 ;  /* 0x0019682001007387 */ /* 0x000fe80000100a00 */
[----:B------:R-:W-:Y:S01]  /*51c20*/  STL.64 [R1+0x1970], R34 ;  /* 0x0019702201007387 */ /* 0x000fe20000100a00 */
[----:B--2---:R-:W-:-:S02]  /*51c30*/  IMAD.MOV.U32 R36, RZ, RZ, R44 ;  /* 0x000000ffff247224 */ /* 0x004fc400078e002c */
[----:B------:R-:W-:-:S05]  /*51c40*/  IMAD.MOV.U32 R37, RZ, RZ, R45 ;  /* 0x000000ffff257224 */ /* 0x000fca00078e002d */
[----:B------:R-:W-:Y:S01]  /*51c50*/  STL.64 [R1+0x1978], R36 ;  /* 0x0019782401007387 */ /* 0x000fe20000100a00 */
[----:B----4-:R-:W-:Y:S02]  /*51c60*/  IMAD.MOV.U32 R38, RZ, RZ, R60 ;  /* 0x000000ffff267224 */ /* 0x010fe400078e003c */
[----:B------:R-:W-:-:S05]  /*51c70*/  IMAD.MOV.U32 R39, RZ, RZ, R61 ;  /* 0x000000ffff277224 */ /* 0x000fca00078e003d */
[----:B------:R-:W-:Y:S01]  /*51c80*/  STL.64 [R1+0x1980], R38 ;  /* 0x0019802601007387 */ /* 0x000fe20000100a00 */
[----:B------:R-:W-:Y:S02]  /*51c90*/  IMAD.MOV.U32 R40, RZ, RZ, R70 ;  /* 0x000000ffff287224 */ /* 0x000fe400078e0046 */
[----:B------:R-:W-:-:S05]  /*51ca0*/  IMAD.MOV.U32 R41, RZ, RZ, R71 ;  /* 0x000000ffff297224 */ /* 0x000fca00078e0047 */
[----:B------:R-:W-:Y:S04]  /*51cb0*/  STL.64 [R1+0x1988], R40 ;  /* 0x0019882801007387 */ /* 0x000fe80000100a00 */
[----:B------:R-:W-:Y:S04]  /*51cc0*/  STL [R1+0xca0], R200 ;  /* 0x000ca0c801007387 */ /* 0x000fe80000100800 */
[----:B------:R-:W-:Y:S04]  /*51cd0*/  STL [R1+0xc9c], R201 ;  /* 0x000c9cc901007387 */ /* 0x000fe80000100800 */
[----:B------:R-:W-:Y:S04]  /*51ce0*/  STL [R1+0xca8], R208 ;  /* 0x000ca8d001007387 */ /* 0x000fe80000100800 */
[----:B------:R-:W-:Y:S04]  /*51cf0*/  STL [R1+0xca4], R209 ;  /* 0x000ca4d101007387 */ /* 0x000fe80000100800 */
[----:B------:R1:W-:Y:S04]  /*51d00*/  STL [R1+0xcac], R84 ;  /* 0x000cac5401007387 */ /* 0x0003e80000100800 */
[----:B------:R-:W2:Y:S04]  /*51d10*/  LDL.LU.64 R240, [R1+0x4a8] ;  /* 0x0004a80001f07983 */ /* 0x000ea80000300a00 */
[----:B------:R-:W1:Y:S04]  /*51d20*/  LDL.LU.64 R238, [R1+0x540] ;  /* 0x0005400001ee7983 */ /* 0x000e680000300a00 */
[----:B------:R-:W3:Y:S04]  /*51d30*/  LDL.LU.64 R110, [R1+0x578] ;  /* 0x00057800016e7983 */ /* 0x000ee80000300a00 */
[----:B------:R-:W4:Y:S04]  /*51d40*/  LDL.LU.64 R232, [R1+0x28] ;  /* 0x0000280001e87983 */ /* 0x000f280000300a00 */
[----:B------:R-:W-:Y:S04]  /*51d50*/  STL [R1+0xc94], R196 ;  /* 0x000c94c401007387 */ /* 0x000fe80000100800 */
[----:B------:R3:W-:Y:S04]  /*51d60*/  STL [R1+0xc98], R98 ;  /* 0x000c986201007387 */ /* 0x0007e80000100800 */
[----:B------:R-:W3:Y:S01]  /*51d70*/  LDL.LU.64 R230, [R1+0x598] ;  /* 0x0005980001e67983 */ /* 0x000ee20000300a00 */
        /* <DEDUP_REMOVED lines=14> */
[----:B--2---:R-:W-:Y:S02]  /*51e60*/  IMAD.MOV.U32 R72, RZ, RZ, R240 ;  /* 0x000000ffff487224 */ /* 0x004fe400078e00f0 */
[----:B------:R-:W-:Y:S02]  /*51e70*/  IMAD.MOV.U32 R73, RZ, RZ, R241 ;  /* 0x000000ffff497224 */ /* 0x000fe400078e00f1 */
[----:B-1----:R-:W-:Y:S01]  /*51e80*/  IMAD.MOV.U32 R84, RZ, RZ, R238 ;  /* 0x000000ffff547224 */ /* 0x002fe200078e00ee */
[----:B------:R-:W2:Y:S01]  /*51e90*/  LDL.LU.64 R240, [R1+0x58] ;  /* 0x0000580001f07983 */ /* 0x000ea20000300a00 */
[----:B------:R-:W-:-:S03]  /*51ea0*/  IMAD.MOV.U32 R85, RZ, RZ, R239 ;  /* 0x000000ffff557224 */ /* 0x000fc600078e00ef */
[----:B------:R-:W2:Y:S04]  /*51eb0*/  LDL.LU.64 R238, [R1] ;  /* 0x0000000001ee7983 */ /* 0x000ea80000300a00 */
[----:B------:R-:W2:Y:S04]  /*51ec0*/  LDL.LU.64 R132, [R1+0x5b8] ;  /* 0x0005b80001847983 */ /* 0x000ea80000300a00 */
[----:B------:R-:W2:Y:S01]  /*51ed0*/  LDL.LU.64 R126, [R1+0x588] ;  /* 0x00058800017e7983 */ /* 0x000ea20000300a00 */
[----:B----4-:R-:W-:Y:S02]  /*51ee0*/  IMAD.MOV.U32 R6, RZ, RZ, R232 ;  /* 0x000000ffff067224 */ /* 0x010fe400078e00e8 */
[----:B------:R-:W-:-:S02]  /*51ef0*/  IMAD.MOV.U32 R4, RZ, RZ, R233 ;  /* 0x000000ffff047224 */ /* 0x000fc400078e00e9 */
[----:B---3--:R-:W-:Y:S01]  /*51f00*/  IMAD.MOV.U32 R98, RZ, RZ, R110 ;  /* 0x000000ffff627224 */ /* 0x008fe200078e006e */
[----:B------:R-:W3:Y:S01]  /*51f10*/  LDL.LU.64 R232, [R1+0x38] ;  /* 0x0000380001e87983 */ /* 0x000ee20000300a00 */
[----:B------:R-:W-:Y:S02]  /*51f20*/  IMAD.MOV.U32 R109, RZ, RZ, R230 ;  /* 0x000000ffff6d7224 */ /* 0x000fe400078e00e6 */
[----:B------:R-:W-:Y:S01]  /*51f30*/  IMAD.MOV.U32 R110, RZ, RZ, R231 ;  /* 0x000000ffff6e7224 */ /* 0x000fe200078e00e7 */
[----:B------:R-:W4:Y:S04]  /*51f40*/  LDL.LU.64 R148, [R1+0x5e8] ;  /* 0x0005e80001947983 */ /* 0x000f280000300a00 */
[----:B------:R-:W4:Y:S01]  /*51f50*/  LDL.LU.64 R230, [R1+0x5a8] ;  /* 0x0005a80001e67983 */ /* 0x000f220000300a00 */
[----:B------:R-:W-:-:S02]  /*51f60*/  IMAD.MOV.U32 R119, RZ, RZ, R90 ;  /* 0x000000ffff777224 */ /* 0x000fc400078e005a */
[----:B------:R-:W-:Y:S02]  /*51f70*/  IMAD.MOV.U32 R90, RZ, RZ, R91 ;  /* 0x000000ffff5a7224 */ /* 0x000fe400078e005b */
[----:B------:R-:W-:Y:S02]  /*51f80*/  IMAD.MOV.U32 R91, RZ, RZ, R100 ;  /* 0x000000ffff5b7224 */ /* 0x000fe400078e0064 */
[----:B------:R-:W-:Y:S02]  /*51f90*/  IMAD.MOV.U32 R113, RZ, RZ, R101 ;  /* 0x000000ffff717224 */ /* 0x000fe400078e0065 */
[----:B--2---:R-:W-:Y:S02]  /*51fa0*/  IMAD.MOV.U32 R5, RZ, RZ, R240 ;  /* 0x000000ffff057224 */ /* 0x004fe400078e00f0 */
[----:B------:R-:W-:Y:S02]  /*51fb0*/  IMAD.MOV.U32 R2, RZ, RZ, R241 ;  /* 0x000000ffff027224 */ /* 0x000fe400078e00f1 */
[----:B------:R-:W-:Y:S01]  /*51fc0*/  IMAD.MOV.U32 R100, RZ, RZ, R238 ;  /* 0x000000ffff647224 */ /* 0x000fe200078e00ee */
[----:B------:R-:W2:Y:S01]  /*51fd0*/  LDL.LU.64 R240, [R1+0x70] ;  /* 0x0000700001f07983 */ /* 0x000ea20000300a00 */
[----:B------:R-:W-:-:S03]  /*51fe0*/  IMAD.MOV.U32 R101, RZ, RZ, R239 ;  /* 0x000000ffff657224 */ /* 0x000fc600078e00ef */
[----:B------:R-:W2:Y:S01]  /*51ff0*/  LDL.LU.64 R238, [R1+0x10] ;  /* 0x0000100001ee7983 */ /* 0x000ea20000300a00 */
[----:B------:R-:W-:Y:S02]  /*52000*/  IMAD.MOV.U32 R131, RZ, RZ, R132 ;  /* 0x000000ffff837224 */ /* 0x000fe400078e0084 */
[----:B------:R-:W-:Y:S01]  /*52010*/  IMAD.MOV.U32 R130, RZ, RZ, R133 ;  /* 0x000000ffff827224 */ /* 0x000fe200078e0085 */
[----:B------:R-:W2:Y:S01]  /*52020*/  LDL.LU.64 R174, [R1+0x608] ;  /* 0x0006080001ae7983 */ /* 0x000ea20000300a00 */
[----:B------:R-:W-:Y:S02]  /*52030*/  IMAD.MOV.U32 R133, RZ, RZ, R126 ;  /* 0x000000ffff857224 */ /* 0x000fe400078e007e */
[----:B------:R-:W-:Y:S01]  /*52040*/  IMAD.MOV.U32 R132, RZ, RZ, R127 ;  /* 0x000000ffff847224 */ /* 0x000fe200078e007f */
[----:B------:R-:W2:Y:S04]  /*52050*/  LDL.LU.64 R234, [R1+0x5c0] ;  /* 0x0005c00001ea7983 */ /* 0x000ea80000300a00 */
[----:B------:R-:W2:Y:S01]  /*52060*/  LDL.LU.64 R126, [R1+0x568] ;  /* 0x00056800017e7983 */ /* 0x000ea20000300a00 */
[----:B---3--:R-:W-:-:S02]  /*52070*/  IMAD.MOV.U32 R135, RZ, RZ, R232 ;  /* 0x000000ffff877224 */ /* 0x008fc400078e00e8 */
[----:B------:R-:W-:Y:S02]  /*52080*/  IMAD.MOV.U32 R134, RZ, RZ, R233 ;  /* 0x000000ffff867224 */ /* 0x000fe400078e00e9 */
[----:B----4-:R-:W-:Y:S01]  /*52090*/  IMAD.MOV.U32 R147, RZ, RZ, R148 ;  /* 0x000000ffff937224 */ /* 0x010fe200078e0094 */
[----:B------:R-:W3:Y:S01]  /*520a0*/  LDL.LU.64 R232, [R1+0x48] ;  /* 0x0000480001e87983 */ /* 0x000ee20000300a00 */
[----:B------:R-:W-:Y:S02]  /*520b0*/  IMAD.MOV.U32 R146, RZ, RZ, R149 ;  /* 0x000000ffff927224 */ /* 0x000fe400078e0095 */
[----:B------:R-:W-:Y:S02]  /*520c0*/  IMAD.MOV.U32 R149, RZ, RZ, R230 ;  /* 0x000000ffff957224 */ /* 0x000fe400078e00e6 */
[----:B------:R-:W-:Y:S02]  /*520d0*/  IMAD.MOV.U32 R148, RZ, RZ, R231 ;  /* 0x000000ffff947224 */ /* 0x000fe400078e00e7 */
[----:B------:R-:W4:Y:S04]  /*520e0*/  LDL.LU.64 R230, [R1+0x638] ;  /* 0x0006380001e67983 */ /* 0x000f280000300a00 */
[----:B------:R-:W4:Y:S04]  /*520f0*/  LDL.LU.64 R16, [R1+0x5f0] ;  /* 0x0005f00001107983 */ /* 0x000f280000300a00 */
[----:B------:R-:W4:Y:S01]  /*52100*/  LDL.LU.64 R12, [R1+0x5b0] ;  /* 0x0005b000010c7983 */ /* 0x000f220000300a00 */
        /* <DEDUP_REMOVED lines=10> */
[----:B------:R-:W-:Y:S01]  /*521b0*/  IMAD.MOV.U32 R153, RZ, RZ, R238 ;  /* 0x000000ffff997224 */ /* 0x000fe200078e00ee */
[----:B------:R-:W2:Y:S01]  /*521c0*/  LDL.LU.64 R240, [R1+0x80] ;  /* 0x0000800001f07983 */ /* 0x000ea20000300a00 */
[----:B------:R-:W-:-:S03]  /*521d0*/  IMAD.MOV.U32 R152, RZ, RZ, R239 ;  /* 0x000000ffff987224 */ /* 0x000fc600078e00ef */
[----:B------:R-:W2:Y:S04]  /*521e0*/  LDL.LU.64 R238, [R1+0x20] ;  /* 0x0000200001ee7983 */ /* 0x000ea80000300a00 */
        /* <DEDUP_REMOVED lines=10> */
[----:B------:R-:W3:Y:S01]  /*52290*/  LDL.LU.64 R232, [R1+0x60] ;  /* 0x0000600001e87983 */ /* 0x000ee20000300a00 */
[----:B----4-:R-:W-:Y:S02]  /*522a0*/  IMAD.MOV.U32 R179, RZ, RZ, R230 ;  /* 0x000000ffffb37224 */ /* 0x010fe400078e00e6 */
[----:B------:R-:W-:Y:S02]  /*522b0*/  IMAD.MOV.U32 R178, RZ, RZ, R231 ;  /* 0x000000ffffb27224 */ /* 0x000fe400078e00e7 */
[----:B------:R-:W4:Y:S01]  /*522c0*/  LDL.LU.64 R230, [R1+0x8] ;  /* 0x0000080001e67983 */ /* 0x000f220000300a00 */
[----:B------:R-:W-:Y:S02]  /*522d0*/  IMAD.MOV.U32 R183, RZ, RZ, R12 ;  /* 0x000000ffffb77224 */ /* 0x000fe400078e000c */
[----:B------:R-:W-:-:S02]  /*522e0*/  IMAD.MOV.U32 R182, RZ, RZ, R13 ;  /* 0x000000ffffb67224 */ /* 0x000fc400078e000d */
[----:B------:R-:W3:Y:S01]  /*522f0*/  LDL.LU.64 R12, [R1+0x678] ;  /* 0x00067800010c7983 */ /* 0x000ee20000300a00 */
        /* <DEDUP_REMOVED lines=28> */
[----:B--2---:R-:W-:Y:S02]  /*524c0*/  IMAD.MOV.U32 R185, RZ, RZ, R240 ;  /* 0x000000ffffb97224 */ /* 0x004fe400078e00f0 */
[----:B------:R-:W-:-:S02]  /*524d0*/  IMAD.MOV.U32 R184, RZ, RZ, R241 ;  /* 0x000000ffffb87224 */ /* 0x000fc400078e00f1 */
[----:B------:R-:W-:Y:S02]  /*524e0*/  IMAD.MOV.U32 R187, RZ, RZ, R238 ;  /* 0x000000ffffbb7224 */ /* 0x000fe400078e00ee */
[----:B------:R-:W-:Y:S02]  /*524f0*/  IMAD.MOV.U32 R186, RZ, RZ, R239 ;  /* 0x000000ffffba7224 */ /* 0x000fe400078e00ef */
[----:B------:R-:W2:Y:S04]  /*52500*/  LDL.LU.64 R238, [R1+0x628] ;  /* 0x0006280001ee7983 */ /* 0x000ea80000300a00 */
[----:B------:R-:W2:Y:S04]  /*52510*/  LDL.LU.64 R240, [R1+0x5f8] ;  /* 0x0005f80001f07983 */ /* 0x000ea80000300a00 */
[----:B------:R-:W2:Y:S04]  /*52520*/  LDL.LU.64 R18, [R1+0xc8] ;  /* 0x0000c80001127983 */ /* 0x000ea80000300a00 */
[----:B------:R-:W2:Y:S01]  /*52530*/  LDL.LU.64 R16, [R1+0x88] ;  /* 0x0000880001107983 */ /* 0x000ea20000300a00 */
[----:B------:R-:W-:-:S02]  /*52540*/  IMAD.MOV.U32 R195, RZ, RZ, R14 ;  /* 0x000000ffffc37224 */ /* 0x000fc400078e000e */
[----:B------:R-:W-:Y:S02]  /*52550*/  IMAD.MOV.U32 R194, RZ, RZ, R15 ;  /* 0x000000ffffc27224 */ /* 0x000fe400078e000f */
[----:B------:R-:W2:Y:S01]  /*52560*/  LDL.LU.64 R14, [R1+0x40] ;  /* 0x00004000010e7983 */ /* 0x000ea20000300a00 */
[----:B------:R-:W-:Y:S02]  /*52570*/  IMAD.MOV.U32 R201, RZ, RZ, R126 ;  /* 0x000000ffffc97224 */ /* 0x000fe400078e007e */
[----:B------:R-:W-:Y:S02]  /*52580*/  IMAD.MOV.U32 R200, RZ, RZ, R127 ;  /* 0x000000ffffc87224 */ /* 0x000fe400078e007f */
[----:B------:R-:W2:Y:S01]  /*52590*/  LDL.LU.64 R126, [R1+0x698] ;  /* 0x00069800017e7983 */ /* 0x000ea20000300a00 */
[----:B----4-:R-:W-:Y:S02]  /*525a0*/  IMAD.MOV.U32 R205, RZ, RZ, R230 ;  /* 0x000000ffffcd7224 */ /* 0x010fe400078e00e6 */
[----:B------:R-:W-:-:S02]  /*525b0*/  IMAD.MOV.U32 R204, RZ, RZ, R231 ;  /* 0x000000ffffcc7224 */ /* 0x000fc400078e00e7 */
[----:B---3--:R-:W-:Y:S01]  /*525c0*/  IMAD.MOV.U32 R203, RZ, RZ, R232 ;  /* 0x000000ffffcb7224 */ /* 0x008fe200078e00e8 */
[----:B------:R-:W3:Y:S01]  /*525d0*/  LDL.LU.64 R230, [R1+0x650] ;  /* 0x0006500001e67983 */ /* 0x000ee20000300a00 */
[----:B------:R-:W-:Y:S02]  /*525e0*/  IMAD.MOV.U32 R202, RZ, RZ, R233 ;  /* 0x000000ffffca7224 */ /* 0x000fe400078e00e9 */
[----:B------:R-:W-:Y:S01]  /*525f0*/  IMAD.MOV.U32 R199, RZ, RZ, R234 ;  /* 0x000000ffffc77224 */ /* 0x000fe200078e00ea */
[----:B------:R-:W4:Y:S01]  /*52600*/  LDL.LU.64 R232, [R1+0x610] ;  /* 0x0006100001e87983 */ /* 0x000f220000300a00 */
[----:B------:R-:W-:Y:S02]  /*52610*/  IMAD.MOV.U32 R198, RZ, RZ, R235 ;  /* 0x000000ffffc67224 */ /* 0x000fe400078e00eb */
[----:B------:R-:W-:Y:S01]  /*52620*/  IMAD.MOV.U32 R211, RZ, RZ, R12 ;  /* 0x000000ffffd37224 */ /* 0x000fe200078e000c */
[----:B------:R-:W3:Y:S01]  /*52630*/  LDL.LU.64 R234, [R1+0xf0] ;  /* 0x0000f00001ea7983 */ /* 0x000ee20000300a00 */
[----:B------:R-:W-:-:S03]  /*52640*/  IMAD.MOV.U32 R210, RZ, RZ, R13 ;  /* 0x000000ffffd27224 */ /* 0x000fc600078e000d */
        /* <DEDUP_REMOVED lines=27> */
[----:B--2---:R-:W-:Y:S02]  /*52800*/  IMAD.MOV.U32 R213, RZ, RZ, R238 ;  /* 0x000000ffffd57224 */ /* 0x004fe400078e00ee */
[----:B------:R-:W-:Y:S02]  /*52810*/  IMAD.MOV.U32 R212, RZ, RZ, R239 ;  /* 0x000000ffffd47224 */ /* 0x000fe400078e00ef */
[----:B------:R-:W2:Y:S01]  /*52820*/  LDL.LU.64 R238, [R1+0x78] ;  /* 0x0000780001ee7983 */ /* 0x000ea20000300a00 */
[----:B------:R-:W-:Y:S02]  /*52830*/  IMAD.MOV.U32 R215, RZ, RZ, R240 ;  /* 0x000000ffffd77224 */ /* 0x000fe400078e00f0 */
[----:B------:R-:W-:-:S02]  /*52840*/  IMAD.MOV.U32 R214, RZ, RZ, R241 ;  /* 0x000000ffffd67224 */ /* 0x000fc400078e00f1 */
[----:B------:R-:W2:Y:S04]  /*52850*/  LDL.LU.64 R240, [R1+0x30] ;  /* 0x0000300001f07983 */ /* 0x000ea80000300a00 */
[----:B------:R-:W2:Y:S04]  /*52860*/  LDL.LU.64 R28, [R1+0x6c0] ;  /* 0x0006c000011c7983 */ /* 0x000ea80000300a00 */
[----:B------:R-:W2:Y:S01]  /*52870*/  LDL.LU.64 R26, [R1+0x670] ;  /* 0x00067000011a7983 */ /* 0x000ea20000300a00 */
[----:B------:R-:W-:Y:S02]  /*52880*/  IMAD.MOV.U32 R217, RZ, RZ, R18 ;  /* 0x000000ffffd97224 */ /* 0x000fe400078e0012 */
[----:B------:R-:W-:-:S02]  /*52890*/  IMAD.MOV.U32 R216, RZ, RZ, R19 ;  /* 0x000000ffffd87224 */ /* 0x000fc400078e0013 */
[----:B------:R-:W2:Y:S01]  /*528a0*/  LDL.LU.64 R18, [R1+0x620] ;  /* 0x0006200001127983 */ /* 0x000ea20000300a00 */
[----:B------:R-:W-:Y:S02]  /*528b0*/  IMAD.MOV.U32 R219, RZ, RZ, R16 ;  /* 0x000000ffffdb7224 */ /* 0x000fe400078e0010 */
[----:B------:R-:W-:Y:S02]  /*528c0*/  IMAD.MOV.U32 R218, RZ, RZ, R17 ;  /* 0x000000ffffda7224 */ /* 0x000fe400078e0011 */
[----:B------:R-:W2:Y:S01]  /*528d0*/  LDL.LU.64 R16, [R1+0x5a0] ;  /* 0x0005a00001107983 */ /* 0x000ea20000300a00 */
[----:B------:R-:W-:Y:S02]  /*528e0*/  IMAD.MOV.U32 R221, RZ, RZ, R14 ;  /* 0x000000ffffdd7224 */ /* 0x000fe400078e000e */
[----:B------:R-:W-:Y:S02]  /*528f0*/  IMAD.MOV.U32 R220, RZ, RZ, R15 ;  /* 0x000000ffffdc7224 */ /* 0x000fe400078e000f */
[----:B------:R-:W2:Y:S01]  /*52900*/  LDL.LU.64 R14, [R1+0xe0] ;  /* 0x0000e000010e7983 */ /* 0x000ea20000300a00 */
[----:B------:R-:W-:-:S02]  /*52910*/  IMAD.MOV.U32 R227, RZ, RZ, R126 ;  /* 0x000000ffffe37224 */ /* 0x000fc400078e007e */
[----:B------:R-:W-:Y:S02]  /*52920*/  IMAD.MOV.U32 R226, RZ, RZ, R127 ;  /* 0x000000ffffe27224 */ /* 0x000fe400078e007f */
[----:B------:R-:W2:Y:S04]  /*52930*/  LDL.LU.64 R126, [R1+0xa0] ;  /* 0x0000a000017e7983 */ /* 0x000ea80000300a00 */
[----:B------:R-:W2:Y:S01]  /*52940*/  LDL.LU.64 R24, [R1+0x68] ;  /* 0x0000680001187983 */ /* 0x000ea20000300a00 */
[----:B---3--:R-:W-:Y:S02]  /*52950*/  IMAD.MOV.U32 R229, RZ, RZ, R230 ;  /* 0x000000ffffe57224 */ /* 0x008fe400078e00e6 */
[----:B------:R-:W-:Y:S02]  /*52960*/  IMAD.MOV.U32 R228, RZ, RZ, R231 ;  /* 0x000000ffffe47224 */ /* 0x000fe400078e00e7 */
[----:B----4-:R-:W-:-:S02]  /*52970*/  IMAD.MOV.U32 R231, RZ, RZ, R232 ;  /* 0x000000ffffe77224 */ /* 0x010fc400078e00e8 */
[----:B------:R-:W-:Y:S02]  /*52980*/  IMAD.MOV.U32 R230, RZ, RZ, R233 ;  /* 0x000000ffffe67224 */ /* 0x000fe400078e00e9 */
[----:B------:R-:W-:Y:S02]  /*52990*/  IMAD.MOV.U32 R233, RZ, RZ, R234 ;  /* 0x000000ffffe97224 */ /* 0x000fe400078e00ea */
[----:B------:R-:W-:Y:S02]  /*529a0*/  IMAD.MOV.U32 R232, RZ, RZ, R235 ;  /* 0x000000ffffe87224 */ /* 0x000fe400078e00eb */
[----:B------:R-:W-:Y:S02]  /*529b0*/  IMAD.MOV.U32 R235, RZ, RZ, R12 ;  /* 0x000000ffffeb7224 */ /* 0x000fe400078e000c */
[----:B------:R-:W-:Y:S02]  /*529c0*/  IMAD.MOV.U32 R234, RZ, RZ, R13 ;  /* 0x000000ffffea7224 */ /* 0x000fe400078e000d */
[----:B------:R-:W3:Y:S04]  /*529d0*/  LDL.LU.64 R12, [R1+0x18] ;  /* 0x00001800010c7983 */ /* 0x000ee80000300a00 */
[----:B------:R-:W4:Y:S04]  /*529e0*/  LDL.LU.64 R30, [R1+0x6e8] ;  /* 0x0006e800011e7983 */ /* 0x000f280000300a00 */
[----:B------:R-:W3:Y:S01]  /*529f0*/  LDL.LU.64 R22, [R1+0x690] ;  /* 0x0006900001167983 */ /* 0x000ee20000300a00 */
[----:B------:R-:W-:-:S02]  /*52a00*/  IMAD.MOV.U32 R122, RZ, RZ, R74 ;  /* 0x000000ffff7a7224 */ /* 0x000fc400078e004a */
[----:B------:R-:W-:Y:S02]  /*52a10*/  IMAD.MOV.U32 R74, RZ, RZ, R197 ;  /* 0x000000ffff4a7224 */ /* 0x000fe400078e00c5 */
[----:B------:R-:W-:Y:S02]  /*52a20*/  IMAD.MOV.U32 R197, RZ, RZ, R20 ;  /* 0x000000ffffc57224 */ /* 0x000fe400078e0014 */
[----:B------:R-:W-:Y:S02]  /*52a30*/  IMAD.MOV.U32 R196, RZ, RZ, R21 ;  /* 0x000000ffffc47224 */ /* 0x000fe400078e0015 */
[----:B------:R-:W3:Y:S01]  /*52a40*/  LDL.LU.64 R20, [R1+0x640] ;  /* 0x0006400001147983 */ /* 0x000ee20000300a00 */
        /* <DEDUP_REMOVED lines=30> */
[----:B------:R-:W2:Y:S01]  /*52c30*/  LDL.LU.64 R28, [R1+0x618] ;  /* 0x00061800011c7983 */ /* 0x000ea20000300a00 */
[----:B------:R-:W-:Y:S02]  /*52c40*/  IMAD.MOV.U32 R239, RZ, RZ, R240 ;  /* 0x000000ffffef7224 */ /* 0x000fe400078e00f0 */
[----:B------:R-:W-:Y:S02]  /*52c50*/  IMAD.MOV.U32 R238, RZ, RZ, R241 ;  /* 0x000000ffffee7224 */ /* 0x000fe400078e00f1 */
[----:B------:R-:W-:-:S02]  /*52c60*/  IMAD.MOV.U32 R241, RZ, RZ, R244 ;  /* 0x000000fffff17224 */ /* 0x000fc400078e00f4 */
[----:B------:R-:W-:Y:S02]  /*52c70*/  IMAD.MOV.U32 R240, RZ, RZ, R245 ;  /* 0x000000fffff07224 */ /* 0x000fe400078e00f5 */
        /* <DEDUP_REMOVED lines=8> */
[----:B------:R-:W2:Y:S01]  /*52d00*/  LDL.LU.64 R16, [R1+0x98] ;  /* 0x0000980001107983 */ /* 0x000ea20000300a00 */
[----:B------:R-:W-:Y:S02]  /*52d10*/  IMAD.MOV.U32 R251, RZ, RZ, R14 ;  /* 0x000000fffffb7224 */ /* 0x000fe400078e000e */
[----:B------:R-:W-:Y:S02]  /*52d20*/  IMAD.MOV.U32 R250, RZ, RZ, R15 ;  /* 0x000000fffffa7224 */ /* 0x000fe400078e000f */
[----:B------:R-:W2:Y:S01]  /*52d30*/  LDL.LU.64 R14, [R1+0x50] ;  /* 0x00005000010e7983 */ /* 0x000ea20000300a00 */
[----:B------:R-:W-:-:S03]  /*52d40*/  IMAD.MOV.U32 R252, RZ, RZ, R127 ;  /* 0x000000fffffc7224 */ /* 0x000fc600078e007f */
[----:B------:R1:W-:Y:S01]  /*52d50*/  STL [R1], R126 ;  /* 0x0000007e01007387 */ /* 0x0003e20000100800 */
[----:B------:R-:W-:-:S03]  /*52d60*/  IMAD.MOV.U32 R32, RZ, RZ, R25 ;  /* 0x000000ffff207224 */ /* 0x000fc600078e0019 */
[----:B-1----:R-:W2:Y:S04]  /*52d70*/  LDL.LU.64 R126, [R1+0x730] ;  /* 0x00073000017e7983 */ /* 0x002ea80000300a00 */
[----:B------:R1:W-:Y:S04]  /*52d80*/  STL [R1+0x8], R24 ;  /* 0x0000081801007387 */ /* 0x0003e80000100800 */
[----:B-1----:R-:W2:Y:S04]  /*52d90*/  LDL.LU.64 R24, [R1+0x6b8] ;  /* 0x0006b80001187983 */ /* 0x002ea80000300a00 */
[----:B------:R1:W-:Y:S04]  /*52da0*/  STL [R1+0x4], R32 ;  /* 0x0000042001007387 */ /* 0x0003e80000100800 */
[----:B---3--:R3:W-:Y:S01]  /*52db0*/  STL [R1+0x10], R12 ;  /* 0x0000100c01007387 */ /* 0x0087e20000100800 */
[----:B-1----:R-:W-:-:S03]  /*52dc0*/  IMAD.MOV.U32 R32, RZ, RZ, R13 ;  /* 0x000000ffff207224 */ /* 0x002fc600078e000d */
[----:B---3--:R-:W3:Y:S04]  /*52dd0*/  LDL.LU.64 R12, [R1+0x668] ;  /* 0x00066800010c7983 */ /* 0x008ee80000300a00 */
[----:B------:R1:W-:Y:S04]  /*52de0*/  STL [R1+0xc], R32 ;  /* 0x00000c2001007387 */ /* 0x0003e80000100800 */
[----:B----4-:R4:W-:Y:S01]  /*52df0*/  STL [R1+0x18], R30 ;  /* 0x0000181e01007387 */ /* 0x0109e20000100800 */
[----:B-1----:R-:W-:-:S03]  /*52e00*/  IMAD.MOV.U32 R32, RZ, RZ, R31 ;  /* 0x000000ffff207224 */ /* 0x002fc600078e001f */
[----:B----4-:R-:W4:Y:S04]  /*52e10*/  LDL.LU.64 R30, [R1+0x630] ;  /* 0x00063000011e7983 */ /* 0x010f280000300a00 */
[----:B------:R1:W-:Y:S04]  /*52e20*/  STL [R1+0x14], R32 ;  /* 0x0000142001007387 */ /* 0x0003e80000100800 */
[----:B------:R1:W-:Y:S02]  /*52e30*/  STL [R1+0x20], R22 ;  /* 0x0000201601007387 */ /* 0x0003e40000100800 */
[----:B-1----:R-:W-:-:S02]  /*52e40*/  IMAD.MOV.U32 R32, RZ, RZ, R23 ;  /* 0x000000ffff207224 */ /* 0x002fc400078e0017 */
[----:B------:R-:W3:Y:S04]  /*52e50*/  LDL.LU.64 R22, [R1+0x118] ;  /* 0x0001180001167983 */ /* 0x000ee80000300a00 */
[----:B------:R1:W-:Y:S04]  /*52e60*/  STL [R1+0x1c], R32 ;  /* 0x00001c2001007387 */ /* 0x0003e80000100800 */
[----:B------:R1:W-:Y:S02]  /*52e70*/  STL [R1+0x28], R20 ;  /* 0x0000281401007387 */ /* 0x0003e40000100800 */
[----:B-1----:R-:W-:-:S02]  /*52e80*/  IMAD.MOV.U32 R32, RZ, RZ, R21 ;  /* 0x000000ffff207224 */ /* 0x002fc400078e0015 */
[----:B------:R-:W4:Y:S04]  /*52e90*/  LDL.LU.64 R20, [R1+0xe8] ;  /* 0x0000e80001147983 */ /* 0x000f280000300a00 */
[----:B------:R1:W-:Y:S04]  /*52ea0*/  STL [R1+0x24], R32 ;  /* 0x0000242001007387 */ /* 0x0003e80000100800 */
[----:B--2---:R2:W-:Y:S01]  /*52eb0*/  STL [R1+0x30], R28 ;  /* 0x0000301c01007387 */ /* 0x0045e20000100800 */
[----:B-1----:R-:W-:-:S03]  /*52ec0*/  IMAD.MOV.U32 R32, RZ, RZ, R29 ;  /* 0x000000ffff207224 */ /* 0x002fc600078e001d */
[----:B--2---:R-:W2:Y:S04]  /*52ed0*/  LDL.LU.64 R28, [R1+0xb0] ;  /* 0x0000b000011c7983 */ /* 0x004ea80000300a00 */
[----:B------:R1:W-:Y:S04]  /*52ee0*/  STL [R1+0x2c], R32 ;  /* 0x00002c2001007387 */ /* 0x0003e80000100800 */
[----:B------:R1:W-:Y:S02]  /*52ef0*/  STL [R1+0x38], R26 ;  /* 0x0000381a01007387 */ /* 0x0003e40000100800 */
[----:B-1----:R-:W-:-:S02]  /*52f00*/  IMAD.MOV.U32 R32, RZ, RZ, R27 ;  /* 0x000000ffff207224 */ /* 0x002fc400078e001b */
[----:B------:R-:W2:Y:S04]  /*52f10*/  LDL.LU.64 R26, [R1+0x90] ;  /* 0x00009000011a7983 */ /* 0x000ea80000300a00 */
        /* <DEDUP_REMOVED lines=17> */
[----:B------:R3:W-:Y:S01]  /*53030*/  STL [R1+0x60], R24 ;  /* 0x0000601801007387 */ /* 0x0007e20000100800 */
[----:B-1----:R-:W-:-:S03]  /*53040*/  IMAD.MOV.U32 R32, RZ, RZ, R25 ;  /* 0x000000ffff207224 */ /* 0x002fc600078e0019 */
[----:B---3--:R-:W3:Y:S04]  /*53050*/  LDL.LU.64 R24, [R1+0x128] ;  /* 0x0001280001187983 */ /* 0x008ee80000300a00 */
[----:B------:R1:W-:Y:S04]  /*53060*/  STL [R1+0x5c], R32 ;  /* 0x00005c2001007387 */ /* 0x0003e80000100800 */
[----:B------:R4:W-:Y:S01]  /*53070*/  STL [R1+0x68], R12 ;  /* 0x0000680c01007387 */ /* 0x0009e20000100800 */
[----:B-1----:R-:W-:-:S03]  /*53080*/  IMAD.MOV.U32 R32, RZ, RZ, R13 ;  /* 0x000000ffff207224 */ /* 0x002fc600078e000d */
[----:B----4-:R-:W4:Y:S04]  /*53090*/  LDL.LU.64 R12, [R1+0x100] ;  /* 0x00010000010c7983 */ /* 0x010f280000300a00 */
[----:B------:R1:W-:Y:S04]  /*530a0*/  STL [R1+0x64], R32 ;  /* 0x0000642001007387 */ /* 0x0003e80000100800 */
[----:B------:R1:W-:Y:S02]  /*530b0*/  STL [R1+0x70], R30 ;  /* 0x0000701e01007387 */ /* 0x0003e40000100800 */
[----:B-1----:R-:W-:-:S02]  /*530c0*/  IMAD.MOV.U32 R32, RZ, RZ, R31 ;  /* 0x000000ffff207224 */ /* 0x002fc400078e001f */
[----:B------:R-:W4:Y:S04]  /*530d0*/  LDL.LU.64 R30, [R1+0xd8] ;  /* 0x0000d800011e7983 */ /* 0x000f280000300a00 */
        /* <DEDUP_REMOVED lines=1289> */
[----:B------:R1:W-:Y:S04]  /*58170*/  STL [R1+0xa88], R26 ;  /* 0x000a881a01007387 */ /* 0x0003e80000100800 */
[----:B-1----:R-:W2:Y:S01]  /*58180*/  LDL.LU.64 R32, [R1+0x1298] ;  /* 0x0012980001207983 */ /* 0x002ea20000300a00 */
[----:B------:R-:W-:-:S05]  /*58190*/  IMAD.MOV.U32 R26, RZ, RZ, R27 ;  /* 0x000000ffff1a7224 */ /* 0x000fca00078e001b */
[----:B------:R1:W-:Y:S04]  /*581a0*/  STL [R1+0xa84], R26 ;  /* 0x000a841a01007387 */ /* 0x0003e80000100800 */
[----:B------:R1:W-:Y:S02]  /*581b0*/  STL [R1+0xa90], R18 ;  /* 0x000a901201007387 */ /* 0x0003e40000100800 */
[----:B-1----:R-:W-:Y:S02]  /*581c0*/  IMAD.MOV.U32 R26, RZ, RZ, R19 ;  /* 0x000000ffff1a7224 */ /* 0x002fe400078e0013 */
        /* <DEDUP_REMOVED lines=14> */
[----:B---3--:R3:W-:Y:S04]  /*582b0*/  STL [R1+0xab0], R24 ;  /* 0x000ab01801007387 */ /* 0x0087e80000100800 */
[----:B-1----:R-:W2:Y:S01]  /*582c0*/  LDL.LU.64 R26, [R1+0xf30] ;  /* 0x000f3000011a7983 */ /* 0x002ea20000300a00 */
[----:B---3--:R-:W-:-:S05]  /*582d0*/  IMAD.MOV.U32 R24, RZ, RZ, R25 ;  /* 0x000000ffff187224 */ /* 0x008fca00078e0019 */
[----:B------:R1:W-:Y:S04]  /*582e0*/  STL [R1+0xaac], R24 ;  /* 0x000aac1801007387 */ /* 0x0003e80000100800 */
[----:B----4-:R3:W-:Y:S01]  /*582f0*/  STL [R1+0xab8], R12 ;  /* 0x000ab80c01007387 */ /* 0x0107e20000100800 */
[----:B-1----:R-:W-:-:S03]  /*58300*/  IMAD.MOV.U32 R24, RZ, RZ, R13 ;  /* 0x000000ffff187224 */ /* 0x002fc600078e000d */
[----:B---3--:R-:W3:Y:S04]  /*58310*/  LDL.LU.64 R12, [R1+0xed8] ;  /* 0x000ed800010c7983 */ /* 0x008ee80000300a00 */
[----:B------:R1:W-:Y:S04]  /*58320*/  STL [R1+0xab4], R24 ;  /* 0x000ab41801007387 */ /* 0x0003e80000100800 */
[----:B------:R4:W-:Y:S04]  /*58330*/  STL [R1+0xac0], R30 ;  /* 0x000ac01e01007387 */ /* 0x0009e80000100800 */
[----:B-1----:R-:W3:Y:S01]  /*58340*/  LDL.LU.64 R24, [R1+0x1310] ;  /* 0x0013100001187983 */ /* 0x002ee20000300a00 */
[----:B----4-:R-:W-:-:S03]  /*58350*/  IMAD.MOV.U32 R30, RZ, RZ, R31 ;  /* 0x000000ffff1e7224 */ /* 0x010fc600078e001f */
[----:B------:R1:W-:Y:S04]  /*58360*/  STL [R1+0xac8], R22 ;  /* 0x000ac81601007387 */ /* 0x0003e80000100800 */
[----:B------:R4:W-:Y:S01]  /*58370*/  STL [R1+0xabc], R30 ;  /* 0x000abc1e01007387 */ /* 0x0009e20000100800 */
[----:B-1----:R-:W-:-:S03]  /*58380*/  IMAD.MOV.U32 R22, RZ, RZ, R23 ;  /* 0x000000ffff167224 */ /* 0x002fc600078e0017 */
[----:B----4-:R-:W4:Y:S04]  /*58390*/  LDL.LU.64 R30, [R1+0x12a8] ;  /* 0x0012a800011e7983 */ /* 0x010f280000300a00 */
[----:B------:R-:W-:Y:S04]  /*583a0*/  STL [R1+0xad0], R20 ;  /* 0x000ad01401007387 */ /* 0x000fe80000100800 */
[----:B------:R1:W-:Y:S04]  /*583b0*/  STL [R1+0xac4], R22 ;  /* 0x000ac41601007387 */ /* 0x0003e80000100800 */
[----:B-1----:R-:W4:Y:S01]  /*583c0*/  LDL.LU.64 R22, [R1+0x1220] ;  /* 0x0012200001167983 */ /* 0x002f220000300a00 */
[----:B------:R-:W-:-:S03]  /*583d0*/  IMAD.MOV.U32 R20, RZ, RZ, R21 ;  /* 0x000000ffff147224 */ /* 0x000fc600078e0015 */
[----:B--2---:R1:W-:Y:S04]  /*583e0*/  STL [R1+0xad8], R28 ;  /* 0x000ad81c01007387 */ /* 0x0043e80000100800 */
[----:B------:R2:W-:Y:S01]  /*583f0*/  STL [R1+0xacc], R20 ;  /* 0x000acc1401007387 */ /* 0x0005e20000100800 */
[----:B-1----:R-:W-:-:S03]  /*58400*/  IMAD.MOV.U32 R28, RZ, RZ, R29 ;  /* 0x000000ffff1c7224 */ /* 0x002fc600078e001d */
[----:B--2---:R-:W2:Y:S04]  /*58410*/  LDL.LU.64 R20, [R1+0x1188] ;  /* 0x0011880001147983 */ /* 0x004ea80000300a00 */
[----:B------:R-:W-:Y:S04]  /*58420*/  STL [R1+0xae0], R32 ;  /* 0x000ae02001007387 */ /* 0x000fe80000100800 */
[----:B------:R1:W-:Y:S04]  /*58430*/  STL [R1+0xad4], R28 ;  /* 0x000ad41c01007387 */ /* 0x0003e80000100800 */
[----:B-1----:R-:W2:Y:S01]  /*58440*/  LDL.LU.64 R28, [R1+0x10b8] ;  /* 0x0010b800011c7983 */ /* 0x002ea20000300a00 */
[----:B------:R-:W-:-:S03]  /*58450*/  IMAD.MOV.U32 R32, RZ, RZ, R33 ;  /* 0x000000ffff207224 */ /* 0x000fc600078e0021 */
[----:B------:R-:W-:Y:S04]  /*58460*/  STL [R1+0xae8], R18 ;  /* 0x000ae81201007387 */ /* 0x000fe80000100800 */
        /* <DEDUP_REMOVED lines=19> */
[----:B------:R-:W-:Y:S04]  /*585a0*/  STL [R1+0xb04], R32 ;  /* 0x000b042001007387 */ /* 0x000fe80000100800 */
[----:B---3--:R1:W-:Y:S02]  /*585b0*/  STL [R1+0xb10], R12 ;  /* 0x000b100c01007387 */ /* 0x0083e40000100800 */
[----:B-1----:R-:W-:-:S02]  /*585c0*/  IMAD.MOV.U32 R12, RZ, RZ, R13 ;  /* 0x000000ffff0c7224 */ /* 0x002fc400078e000d */
[----:B------:R-:W-:Y:S04]  /*585d0*/  STL [R1+0xb18], R24 ;  /* 0x000b181801007387 */ /* 0x000fe80000100800 */
[----:B------:R1:W-:Y:S04]  /*585e0*/  STL [R1+0xb0c], R12 ;  /* 0x000b0c0c01007387 */ /* 0x0003e80000100800 */
[----:B-1----:R-:W3:Y:S01]  /*585f0*/  LDL.LU.64 R12, [R1+0x1230] ;  /* 0x00123000010c7983 */ /* 0x002ee20000300a00 */
[----:B------:R-:W-:-:S03]  /*58600*/  IMAD.MOV.U32 R24, RZ, RZ, R25 ;  /* 0x000000ffff187224 */ /* 0x000fc600078e0019 */
[----:B----4-:R1:W-:Y:S04]  /*58610*/  STL [R1+0xb20], R30 ;  /* 0x000b201e01007387 */ /* 0x0103e80000100800 */
[----:B------:R4:W-:Y:S01]  /*58620*/  STL [R1+0xb14], R24 ;  /* 0x000b141801007387 */ /* 0x0009e20000100800 */
[----:B-1----:R-:W-:-:S03]  /*58630*/  IMAD.MOV.U32 R30, RZ, RZ, R31 ;  /* 0x000000ffff1e7224 */ /* 0x002fc600078e001f */
[----:B----4-:R-:W4:Y:S04]  /*58640*/  LDL.LU.64 R24, [R1+0x11b0] ;  /* 0x0011b00001187983 */ /* 0x010f280000300a00 */
[----:B------:R1:W-:Y:S04]  /*58650*/  STL [R1+0xb28], R22 ;  /* 0x000b281601007387 */ /* 0x0003e80000100800 */
[----:B------:R-:W-:Y:S04]  /*58660*/  STL [R1+0xb1c], R30 ;  /* 0x000b1c1e01007387 */ /* 0x000fe80000100800 */
[----:B------:R-:W4:Y:S01]  /*58670*/  LDL.LU.64 R34, [R1+0x10f8] ;  /* 0x0010f80001227983 */ /* 0x000f220000300a00 */
[----:B-1----:R-:W-:-:S03]  /*58680*/  IMAD.MOV.U32 R22, RZ, RZ, R23 ;  /* 0x000000ffff167224 */ /* 0x002fc600078e0017 */
[----:B--2---:R1:W-:Y:S04]  /*58690*/  STL [R1+0xb30], R20 ;  /* 0x000b301401007387 */ /* 0x0043e80000100800 */
[----:B------:R2:W-:Y:S01]  /*586a0*/  STL [R1+0xb24], R22 ;  /* 0x000b241601007387 */ /* 0x0005e20000100800 */
[----:B-1----:R-:W-:-:S03]  /*586b0*/  IMAD.MOV.U32 R20, RZ, RZ, R21 ;  /* 0x000000ffff147224 */ /* 0x002fc600078e0015 */
[----:B--2---:R-:W2:Y:S04]  /*586c0*/  LDL.LU.64 R22, [R1+0x1028] ;  /* 0x0010280001167983 */ /* 0x004ea80000300a00 */
[----:B------:R-:W-:Y:S04]  /*586d0*/  STL [R1+0xb38], R28 ;  /* 0x000b381c01007387 */ /* 0x000fe80000100800 */
[----:B------:R1:W-:Y:S04]  /*586e0*/  STL [R1+0xb2c], R20 ;  /* 0x000b2c1401007387 */ /* 0x0003e80000100800 */
[----:B-1----:R-:W2:Y:S04]  /*586f0*/  LDL.LU.64 R20, [R1+0xfa8] ;  /* 0x000fa80001147983 */ /* 0x002ea80000300a00 */
[----:B------:R-:W2:Y:S01]  /*58700*/  LDL.LU.64 R32, [R1+0xf38] ;  /* 0x000f380001207983 */ /* 0x000ea20000300a00 */
        /* <DEDUP_REMOVED lines=9> */
[----:B------:R-:W-:Y:S04]  /*587a0*/  STL [R1+0xb44], R28 ;  /* 0x000b441c01007387 */ /* 0x000fe80000100800 */
[----:B------:R1:W-:Y:S04]  /*587b0*/  STL [R1+0xb50], R14 ;  /* 0x000b500e01007387 */ /* 0x0003e80000100800 */
[----:B------:R-:W2:Y:S01]  /*587c0*/  LDL.LU.64 R30, [R1+0x1268] ;  /* 0x00126800011e7983 */ /* 0x000ea20000300a00 */
[----:B-1----:R-:W-:-:S03]  /*587d0*/  IMAD.MOV.U32 R14, RZ, RZ, R15 ;  /* 0x000000ffff0e7224 */ /* 0x002fc600078e000f */
[----:B------:R-:W-:Y:S04]  /*587e0*/  STL [R1+0xb58], R126 ;  /* 0x000b587e01007387 */ /* 0x000fe80000100800 */
[----:B------:R1:W-:Y:S01]  /*587f0*/  STL [R1+0xb4c], R14 ;  /* 0x000b4c0e01007387 */ /* 0x0003e20000100800 */
[----:B------:R-:W-:-:S03]  /*58800*/  IMAD.MOV.U32 R28, RZ, RZ, R127 ;  /* 0x000000ffff1c7224 */ /* 0x000fc600078e007f */
[----:B-1----:R-:W2:Y:S04]  /*58810*/  LDL.LU.64 R14, [R1+0x11d8] ;  /* 0x0011d800010e7983 */ /* 0x002ea80000300a00 */
[----:B------:R-:W-:Y:S04]  /*58820*/  STL [R1+0xb60], R26 ;  /* 0x000b601a01007387 */ /* 0x000fe80000100800 */
[----:B------:R1:W-:Y:S04]  /*58830*/  STL [R1+0xb54], R28 ;  /* 0x000b541c01007387 */ /* 0x0003e80000100800 */
[----:B------:R-:W2:Y:S04]  /*58840*/  LDL.LU.64 R126, [R1+0x1128] ;  /* 0x00112800017e7983 */ /* 0x000ea80000300a00 */
[----:B-1----:R-:W2:Y:S01]  /*58850*/  LDL.LU.64 R28, [R1+0x1068] ;  /* 0x00106800011c7983 */ /* 0x002ea20000300a00 */
[----:B------:R-:W-:-:S05]  /*58860*/  IMAD.MOV.U32 R26, RZ, RZ, R27 ;  /* 0x000000ffff1a7224 */ /* 0x000fca00078e001b */
[----:B------:R1:W-:Y:S04]  /*58870*/  STL [R1+0xb5c], R26 ;  /* 0x000b5c1a01007387 */ /* 0x0003e80000100800 */
[----:B---3--:R3:W-:Y:S01]  /*58880*/  STL [R1+0xb68], R12 ;  /* 0x000b680c01007387 */ /* 0x0087e20000100800 */
[----:B-1----:R-:W-:-:S03]  /*58890*/  IMAD.MOV.U32 R26, RZ, RZ, R13 ;  /* 0x000000ffff1a7224 */ /* 0x002fc600078e000d */
[----:B---3--:R-:W3:Y:S04]  /*588a0*/  LDL.LU.64 R12, [R1+0xfd0] ;  /* 0x000fd000010c7983 */ /* 0x008ee80000300a00 */
[----:B------:R1:W-:Y:S04]  /*588b0*/  STL [R1+0xb64], R26 ;  /* 0x000b641a01007387 */ /* 0x0003e80000100800 */
[----:B----4-:R4:W-:Y:S04]  /*588c0*/  STL [R1+0xb70], R24 ;  /* 0x000b701801007387 */ /* 0x0109e80000100800 */
[----:B-1----:R-:W3:Y:S01]  /*588d0*/  LDL.LU.64 R26, [R1+0xf48] ;  /* 0x000f4800011a7983 */ /* 0x002ee20000300a00 */
[----:B----4-:R-:W-:-:S05]  /*588e0*/  IMAD.MOV.U32 R24, RZ, RZ, R25 ;  /* 0x000000ffff187224 */ /* 0x010fca00078e0019 */
[----:B------:R1:W-:Y:S04]  /*588f0*/  STL [R1+0xb6c], R24 ;  /* 0x000b6c1801007387 */ /* 0x0003e80000100800 */
[----:B------:R4:W-:Y:S04]  /*58900*/  STL [R1+0xb78], R34 ;  /* 0x000b782201007387 */ /* 0x0009e80000100800 */
[----:B-1----:R-:W3:Y:S01]  /*58910*/  LDL.LU.64 R24, [R1+0x1340] ;  /* 0x0013400001187983 */ /* 0x002ee20000300a00 */
[----:B----4-:R-:W-:-:S03]  /*58920*/  IMAD.MOV.U32 R34, RZ, RZ, R35 ;  /* 0x000000ffff227224 */ /* 0x010fc600078e0023 */
[----:B--2---:R-:W-:Y:S04]  /*58930*/  STL [R1+0xb80], R22 ;  /* 0x000b801601007387 */ /* 0x004fe80000100800 */
[----:B------:R1:W-:Y:S02]  /*58940*/  STL [R1+0xb74], R34 ;  /* 0x000b742201007387 */ /* 0x0003e40000100800 */
[----:B-1----:R-:W-:Y:S02]  /*58950*/  IMAD.MOV.U32 R34, RZ, RZ, R23 ;  /* 0x000000ffff227224 */ /* 0x002fe400078e0017 */
[----:B------:R-:W2:Y:S04]  /*58960*/  LDL.LU.64 R22, [R1+0x12e8] ;  /* 0x0012e80001167983 */ /* 0x000ea80000300a00 */
[----:B------:R-:W-:Y:S04]  /*58970*/  STL [R1+0xb7c], R34 ;  /* 0x000b7c2201007387 */ /* 0x000fe80000100800 */
[----:B------:R1:W-:Y:S04]  /*58980*/  STL [R1+0xb88], R20 ;  /* 0x000b881401007387 */ /* 0x0003e80000100800 */
[----:B------:R4:W-:Y:S01]  /*58990*/  STL [R1+0xb90], R32 ;  /* 0x000b902001007387 */ /* 0x0009e20000100800 */
[----:B-1----:R-:W-:-:S05]  /*589a0*/  IMAD.MOV.U32 R20, RZ, RZ, R21 ;  /* 0x000000ffff147224 */ /* 0x002fca00078e0015 */
[----:B------:R1:W-:Y:S01]  /*589b0*/  STL [R1+0xb84], R20 ;  /* 0x000b841401007387 */ /* 0x0003e20000100800 */
[----:B----4-:R-:W-:-:S03]  /*589c0*/  IMAD.MOV.U32 R32, RZ, RZ, R33 ;  /* 0x000000ffff207224 */ /* 0x010fc600078e0021 */
[----:B-1----:R-:W4:Y:S04]  /*589d0*/  LDL.LU.64 R20, [R1+0x1280] ;  /* 0x0012800001147983 */ /* 0x002f280000300a00 */
[----:B------:R-:W-:Y:S04]  /*589e0*/  STL [R1+0xb98], R18 ;  /* 0x000b981201007387 */ /* 0x000fe80000100800 */
[----:B------:R1:W-:Y:S02]  /*589f0*/  STL [R1+0xb8c], R32 ;  /* 0x000b8c2001007387 */ /* 0x0003e40000100800 */
[----:B-1----:R-:W-:-:S02]  /*58a00*/  IMAD.MOV.U32 R32, RZ, RZ, R19 ;  /* 0x000000ffff207224 */ /* 0x002fc400078e0013 */
[----:B------:R-:W4:Y:S04]  /*58a10*/  LDL.LU.64 R18, [R1+0x11f0] ;  /* 0x0011f00001127983 */ /* 0x000f280000300a00 */
[----:B------:R-:W-:Y:S04]  /*58a20*/  STL [R1+0xb94], R32 ;  /* 0x000b942001007387 */ /* 0x000fe80000100800 */
[----:B------:R1:W-:Y:S04]  /*58a30*/  STL [R1+0xba0], R16 ;  /* 0x000ba01001007387 */ /* 0x0003e80000100800 */
[----:B------:R1:W-:Y:S02]  /*58a40*/  STL [R1+0xba8], R30 ;  /* 0x000ba81e01007387 */ /* 0x0003e40000100800 */
[----:B-1----:R-:W-:-:S05]  /*58a50*/  IMAD.MOV.U32 R16, RZ, RZ, R17 ;  /* 0x000000ffff107224 */ /* 0x002fca00078e0011 */
[----:B------:R1:W-:Y:S01]  /*58a60*/  STL [R1+0xb9c], R16 ;  /* 0x000b9c1001007387 */ /* 0x0003e20000100800 */
[----:B------:R-:W-:-:S03]  /*58a70*/  IMAD.MOV.U32 R30, RZ, RZ, R31 ;  /* 0x000000ffff1e7224 */ /* 0x000fc600078e001f */
[----:B-1----:R-:W4:Y:S04]  /*58a80*/  LDL.LU.64 R16, [R1+0x1158] ;  /* 0x0011580001107983 */ /* 0x002f280000300a00 */
[----:B------:R-:W-:Y:S04]  /*58a90*/  STL [R1+0xbb0], R14 ;  /* 0x000bb00e01007387 */ /* 0x000fe80000100800 */
[----:B------:R1:W-:Y:S02]  /*58aa0*/  STL [R1+0xba4], R30 ;  /* 0x000ba41e01007387 */ /* 0x0003e40000100800 */
[----:B-1----:R-:W-:-:S02]  /*58ab0*/  IMAD.MOV.U32 R30, RZ, RZ, R15 ;  /* 0x000000ffff1e7224 */ /* 0x002fc400078e000f */
[----:B------:R-:W4:Y:S04]  /*58ac0*/  LDL.LU.64 R14, [R1+0x10a8] ;  /* 0x0010a800010e7983 */ /* 0x000f280000300a00 */
[----:B------:R1:W-:Y:S04]  /*58ad0*/  STL [R1+0xbac], R30 ;  /* 0x000bac1e01007387 */ /* 0x0003e80000100800 */
[----:B------:R1:W-:Y:S02]  /*58ae0*/  STL [R1+0xbb8], R126 ;  /* 0x000bb87e01007387 */ /* 0x0003e40000100800 */
[----:B-1----:R-:W-:-:S02]  /*58af0*/  IMAD.MOV.U32 R30, RZ, RZ, R127 ;  /* 0x000000ffff1e7224 */ /* 0x002fc400078e007f */
[----:B------:R1:W-:Y:S04]  /*58b00*/  STL [R1+0xbc0], R28 ;  /* 0x000bc01c01007387 */ /* 0x0003e80000100800 */
[----:B------:R-:W-:Y:S04]  /*58b10*/  STL [R1+0xbb4], R30 ;  /* 0x000bb41e01007387 */ /* 0x000fe80000100800 */
[----:B------:R-:W4:Y:S01]  /*58b20*/  LDL.LU.64 R126, [R1+0x1010] ;  /* 0x00101000017e7983 */ /* 0x000f220000300a00 */
[----:B-1----:R-:W-:-:S03]  /*58b30*/  IMAD.MOV.U32 R28, RZ, RZ, R29 ;  /* 0x000000ffff1c7224 */ /* 0x002fc600078e001d */
[----:B---3--:R-:W-:Y:S04]  /*58b40*/  STL [R1+0xbc8], R12 ;  /* 0x000bc80c01007387 */ /* 0x008fe80000100800 */
[----:B------:R1:W-:Y:S02]  /*58b50*/  STL [R1+0xbbc], R28 ;  /* 0x000bbc1c01007387 */ /* 0x0003e40000100800 */
[----:B-1----:R-:W-:Y:S02]  /*58b60*/  IMAD.MOV.U32 R28, RZ, RZ, R13 ;  /* 0x000000ffff1c7224 */ /* 0x002fe400078e000d */
[----:B------:R-:W3:Y:S04]  /*58b70*/  LDL.LU.64 R12, [R1+0xfa0] ;  /* 0x000fa000010c7983 */ /* 0x000ee80000300a00 */
[----:B------:R-:W-:Y:S04]  /*58b80*/  STL [R1+0xbc4], R28 ;  /* 0x000bc41c01007387 */ /* 0x000fe80000100800 */
[----:B------:R1:W-:Y:S02]  /*58b90*/  STL [R1+0xbd0], R26 ;  /* 0x000bd01a01007387 */ /* 0x0003e40000100800 */
[----:B-1----:R-:W-:-:S02]  /*58ba0*/  IMAD.MOV.U32 R26, RZ, RZ, R27 ;  /* 0x000000ffff1a7224 */ /* 0x002fc400078e001b */
[----:B------:R1:W-:Y:S04]  /*58bb0*/  STL [R1+0xbd8], R24 ;  /* 0x000bd81801007387 */ /* 0x0003e80000100800 */
[----:B------:R-:W-:Y:S04]  /*58bc0*/  STL [R1+0xbcc], R26 ;  /* 0x000bcc1a01007387 */ /* 0x000fe80000100800 */
[----:B------:R-:W3:Y:S01]  /*58bd0*/  LDL.LU.64 R40, [R1+0x1348] ;  /* 0x0013480001287983 */ /* 0x000ee20000300a00 */
[----:B-1----:R-:W-:-:S03]  /*58be0*/  IMAD.MOV.U32 R24, RZ, RZ, R25 ;  /* 0x000000ffff187224 */ /* 0x002fc600078e0019 */
[----:B------:R-:W3:Y:S04]  /*58bf0*/  LDL.LU.64 R38, [R1+0x1308] ;  /* 0x0013080001267983 */ /* 0x000ee80000300a00 */
[----:B------:R-:W-:Y:S04]  /*58c00*/  STL [R1+0xbd4], R24 ;  /* 0x000bd41801007387 */ /* 0x000fe80000100800 */
[----:B--2---:R1:W-:Y:S04]  /*58c10*/  STL [R1+0xbe0], R22 ;  /* 0x000be01601007387 */ /* 0x0043e80000100800 */
[----:B------:R-:W2:Y:S04]  /*58c20*/  LDL.LU.64 R36, [R1+0x1290] ;  /* 0x0012900001247983 */ /* 0x000ea80000300a00 */
[----:B------:R-:W2:Y:S01]  /*58c30*/  LDL.LU.64 R34, [R1+0x1218] ;  /* 0x0012180001227983 */ /* 0x000ea20000300a00 */
[----:B-1----:R-:W-:-:S05]  /*58c40*/  IMAD.MOV.U32 R22, RZ, RZ, R23 ;  /* 0x000000ffff167224 */ /* 0x002fca00078e0017 */
[----:B------:R-:W-:Y:S04]  /*58c50*/  STL [R1+0xbdc], R22 ;  /* 0x000bdc1601007387 */ /* 0x000fe80000100800 */
[----:B----4-:R1:W-:Y:S04]  /*58c60*/  STL [R1+0xbe8], R20 ;  /* 0x000be81401007387 */ /* 0x0103e80000100800 */
[----:B------:R-:W4:Y:S04]  /*58c70*/  LDL.LU.64 R32, [R1+0x1180] ;  /* 0x0011800001207983 */ /* 0x000f280000300a00 */
[----:B------:R-:W4:Y:S01]  /*58c80*/  LDL.LU.64 R30, [R1+0x10d0] ;  /* 0x0010d000011e7983 */ /* 0x000f220000300a00 */
[----:B-1----:R-:W-:-:S05]  /*58c90*/  IMAD.MOV.U32 R20, RZ, RZ, R21 ;  /* 0x000000ffff147224 */ /* 0x002fca00078e0015 */
[----:B------:R-:W-:Y:S04]  /*58ca0*/  STL [R1+0xbe4], R20 ;  /* 0x000be41401007387 */ /* 0x000fe80000100800 */
[----:B------:R1:W-:Y:S04]  /*58cb0*/  STL [R1+0xbf0], R18 ;  /* 0x000bf01201007387 */ /* 0x0003e80000100800 */
        /* <DEDUP_REMOVED lines=13> */
[----:B------:R1:W-:Y:S04]  /*58d90*/  STL [R1+0xbfc], R14 ;  /* 0x000bfc0e01007387 */ /* 0x0003e80000100800 */
[----:B------:R1:W-:Y:S04]  /*58da0*/  STL [R1+0xc08], R126 ;  /* 0x000c087e01007387 */ /* 0x0003e80000100800 */
[----:B------:R-:W4:Y:S01]  /*58db0*/  LDL.LU.64 R16, [R1+0x11a0] ;  /* 0x0011a00001107983 */ /* 0x000f220000300a00 */
[----:B-1----:R-:W-:-:S03]  /*58dc0*/  IMAD.MOV.U32 R14, RZ, RZ, R127 ;  /* 0x000000ffff0e7224 */ /* 0x002fc600078e007f */
[----:B------:R-:W4:Y:S04]  /*58dd0*/  LDL.LU.64 R126, [R1+0x1100] ;  /* 0x00110000017e7983 */ /* 0x000f280000300a00 */
[----:B------:R1:W-:Y:S04]  /*58de0*/  STL [R1+0xc04], R14 ;  /* 0x000c040e01007387 */ /* 0x0003e80000100800 */
[----:B---3--:R3:W-:Y:S01]  /*58df0*/  STL [R1+0xc10], R12 ;  /* 0x000c100c01007387 */ /* 0x0087e20000100800 */
[----:B------:R-:W-:-:S03]  /*58e00*/  IMAD.MOV.U32 R124, RZ, RZ, R13 ;  /* 0x000000ffff7c7224 */ /* 0x000fc600078e000d */
[----:B-1----:R-:W4:Y:S04]  /*58e10*/  LDL.LU.64 R14, [R1+0x1070] ;  /* 0x00107000010e7983 */ /* 0x002f280000300a00 */
[----:B---3--:R-:W3:Y:S04]  /*58e20*/  LDL.LU.64 R12, [R1+0xff0] ;  /* 0x000ff000010c7983 */ /* 0x008ee80000300a00 */
[----:B------:R1:W-:Y:S02]  /*58e30*/  STL [R1+0xc0c], R124 ;  /* 0x000c0c7c01007387 */ /* 0x0003e40000100800 */
[----:B-1----:R-:W-:-:S02]  /*58e40*/  IMAD.MOV.U32 R124, RZ, RZ, R41 ;  /* 0x000000ffff7c7224 */ /* 0x002fc400078e0029 */
[----:B------:R1:W-:Y:S04]  /*58e50*/  STL [R1+0xc18], R40 ;  /* 0x000c182801007387 */ /* 0x0003e80000100800 */
[----:B-1----:R1:W5:Y:S04]  /*58e60*/  LDL.LU.64 R40, [R1+0x1988] ;  /* 0x0019880001287983 */ /* 0x0023680000300a00 */
[----:B------:R-:W-:Y:S04]  /*58e70*/  STL [R1+0xc20], R38 ;  /* 0x000c202601007387 */ /* 0x000fe80000100800 */
[----:B------:R1:W-:Y:S02]  /*58e80*/  STL [R1+0xc14], R124 ;  /* 0x000c147c01007387 */ /* 0x0003e40000100800 */
[----:B-1----:R-:W-:-:S02]  /*58e90*/  IMAD.MOV.U32 R124, RZ, RZ, R39 ;  /* 0x000000ffff7c7224 */ /* 0x002fc400078e0027 */
[----:B------:R1:W5:Y:S04]  /*58ea0*/  LDL.LU.64 R38, [R1+0x1980] ;  /* 0x0019800001267983 */ /* 0x0003680000300a00 */
[----:B--2---:R-:W-:Y:S04]  /*58eb0*/  STL [R1+0xc28], R36 ;  /* 0x000c282401007387 */ /* 0x004fe80000100800 */
[----:B------:R2:W-:Y:S02]  /*58ec0*/  STL [R1+0xc1c], R124 ;  /* 0x000c1c7c01007387 */ /* 0x0005e40000100800 */
[----:B--2---:R-:W-:-:S02]  /*58ed0*/  IMAD.MOV.U32 R124, RZ, RZ, R37 ;  /* 0x000000ffff7c7224 */ /* 0x004fc400078e0025 */
[----:B------:R1:W5:Y:S04]  /*58ee0*/  LDL.LU.64 R36, [R1+0x1978] ;  /* 0x0019780001247983 */ /* 0x0003680000300a00 */
[----:B------:R-:W-:Y:S04]  /*58ef0*/  STL [R1+0xc30], R34 ;  /* 0x000c302201007387 */ /* 0x000fe80000100800 */
[----:B------:R2:W-:Y:S02]  /*58f00*/  STL [R1+0xc24], R124 ;  /* 0x000c247c01007387 */ /* 0x0005e40000100800 */
[----:B--2---:R-:W-:-:S02]  /*58f10*/  IMAD.MOV.U32 R124, RZ, RZ, R35 ;  /* 0x000000ffff7c7224 */ /* 0x004fc400078e0023 */
[----:B------:R1:W5:Y:S04]  /*58f20*/  LDL.LU.64 R34, [R1+0x1970] ;  /* 0x0019700001227983 */ /* 0x0003680000300a00 */
[----:B----4-:R-:W-:Y:S04]  /*58f30*/  STL [R1+0xc38], R32 ;  /* 0x000c382001007387 */ /* 0x010fe80000100800 */
[----:B------:R2:W-:Y:S02]  /*58f40*/  STL [R1+0xc2c], R124 ;  /* 0x000c2c7c01007387 */ /* 0x0005e40000100800 */
[----:B--2---:R-:W-:-:S02]  /*58f50*/  IMAD.MOV.U32 R124, RZ, RZ, R33 ;  /* 0x000000ffff7c7224 */ /* 0x004fc400078e0021 */
[----:B------:R1:W5:Y:S04]  /*58f60*/  LDL.LU.64 R32, [R1+0x1968] ;  /* 0x0019680001207983 */ /* 0x0003680000300a00 */
[----:B------:R-:W-:Y:S04]  /*58f70*/  STL [R1+0xc40], R30 ;  /* 0x000c401e01007387 */ /* 0x000fe80000100800 */
        /* <DEDUP_REMOVED lines=31> */
[----:B------:R2:W-:Y:S02]  /*59170*/  STL [R1+0xc80], R126 ;  /* 0x000c807e01007387 */ /* 0x0005e40000100800 */
[----:B--2---:R-:W2:Y:S02]  /*59180*/  LDC R126, c[0x0][0x3a0] ;  /* 0x0000e800ff7e7b82 */ /* 0x004ea40000000800 */
[----:B------:R4:W-:Y:S02]  /*59190*/  STL [R1+0xc74], R124 ;  /* 0x000c747c01007387 */ /* 0x0009e40000100800 */
[----:B----4-:R-:W-:-:S05]  /*591a0*/  IMAD.MOV.U32 R124, RZ, RZ, R127 ;  /* 0x000000ffff7c7224 */ /* 0x010fca00078e007f */
[----:B------:R4:W-:Y:S01]  /*591b0*/  STL [R1+0xc7c], R124 ;  /* 0x000c7c7c01007387 */ /* 0x0009e20000100800 */
[----:B------:R-:W-:-:S03]  /*591c0*/  UIADD3 UR4, UPT, UPT, UR6, -0x180, URZ ;  /* 0xfffffe8006047890 */ /* 0x000fc6000fffe0ff */
[----:B------:R1:W-:Y:S01]  /*591d0*/  STL [R1+0xc88], R14 ;  /* 0x000c880e01007387 */ /* 0x0003e20000100800 */
[----:B--2---:R-:W-:Y:S02]  /*591e0*/  VIADD R126, R126, 0x7f ;  /* 0x0000007f7e7e7836 */ /* 0x004fe40000000000 */
[----:B----4-:R-:W-:-:S03]  /*591f0*/  IMAD.MOV.U32 R124, RZ, RZ, R15 ;  /* 0x000000ffff7c7224 */ /* 0x010fc600078e000f */
[----:B------:R-:W-:Y:S01]  /*59200*/  SHF.R.S32.HI R127, RZ, 0x1f, R126 ;  /* 0x0000001fff7f7819 */ /* 0x000fe2000001147e */
[----:B-1----:R1:W5:Y:S04]  /*59210*/  LDL.LU.64 R14, [R1+0x1920] ;  /* 0x00192000010e7983 */ /* 0x0023680000300a00 */
[----:B---3--:R-:W-:Y:S01]  /*59220*/  STL [R1+0xc90], R12 ;  /* 0x000c900c01007387 */ /* 0x008fe20000100800 */
[----:B------:R-:W-:-:S03]  /*59230*/  LEA.HI R127, R127, R126, RZ, 0x7 ;  /* 0x0000007e7f7f7211 */ /* 0x000fc600078f38ff */
[----:B------:R2:W-:Y:S01]  /*59240*/  STL [R1+0xc84], R124 ;  /* 0x000c847c01007387 */ /* 0x0005e20000100800 */
[----:B------:R-:W-:Y:S02]  /*59250*/  IMAD.U32 R126, RZ, RZ, UR4 ;  /* 0x00000004ff7e7e24 */ /* 0x000fe4000f8e00ff */
[----:B--2---:R-:W-:Y:S02]  /*59260*/  IMAD.MOV.U32 R124, RZ, RZ, R13 ;  /* 0x000000ffff7c7224 */ /* 0x004fe400078e000d */
[----:B------:R1:W5:Y:S04]  /*59270*/  LDL.LU.64 R12, [R1+0x1918] ;  /* 0x00191800010c7983 */ /* 0x0003680000300a00 */
[----:B------:R2:W-:Y:S04]  /*59280*/  STL [R1+0xc8c], R124 ;  /* 0x000c8c7c01007387 */ /* 0x0005e80000100800 */
[----:B------:R3:W-:Y:S01]  /*59290*/  STL [R1+0xe50], R126 ;  /* 0x000e507e01007387 */ /* 0x0007e20000100800 */
[----:B--2---:R-:W-:-:S04]  /*592a0*/  SHF.R.S32.HI R124, RZ, 0x7, R127 ;  /* 0x00000007ff7c7819 */ /* 0x004fc8000001147f */
[----:B---3--:R-:W-:-:S05]  /*592b0*/  VIMNMX R126, PT, PT, R124, 0x2, !PT ;  /* 0x000000027c7e7848 */ /* 0x008fca0007fe0100 */
[----:B------:R-:W-:-:S05]  /*592c0*/  VIADD R126, R126, 0xfffffffe ;  /* 0xfffffffe7e7e7836 */ /* 0x000fca0000000000 */
[----:B------:R1:W-:Y:S01]  /*592d0*/  STL [R1+0xe2c], R126 ;  /* 0x000e2c7e01007387 */ /* 0x0003e20000100800 */
[----:B------:R-:W-:Y:S02]  /*592e0*/  VIADD R127, R124, 0xfffffffd ;  /* 0xfffffffd7c7f7836 */ /* 0x000fe40000000000 */
[----:B------:R-:W-:Y:S01]  /*592f0*/  IMAD.MOV.U32 R124, RZ, RZ, RZ ;  /* 0x000000ffff7c7224 */ /* 0x000fe200078e00ff */
[----:B------:R-:W-:Y:S01]  /*59300*/  UMOV UR17, 0x1 ;  /* 0x0000000100117882 */ /* 0x000fe20000000000 */
[----:B------:R-:W-:Y:S01]  /*59310*/  UMOV UR18, 0x2 ;  /* 0x0000000200127882 */ /* 0x000fe20000000000 */
[----:B------:R-:W-:Y:S01]  /*59320*/  UMOV UR4, URZ ;  /* 0x000000ff00047c82 */ /* 0x000fe20008000000 */
[----:B------:R-:W-:Y:S01]  /*59330*/  UMOV UR5, URZ ;  /* 0x000000ff00057c82 */ /* 0x000fe20008000000 */
[----:B------:R-:W-:-:S05]  /*59340*/  UMOV UR6, URZ ;  /* 0x000000ff00067c82 */ /* 0x000fca0008000000 */
.L_x_10:
[----:B------:R-:W-:Y:S01]  /*59350*/  UIADD3 UR4, UPT, UPT, UR4, 0x1, URZ ;  /* 0x0000000104047890 */ /* 0x000fe2000fffe0ff */
[----:B------:R-:W-:-:S04]  /*59360*/  DEPBAR.LE SB0, 0x2 ;  /* 0x000080800000791a */ /* 0x000fc80000000000 */
[----:B------:R-:W-:Y:S01]  /*59370*/  ULEA UR8, UR17, UR7, 0x3 ;  /* 0x0000000711087291 */ /* 0x000fe2000f8e18ff */
[----:B------:R-:W-:Y:S01]  /*59380*/  IMAD.U32 R124, R124, -0x80000000, RZ ;  /* 0x800000007c7c7824 */ /* 0x000fe200078e00ff */
[----:B------:R-:W-:Y:S02]  /*59390*/  UISETP.GT.AND UP1, UPT, UR4, 0x2, UPT ;  /* 0x000000020400788c */ /* 0x000fe4000bf24270 */
[----:B------:R-:W-:Y:S02]  /*593a0*/  UIADD3 UR8, UPT, UPT, UR8, 0xd8000, URZ ;  /* 0x000d800008087890 */ /* 0x000fe4000fffe0ff */
[----:B------:R-:W-:Y:S01]  /*593b0*/  USEL UR4, UR4, URZ, !UP1 ;  /* 0x000000ff04047287 */ /* 0x000fe2000c800000 */
[----:B------:R-:W-:Y:S06]  /*593c0*/  BAR.SYNC.DEFER_BLOCKING 0x0 ;  /* 0x0000000000007b1d */ /* 0x000fec0000010000 */
[----:B-----5:R-:W-:Y:S05]  /*593d0*/  @P0 BRA `(.L_x_8) ;  /* 0x0000000c00040947 */ /* 0x020fea0003800000 */
[----:B------:R-:W-:Y:S02]  /*593e0*/  ULEA UR27, UR4, UR7, 0xf ;  /* 0x00000007041b7291 */ /* 0x000fe4000f8e78ff */
[----:B------:R-:W-:Y:S02]  /*593f0*/  USHF.R.U32.HI UR56, URZ, 0x4, UR7 ;  /* 0x00000004ff387899 */ /* 0x000fe40008011607 */
[----:B------:R-:W-:Y:S02]  /*59400*/  UIADD3 UR27, UPT, UPT, UR27, 0xc0000, URZ ;  /* 0x000c00001b1b7890 */ /* 0x000fe4000fffe0ff */
[----:B------:R-:W-:Y:S02]  /*59410*/  USGXT.U32 UR56, UR56, 0xe ;  /* 0x0000000e3838789a */ /* 0x000fe40008000000 */
[----:B------:R-:W-:Y:S02]  /*59420*/  USHF.R.U32.HI UR27, URZ, 0x4, UR27 ;  /* 0x00000004ff1b7899 */ /* 0x000fe4000801161b */
[----:B------:R-:W-:-:S02]  /*59430*/  UIADD3 UR44, UP1, UPT, UR56, 0x2, URZ ;  /* 0x00000002382c7890 */ /* 0x000fc4000ff3e0ff */
[----:B------:R-:W-:Y:S01]  /*59440*/  USGXT.U32 UR30, UR27, 0xe ;  /* 0x0000000e1b1e789a */ /* 0x000fe20008000000 */
[----:B------:R-:W-:Y:S01]  /*59450*/  UMOV UR26, URZ ;  /* 0x000000ff001a7c82 */ /* 0x000fe20008000000 */
[----:B------:R-:W-:Y:S02]  /*59460*/  UIADD3 UR46, UP3, UPT, UR44, 0x4, URZ ;  /* 0x000000042c2e7890 */ /* 0x000fe4000ff7e0ff */
[----:B------:R-:W-:Y:S02]  /*59470*/  UIADD3.X UR45, UPT, UPT, UR26, 0x40004040, URZ, UP1, !UPT ;  /* 0x400040401a2d7890 */ /* 0x000fe40008ffe4ff */
[----:B------:R-:W-:Y:S01]  /*59480*/  UIADD3 UR50, UP1, UPT, UR30, 0x2, URZ ;  /* 0x000000021e327890 */ /* 0x000fe2000ff3e0ff */
[----:B------:R-:W-:Y:S01]  /*59490*/  UMOV UR9, URZ ;  /* 0x000000ff00097c82 */ /* 0x000fe20008000000 */
[----:B------:R-:W-:Y:S02]  /*594a0*/  UIADD3.X UR47, UPT, UPT, UR45, URZ, URZ, UP3, !UPT ;  /* 0x000000ff2d2f7290 */ /* 0x000fe40009ffe4ff */
[----:B------:R-:W-:-:S02]  /*594b0*/  UIADD3.X UR51, UPT, UPT, UR9, 0x40004040, URZ, UP1, !UPT ;  /* 0x4000404009337890 */ /* 0x000fc40008ffe4ff */
[----:B------:R-:W-:Y:S02]  /*594c0*/  UIADD3 UR26, UP3, UPT, UR50, 0x4, URZ ;  /* 0x00000004321a7890 */ /* 0x000fe4000ff7e0ff */
[----:B------:R-:W-:Y:S02]  /*594d0*/  UIADD3 UR64, UP4, UPT, UR44, 0x2, URZ ;  /* 0x000000022c407890 */ /* 0x000fe4000ff9e0ff */
[----:B------:R-:W-:Y:S02]  /*594e0*/  UIADD3 UR62, UP1, UPT, UR44, 0x800, URZ ;  /* 0x000008002c3e7890 */ /* 0x000fe4000ff3e0ff */
[----:B------:R-:W-:Y:S01]  /*594f0*/  UIADD3 UR52, UP2, UPT, UR50, 0x2, URZ ;  /* 0x0000000232347890 */ /* 0x000fe2000ff5e0ff */
[----:B------:R-:W-:Y:S01]  /*59500*/  UMOV UR48, 0x0 ;  /* 0x0000000000307882 */ /* 0x000fe20000000000 */
[----:B------:R-:W-:Y:S01]  /*59510*/  UMOV UR49, 0x4400910 ;  /* 0x0440091000317882 */ /* 0x000fe20000000000 */
[----:B------:R-:W-:Y:S01]  /*59520*/  UMOV UR57, 0x40004040 ;  /* 0x4000404000397882 */ /* 0x000fe20000000000 */
[----:B------:R-:W-:Y:S01]  /*59530*/  UMOV UR31, 0x40004040 ;  /* 0x40004040001f7882 */ /* 0x000fe20000000000 */
[----:B------:R-:W-:Y:S01]  /*59540*/  UIADD3.X UR27, UPT, UPT, UR51, URZ, URZ, UP3, !UPT ;  /* 0x000000ff331b7290 */ /* 0x000fe20009ffe4ff */
[----:B------:R2:W-:Y:S01]  /*59550*/  UTCHMMA gdesc[UR30], gdesc[UR56], tmem[UR10], tmem[UR48], idesc[UR49], UPT ;  /* 0x00ff30381e0075ea */ /* 0x0005e2000b80000a */
[----:B------:R-:W-:-:S02]  /*59560*/  UIADD3 UR42, UP5, UPT, UR44, 0x7fe, URZ ;  /* 0x000007fe2c2a7890 */ /* 0x000fc4000ffbe0ff */
[----:B------:R-:W-:Y:S02]  /*59570*/  UIADD3.X UR65, UPT, UPT, UR45, URZ, URZ, UP4, !UPT ;  /* 0x000000ff2d417290 */ /* 0x000fe4000a7fe4ff */
[----:B------:R-:W-:Y:S02]  /*59580*/  UIADD3.X UR53, UPT, UPT, UR51, URZ, URZ, UP2, !UPT ;  /* 0x000000ff33357290 */ /* 0x000fe400097fe4ff */
[----:B------:R-:W-:Y:S02]  /*59590*/  UIADD3.X UR63, UPT, UPT, UR45, URZ, URZ, UP1, !UPT ;  /* 0x000000ff2d3f7290 */ /* 0x000fe40008ffe4ff */
[----:B------:R-:W-:Y:S02]  /*595a0*/  UIADD3 UR58, UP2, UPT, UR44, 0x802, URZ ;  /* 0x000008022c3a7890 */ /* 0x000fe4000ff5e0ff */
[----:B--2---:R-:W-:Y:S02]  /*595b0*/  UIADD3 UR48, UP3, UPT, UR50, 0x1fe, URZ ;  /* 0x000001fe32307890 */ /* 0x004fe4000ff7e0ff */
[----:B------:R-:W-:-:S02]  /*595c0*/  UIADD3 UR56, UP1, UPT, UR50, 0x200, URZ ;  /* 0x0000020032387890 */ /* 0x000fc4000ff3e0ff */
[----:B------:R-:W-:Y:S02]  /*595d0*/  UIADD3.X UR43, UPT, UPT, UR45, URZ, URZ, UP5, !UPT ;  /* 0x000000ff2d2b7290 */ /* 0x000fe4000affe4ff */
[----:B------:R-:W-:Y:S02]  /*595e0*/  UIADD3.X UR49, UPT, UPT, UR51, URZ, URZ, UP3, !UPT ;  /* 0x000000ff33317290 */ /* 0x000fe40009ffe4ff */
[----:B------:R-:W-:Y:S02]  /*595f0*/  UIADD3.X UR57, UPT, UPT, UR51, URZ, URZ, UP1, !UPT ;  /* 0x000000ff33397290 */ /* 0x000fe40008ffe4ff */
[----:B------:R-:W-:Y:S01]  /*59600*/  UIADD3.X UR59, UPT, UPT, UR45, URZ, URZ, UP2, !UPT ;  /* 0x000000ff2d3b7290 */ /* 0x000fe200097fe4ff */
[----:B------:R-:W-:Y:S01]  /*59610*/  UMOV UR34, 0x0 ;  /* 0x0000000000227882 */ /* 0x000fe20000000000 */
[----:B------:R-:W-:Y:S01]  /*59620*/  UMOV UR35, 0x4400910 ;  /* 0x0440091000237882 */ /* 0x000fe20000000000 */
[----:B------:R-:W-:Y:S02]  /*59630*/  UIADD3 UR54, UP4, UPT, UR44, 0x804, URZ ;  /* 0x000008042c367890 */ /* 0x000fe4000ff9e0ff */
[----:B------:R2:W-:Y:S01]  /*59640*/  UTCHMMA gdesc[UR50], gdesc[UR44], tmem[UR10], tmem[UR34], idesc[UR35], UPT ;  /* 0x00ff222c320075ea */ /* 0x0005e2000b80000a */
[----:B------:R-:W-:Y:S01]  /*59650*/  UIADD3 UR66, UP2, UPT, UR50, 0x202, URZ ;  /* 0x0000020232427890 */ /* 0x000fe2000ff5e0ff */
[----:B------:R-:W-:Y:S01]  /*59660*/  UMOV UR32, 0x0 ;  /* 0x0000000000207882 */ /* 0x000fe20000000000 */
[----:B------:R-:W-:Y:S01]  /*59670*/  UMOV UR33, 0x4400910 ;  /* 0x0440091000217882 */ /* 0x000fe20000000000 */
[----:B------:R-:W-:Y:S01]  /*59680*/  UMOV UR28, 0x0 ;  /* 0x00000000001c7882 */ /* 0x000fe20000000000 */
[----:B------:R-:W-:Y:S01]  /*59690*/  UMOV UR29, 0x4400910 ;  /* 0x04400910001d7882 */ /* 0x000fe20000000000 */
[----:B------:R3:W-:Y:S01]  /*596a0*/  UTCHMMA gdesc[UR52], gdesc[UR64], tmem[UR10], tmem[UR32], idesc[UR33], UPT ;  /* 0x00ff2040340075ea */ /* 0x0007e2000b80000a */
[----:B------:R4:W-:Y:S01]  /*596b0*/  UTCHMMA gdesc[UR26], gdesc[UR46], tmem[UR10], tmem[UR28], idesc[UR29], UPT ;  /* 0x00ff1c2e1a0075ea */ /* 0x0009e2000b80000a */
[----:B------:R-:W-:-:S02]  /*596c0*/  UIADD3.X UR67, UPT, UPT, UR51, URZ, URZ, UP2, !UPT ;  /* 0x000000ff33437290 */ /* 0x000fc400097fe4ff */
[----:B--2---:R-:W-:Y:S02]  /*596d0*/  UIADD3 UR34, UP3, UPT, UR44, 0xffe, URZ ;  /* 0x00000ffe2c227890 */ /* 0x004fe4000ff7e0ff */
[----:B------:R-:W-:Y:S01]  /*596e0*/  UIADD3.X UR55, UPT, UPT, UR45, URZ, URZ, UP4, !UPT ;  /* 0x000000ff2d377290 */ /* 0x000fe2000a7fe4ff */
[----:B------:R-:W-:Y:S01]  /*596f0*/  UMOV UR24, 0x0 ;  /* 0x0000000000187882 */ /* 0x000fe20000000000 */
[----:B------:R-:W-:Y:S01]  /*59700*/  UMOV UR25, 0x4400910 ;  /* 0x0440091000197882 */ /* 0x000fe20000000000 */
[----:B---3--:R-:W-:Y:S01]  /*59710*/  UIADD3 UR32, UP1, UPT, UR44, 0x1000, URZ ;  /* 0x000010002c207890 */ /* 0x008fe2000ff3e0ff */
[----:B------:R2:W-:Y:S01]  /*59720*/  UTCHMMA gdesc[UR48], gdesc[UR42], tmem[UR10], tmem[UR24], idesc[UR25], UPT ;  /* 0x00ff182a300075ea */ /* 0x0005e2000b80000a */
[----:B----4-:R-:W-:Y:S01]  /*59730*/  UIADD3 UR46, UP4, UPT, UR50, 0x204, URZ ;  /* 0x00000204322e7890 */ /* 0x010fe2000ff9e0ff */
[----:B------:R-:W-:Y:S01]  /*59740*/  UMOV UR40, 0x0 ;  /* 0x0000000000287882 */ /* 0x000fe20000000000 */
[----:B------:R-:W-:Y:S01]  /*59750*/  UMOV UR41, 0x4400910 ;  /* 0x0440091000297882 */ /* 0x000fe20000000000 */
[----:B------:R-:W-:Y:S01]  /*59760*/  UIADD3.X UR35, UPT, UPT, UR45, URZ, URZ, UP3, !UPT ;  /* 0x000000ff2d237290 */ /* 0x000fe20009ffe4ff */
[----:B------:R3:W-:Y:S01]  /*59770*/  UTCHMMA gdesc[UR56], gdesc[UR62], tmem[UR10], tmem[UR40], idesc[UR41], UPT ;  /* 0x00ff283e380075ea */ /* 0x0007e2000b80000a */
[----:B------:R-:W-:-:S02]  /*59780*/  UIADD3.X UR33, UPT, UPT, UR45, URZ, URZ, UP1, !UPT ;  /* 0x000000ff2d217290 */ /* 0x000fc40008ffe4ff */
[----:B------:R-:W-:Y:S02]  /*59790*/  UIADD3 UR28, UP2, UPT, UR44, 0x1002, URZ ;  /* 0x000010022c1c7890 */ /* 0x000fe4000ff5e0ff */
[----:B--2---:R-:W-:Y:S02]  /*597a0*/  UIADD3 UR42, UP3, UPT, UR50, 0x3fe, URZ ;  /* 0x000003fe322a7890 */ /* 0x004fe4000ff7e0ff */
[----:B------:R-:W-:Y:S01]  /*597b0*/  UIADD3.X UR47, UPT, UPT, UR51, URZ, URZ, UP4, !UPT ;  /* 0x000000ff332f7290 */ /* 0x000fe2000a7fe4ff */
[----:B------:R-:W-:Y:S01]  /*597c0*/  UMOV UR38, 0x0 ;  /* 0x0000000000267882 */ /* 0x000fe20000000000 */
[----:B---3--:R-:W-:Y:S01]  /*597d0*/  UIADD3 UR40, UP1, UPT, UR50, 0x400, URZ ;  /* 0x0000040032287890 */ /* 0x008fe2000ff3e0ff */
[----:B------:R-:W-:Y:S01]  /*597e0*/  UMOV UR39, 0x4400910 ;  /* 0x0440091000277882 */ /* 0x000fe20000000000 */
[----:B------:R-:W-:Y:S01]  /*597f0*/  UIADD3.X UR43, UPT, UPT, UR51, URZ, URZ, UP3, !UPT ;  /* 0x000000ff332b7290 */ /* 0x000fe20009ffe4ff */
[----:B------:R2:W-:Y:S01]  /*59800*/  UTCHMMA gdesc[UR66], gdesc[UR58], tmem[UR10], tmem[UR38], idesc[UR39], UPT ;  /* 0x00ff263a420075ea */ /* 0x0005e2000b80000a */
[----:B------:R-:W-:-:S02]  /*59810*/  UIADD3.X UR41, UPT, UPT, UR51, URZ, URZ, UP1, !UPT ;  /* 0x000000ff33297290 */ /* 0x000fc40008ffe4ff */
[----:B------:R-:W-:Y:S02]  /*59820*/  UIADD3.X UR29, UPT, UPT, UR45, URZ, URZ, UP2, !UPT ;  /* 0x000000ff2d1d7290 */ /* 0x000fe400097fe4ff */
[----:B------:R-:W-:Y:S01]  /*59830*/  UIADD3 UR24, UP4, UPT, UR44, 0x1004, URZ ;  /* 0x000010042c187890 */ /* 0x000fe2000ff9e0ff */
[----:B------:R-:W-:Y:S01]  /*59840*/  UMOV UR36, 0x0 ;  /* 0x0000000000247882 */ /* 0x000fe20000000000 */
[----:B------:R-:W-:Y:S01]  /*59850*/  UMOV UR37, 0x4400910 ;  /* 0x0440091000257882 */ /* 0x000fe20000000000 */
[----:B------:R-:W-:Y:S01]  /*59860*/  UIADD3 UR62, UP3, UPT, UR44, 0x17fe, URZ ;  /* 0x000017fe2c3e7890 */ /* 0x000fe2000ff7e0ff */
[----:B------:R3:W-:Y:S01]  /*59870*/  UTCHMMA gdesc[UR46], gdesc[UR54], tmem[UR10], tmem[UR36], idesc[UR37], UPT ;  /* 0x00ff24362e0075ea */ /* 0x0007e2000b80000a */
[----:B--2---:R-:W-:Y:S02]  /*59880*/  UIADD3 UR38, UP2, UPT, UR50, 0x402, URZ ;  /* 0x0000040232267890 */ /* 0x004fe4000ff5e0ff */
[----:B------:R-:W-:Y:S02]  /*59890*/  UIADD3 UR58, UP1, UPT, UR44, 0x1800, URZ ;  /* 0x000018002c3a7890 */ /* 0x000fe4000ff3e0ff */
[----:B------:R-:W-:-:S02]  /*598a0*/  UIADD3.X UR39, UPT, UPT, UR51, URZ, URZ, UP2, !UPT ;  /* 0x000000ff33277290 */ /* 0x000fc400097fe4ff */
[----:B------:R-:W-:Y:S01]  /*598b0*/  UIADD3.X UR25, UPT, UPT, UR45, URZ, URZ, UP4, !UPT ;  /* 0x000000ff2d197290 */ /* 0x000fe2000a7fe4ff */
[----:B------:R-:W-:Y:S01]  /*598c0*/  UMOV UR20, 0x0 ;  /* 0x0000000000147882 */ /* 0x000fe20000000000 */
[----:B------:R-:W-:Y:S01]  /*598d0*/  UMOV UR21, 0x4400910 ;  /* 0x0440091000157882 */ /* 0x000fe20000000000 */
[----:B---3--:R-:W-:Y:S01]  /*598e0*/  UIADD3 UR36, UP4, UPT, UR50, 0x404, URZ ;  /* 0x0000040432247890 */ /* 0x008fe2000ff9e0ff */
[----:B------:R2:W-:Y:S01]  /*598f0*/  UTCHMMA gdesc[UR42], gdesc[UR34], tmem[UR10], tmem[UR20], idesc[UR21], UPT ;  /* 0x00ff14222a0075ea */ /* 0x0005e2000b80000a */
[----:B------:R-:W-:Y:S01]  /*59900*/  UMOV UR70, 0x0 ;  /* 0x0000000000467882 */ /* 0x000fe20000000000 */
[----:B------:R-:W-:Y:S01]  /*59910*/  UMOV UR71, 0x4400910 ;  /* 0x0440091000477882 */ /* 0x000fe20000000000 */
[----:B------:R-:W-:Y:S01]  /*59920*/  UIADD3.X UR63, UPT, UPT, UR45, URZ, URZ, UP3, !UPT ;  /* 0x000000ff2d3f7290 */ /* 0x000fe20009ffe4ff */
[----:B------:R3:W-:Y:S01]  /*59930*/  UTCHMMA gdesc[UR40], gdesc[UR32], tmem[UR10], tmem[UR70], idesc[UR71], UPT ;  /* 0x00ff4620280075ea */ /* 0x0007e2000b80000a */
[----:B------:R-:W-:Y:S02]  /*59940*/  UIADD3.X UR59, UPT, UPT, UR45, URZ, URZ, UP1, !UPT ;  /* 0x000000ff2d3b7290 */ /* 0x000fe40008ffe4ff */
[----:B------:R-:W-:Y:S01]  /*59950*/  UIADD3.X UR37, UPT, UPT, UR51, URZ, URZ, UP4, !UPT ;  /* 0x000000ff33257290 */ /* 0x000fe2000a7fe4ff */
[----:B------:R-:W-:Y:S01]  /*59960*/  UMOV UR72, 0x0 ;  /* 0x0000000000487882 */ /* 0x000fe20000000000 */
[----:B--2---:R-:W-:Y:S01]  /*59970*/  UIADD3 UR34, UP3, UPT, UR50, 0x5fe, URZ ;  /* 0x000005fe32227890 */ /* 0x004fe2000ff7e0ff */
[----:B------:R-:W-:Y:S01]  /*59980*/  UMOV UR73, 0x4400910 ;  /* 0x0440091000497882 */ /* 0x000fe20000000000 */
[----:B------:R-:W-:Y:S01]  /*59990*/  UIADD3 UR54, UP2, UPT, UR44, 0x1802, URZ ;  /* 0x000018022c367890 */ /* 0x000fe2000ff5e0ff */
[----:B------:R2:W-:Y:S01]  /*599a0*/  UTCHMMA gdesc[UR38], gdesc[UR28], tmem[UR10], tmem[UR72], idesc[UR73], UPT ;  /* 0x00ff481c260075ea */ /* 0x0005e2000b80000a */
[----:B---3--:R-:W-:-:S02]  /*599b0*/  UIADD3 UR32, UP1, UPT, UR50, 0x600, URZ ;  /* 0x0000060032207890 */ /* 0x008fc4000ff3e0ff */
[----:B------:R-:W-:Y:S02]  /*599c0*/  UIADD3.X UR35, UPT, UPT, UR51, URZ, URZ, UP3, !UPT ;  /* 0x000000ff33237290 */ /* 0x000fe40009ffe4ff */
[----:B------:R-:W-:Y:S01]  /*599d0*/  UIADD3.X UR33, UPT, UPT, UR51, URZ, URZ, UP1, !UPT ;  /* 0x000000ff33217290 */ /* 0x000fe20008ffe4ff */
[----:B------:R-:W-:Y:S01]  /*599e0*/  UMOV UR74, 0x0 ;  /* 0x00000000004a7882 */ /* 0x000fe20000000000 */
[----:B------:R-:W-:Y:S01]  /*599f0*/  UMOV UR75, 0x4400910 ;  /* 0x04400910004b7882 */ /* 0x000fe20000000000 */
[----:B------:R-:W-:Y:S01]  /*59a00*/  UIADD3 UR20, UP4, UPT, UR44, 0x1804, URZ ;  /* 0x000018042c147890 */ /* 0x000fe2000ff9e0ff */
[----:B------:R3:W-:Y:S01]  /*59a10*/  UTCHMMA gdesc[UR36], gdesc[UR24], tmem[UR10], tmem[UR74], idesc[UR75], UPT ;  /* 0x00ff4a18240075ea */ /* 0x0007e2000b80000a */
[----:B--2---:R-:W-:Y:S02]  /*59a20*/  UIADD3 UR28, UP1, UPT, UR50, 0x602, URZ ;  /* 0x00000602321c7890 */ /* 0x004fe4000ff3e0ff */
[----:B------:R-:W-:Y:S02]  /*59a30*/  UIADD3.X UR55, UPT, UPT, UR45, URZ, URZ, UP2, !UPT ;  /* 0x000000ff2d377290 */ /* 0x000fe400097fe4ff */
[----:B------:R-:W-:Y:S01]  /*59a40*/  UIADD3.X UR29, UPT, UPT, UR51, URZ, URZ, UP1, !UPT ;  /* 0x000000ff331d7290 */ /* 0x000fe20008ffe4ff */
[----:B------:R-:W-:Y:S01]  /*59a50*/  UMOV UR76, 0x0 ;  /* 0x00000000004c7882 */ /* 0x000fe20000000000 */
[----:B------:R-:W-:Y:S01]  /*59a60*/  UMOV UR77, 0x4400910 ;  /* 0x04400910004d7882 */ /* 0x000fe20000000000 */
[----:B------:R-:W-:Y:S01]  /*59a70*/  UIADD3 UR64, UP3, UPT, UR44, 0x1ffe, URZ ;  /* 0x00001ffe2c407890 */ /* 0x000fe2000ff7e0ff */
[----:B------:R-:W-:Y:S01]  /*59a80*/  UTCHMMA gdesc[UR34], gdesc[UR62], tmem[UR10], tmem[UR76], idesc[UR77], UPT ;  /* 0x00ff4c3e220075ea */ /* 0x000fe2000b80000a */
[----:B---3--:R-:W-:Y:S01]  /*59a90*/  UIADD3 UR24, UP1, UPT, UR50, 0x604, URZ ;  /* 0x0000060432187890 */ /* 0x008fe2000ff3e0ff */
[----:B------:R2:W-:Y:S01]  /*59aa0*/  UTCHMMA gdesc[UR32], gdesc[UR58], tmem[UR10], tmem[UR70], idesc[UR71], UPT ;  /* 0x00ff463a200075ea */ /* 0x0005e2000b80000a */
[----:B------:R-:W-:-:S02]  /*59ab0*/  UIADD3.X UR21, UPT, UPT, UR45, URZ, URZ, UP4, !UPT ;  /* 0x000000ff2d157290 */ /* 0x000fc4000a7fe4ff */
[----:B------:R3:W-:Y:S01]  /*59ac0*/  UTCHMMA gdesc[UR28], gdesc[UR54], tmem[UR10], tmem[UR70], idesc[UR71], UPT ;  /* 0x00ff46361c0075ea */ /* 0x0007e2000b80000a */
[----:B------:R-:W-:Y:S02]  /*59ad0*/  UIADD3.X UR25, UPT, UPT, UR51, URZ, URZ, UP1, !UPT ;  /* 0x000000ff33197290 */ /* 0x000fe40008ffe4ff */
[----:B------:R-:W-:Y:S02]  /*59ae0*/  UIADD3 UR19, UPT, UPT, UR10, 0x100000, URZ ;  /* 0x001000000a137890 */ /* 0x000fe4000fffe0ff */
[----:B------:R-:W-:Y:S02]  /*59af0*/  UIADD3.X UR65, UPT, UPT, UR45, URZ, URZ, UP3, !UPT ;  /* 0x000000ff2d417290 */ /* 0x000fe40009ffe4ff */
[----:B------:R-:W-:Y:S02]  /*59b00*/  UIADD3 UR69, UPT, UPT, UR10, 0x100000, URZ ;  /* 0x001000000a457890 */ /* 0x000fe4000fffe0ff */
[----:B--2---:R-:W-:Y:S01]  /*59b10*/  UIADD3 UR58, UP1, UPT, UR44, 0x2000, URZ ;  /* 0x000020002c3a7890 */ /* 0x004fe2000ff3e0ff */
[----:B------:R-:W-:Y:S01]  /*59b20*/  UTCHMMA gdesc[UR24], gdesc[UR20], tmem[UR10], tmem[UR70], idesc[UR71], UPT ;  /* 0x00ff4614180075ea */ /* 0x000fe2000b80000a */
[----:B------:R-:W-:-:S02]  /*59b30*/  UIADD3 UR68, UPT, UPT, UR10, 0x100000, URZ ;  /* 0x001000000a447890 */ /* 0x000fc4000fffe0ff */
[----:B------:R-:W-:Y:S01]  /*59b40*/  UIADD3.X UR59, UPT, UPT, UR45, URZ, URZ, UP1, !UPT ;  /* 0x000000ff2d3b7290 */ /* 0x000fe20008ffe4ff */
[----:B------:R2:W-:Y:S01]  /*59b50*/  UTCHMMA gdesc[UR30], gdesc[UR64], tmem[UR19], tmem[UR70], idesc[UR71], UPT ;  /* 0x00ff46401e0075ea */ /* 0x0005e2000b800013 */
[----:B---3--:R-:W-:Y:S02]  /*59b60*/  UIADD3 UR54, UP1, UPT, UR44, 0x2002, URZ ;  /* 0x000020022c367890 */ /* 0x008fe4000ff3e0ff */
[----:B------:R-:W-:Y:S02]  /*59b70*/  UIADD3 UR61, UPT, UPT, UR10, 0x100000, URZ ;  /* 0x001000000a3d7890 */ /* 0x000fe4000fffe0ff */
[----:B------:R-:W-:Y:S02]  /*59b80*/  UIADD3.X UR55, UPT, UPT, UR45, URZ, URZ, UP1, !UPT ;  /* 0x000000ff2d377290 */ /* 0x000fe40008ffe4ff */
[----:B------:R-:W-:Y:S01]  /*59b90*/  UIADD3 UR60, UPT, UPT, UR10, 0x100000, URZ ;  /* 0x001000000a3c7890 */ /* 0x000fe2000fffe0ff */
[----:B------:R3:W-:Y:S01]  /*59ba0*/  UTCHMMA gdesc[UR50], gdesc[UR58], tmem[UR69], tmem[UR70], idesc[UR71], UPT ;  /* 0x00ff463a320075ea */ /* 0x0007e2000b800045 */
[----:B------:R-:W-:-:S02]  /*59bb0*/  UIADD3 UR9, UPT, UPT, UR10, 0x100000, URZ ;  /* 0x001000000a097890 */ /* 0x000fc4000fffe0ff */
[----:B--2---:R-:W-:Y:S02]  /*59bc0*/  UIADD3 UR30, UP1, UPT, UR44, 0x2004, URZ ;  /* 0x000020042c1e7890 */ /* 0x004fe4000ff3e0ff */
[----:B------:R-:W-:Y:S01]  /*59bd0*/  UIADD3 UR73, UPT, UPT, UR10, 0x100000, URZ ;  /* 0x001000000a497890 */ /* 0x000fe2000fffe0ff */
[----:B------:R2:W-:Y:S01]  /*59be0*/  UTCHMMA gdesc[UR52], gdesc[UR54], tmem[UR68], tmem[UR70], idesc[UR71], UPT ;  /* 0x00ff4636340075ea */ /* 0x0005e2000b800044 */
[----:B------:R-:W-:Y:S02]  /*59bf0*/  UIADD3.X UR31, UPT, UPT, UR45, URZ, URZ, UP1, !UPT ;  /* 0x000000ff2d1f7290 */ /* 0x000fe40008ffe4ff */
[----:B------:R-:W-:Y:S02]  /*59c00*/  UIADD3 UR72, UPT, UPT, UR10, 0x100000, URZ ;  /* 0x001000000a487890 */ /* 0x000fe4000fffe0ff */
[----:B---3--:R-:W-:Y:S01]  /*59c10*/  UIADD3 UR50, UP1, UPT, UR44, 0x27fe, URZ ;  /* 0x000027fe2c327890 */ /* 0x008fe2000ff3e0ff */
[----:B------:R-:W-:Y:S01]  /*59c20*/  UMOV UR64, 0x0 ;  /* 0x0000000000407882 */ /* 0x000fe20000000000 */
[----:B------:R-:W-:-:S02]  /*59c30*/  UMOV UR65, 0x4400910 ;  /* 0x0440091000417882 */ /* 0x000fc40000000000 */
[----:B------:R-:W-:Y:S01]  /*59c40*/  UIADD3.X UR51, UPT, UPT, UR45, URZ, URZ, UP1, !UPT ;  /* 0x000000ff2d337290 */ /* 0x000fe20008ffe4ff */
[----:B------:R-:W-:Y:S01]  /*59c50*/  UTCHMMA gdesc[UR26], gdesc[UR30], tmem[UR61], tmem[UR70], idesc[UR71], UPT ;  /* 0x00ff461e1a0075ea */ /* 0x000fe2000b80003d */
[----:B------:R-:W-:Y:S02]  /*59c60*/  UIADD3 UR58, UP1, UPT, UR44, 0x2800, URZ ;  /* 0x000028002c3a7890 */ /* 0x000fe4000ff3e0ff */
[----:B--2---:R-:W-:Y:S02]  /*59c70*/  UIADD3 UR52, UP5, UPT, UR44, 0x3000, URZ ;  /* 0x000030002c347890 */ /* 0x004fe4000ffbe0ff */
[----:B------:R-:W-:Y:S02]  /*59c80*/  UIADD3.X UR59, UPT, UPT, UR45, URZ, URZ, UP1, !UPT ;  /* 0x000000ff2d3b7290 */ /* 0x000fe40008ffe4ff */
[----:B------:R-:W-:Y:S01]  /*59c90*/  UIADD3 UR68, UP1, UPT, UR44, 0x2802, URZ ;  /* 0x000028022c447890 */ /* 0x000fe2000ff3e0ff */
[----:B------:R2:W-:Y:S01]  /*59ca0*/  UTCHMMA gdesc[UR48], gdesc[UR50], tmem[UR60], tmem[UR74], idesc[UR75], UPT ;  /* 0x00ff4a32300075ea */ /* 0x0005e2000b80003c */
[----:B------:R-:W-:-:S02]  /*59cb0*/  UIADD3 UR21, UPT, UPT, UR10, 0x100000, URZ ;  /* 0x001000000a157890 */ /* 0x000fc4000fffe0ff */
[----:B------:R-:W-:Y:S02]  /*59cc0*/  UIADD3.X UR69, UPT, UPT, UR45, URZ, URZ, UP1, !UPT ;  /* 0x000000ff2d457290 */ /* 0x000fe40008ffe4ff */
[----:B------:R-:W-:Y:S01]  /*59cd0*/  UIADD3 UR54, UP1, UPT, UR44, 0x3002, URZ ;  /* 0x000030022c367890 */ /* 0x000fe2000ff3e0ff */
[----:B------:R3:W-:Y:S01]  /*59ce0*/  UTCHMMA gdesc[UR56], gdesc[UR58], tmem[UR9], tmem[UR76], idesc[UR77], UPT ;  /* 0x00ff4c3a380075ea */ /* 0x0007e2000b800009 */
[----:B------:R-:W-:Y:S02]  /*59cf0*/  UIADD3 UR62, UPT, UPT, UR10, 0x100000, URZ ;  /* 0x001000000a3e7890 */ /* 0x000fe4000fffe0ff */
[----:B------:R-:W-:Y:S02]  /*59d00*/  UIADD3.X UR53, UPT, UPT, UR45, URZ, URZ, UP5, !UPT ;  /* 0x000000ff2d357290 */ /* 0x000fe4000affe4ff */
[----:B--2---:R-:W-:Y:S01]  /*59d10*/  UIADD3 UR48, UP2, UPT, UR44, 0x2804, URZ ;  /* 0x000028042c307890 */ /* 0x004fe2000ff5e0ff */
[----:B------:R-:W-:Y:S01]  /*59d20*/  UTCHMMA gdesc[UR66], gdesc[UR68], tmem[UR73], tmem[UR64], idesc[UR65], UPT ;  /* 0x00ff4044420075ea */ /* 0x000fe2000b800049 */
[----:B------:R-:W-:-:S02]  /*59d30*/  UIADD3 UR50, UP6, UPT, UR44, 0x2ffe, URZ ;  /* 0x00002ffe2c327890 */ /* 0x000fc4000ffde0ff */
[----:B------:R-:W-:Y:S02]  /*59d40*/  UIADD3.X UR49, UPT, UPT, UR45, URZ, URZ, UP2, !UPT ;  /* 0x000000ff2d317290 */ /* 0x000fe400097fe4ff */
[----:B---3--:R-:W-:Y:S02]  /*59d50*/  UIADD3 UR56, UP4, UPT, UR44, 0x3004, URZ ;  /* 0x000030042c387890 */ /* 0x008fe4000ff9e0ff */
[----:B------:R-:W-:Y:S02]  /*59d60*/  UIADD3 UR58, UP3, UPT, UR44, 0x37fe, URZ ;  /* 0x000037fe2c3a7890 */ /* 0x000fe4000ff7e0ff */
[----:B------:R-:W-:Y:S02]  /*59d70*/  UIADD3.X UR51, UPT, UPT, UR45, URZ, URZ, UP6, !UPT ;  /* 0x000000ff2d337290 */ /* 0x000fe4000b7fe4ff */
[----:B------:R-:W-:Y:S01]  /*59d80*/  UIADD3 UR60, UP2, UPT, UR44, 0x3800, URZ ;  /* 0x000038002c3c7890 */ /* 0x000fe2000ff5e0ff */
[----:B------:R2:W-:Y:S01]  /*59d90*/  UTCHMMA gdesc[UR46], gdesc[UR48], tmem[UR72], tmem[UR64], idesc[UR65], UPT ;  /* 0x00ff40302e0075ea */ /* 0x0005e2000b800048 */
[----:B------:R-:W-:-:S02]  /*59da0*/  UIADD3 UR20, UPT, UPT, UR10, 0x100000, URZ ;  /* 0x001000000a147890 */ /* 0x000fc4000fffe0ff */
[----:B------:R-:W-:Y:S02]  /*59db0*/  UIADD3.X UR55, UPT, UPT, UR45, URZ, URZ, UP1, !UPT ;  /* 0x000000ff2d377290 */ /* 0x000fe40008ffe4ff */
[----:B------:R-:W-:Y:S02]  /*59dc0*/  UIADD3.X UR57, UPT, UPT, UR45, URZ, URZ, UP4, !UPT ;  /* 0x000000ff2d397290 */ /* 0x000fe4000a7fe4ff */
[----:B------:R-:W-:Y:S02]  /*59dd0*/  UIADD3 UR63, UPT, UPT, UR10, 0x100000, URZ ;  /* 0x001000000a3f7890 */ /* 0x000fe4000fffe0ff */
[----:B------:R-:W-:Y:S02]  /*59de0*/  UIADD3.X UR59, UPT, UPT, UR45, URZ, URZ, UP3, !UPT ;  /* 0x000000ff2d3b7290 */ /* 0x000fe40009ffe4ff */
[----:B--2---:R-:W-:Y:S02]  /*59df0*/  UIADD3 UR64, UP6, UPT, UR44, 0x3802, URZ ;  /* 0x000038022c407890 */ /* 0x004fe4000ffde0ff */
[----:B------:R-:W-:-:S02]  /*59e00*/  UIADD3 UR44, UP5, UPT, UR44, 0x3804, URZ ;  /* 0x000038042c2c7890 */ /* 0x000fc4000ffbe0ff */
[----:B------:R-:W-:Y:S02]  /*59e10*/  UIADD3 UR70, UPT, UPT, UR10, 0x100000, URZ ;  /* 0x001000000a467890 */ /* 0x000fe4000fffe0ff */
[----:B------:R-:W-:Y:S02]  /*59e20*/  UIADD3.X UR61, UPT, UPT, UR45, URZ, URZ, UP2, !UPT ;  /* 0x000000ff2d3d7290 */ /* 0x000fe400097fe4ff */
[----:B------:R-:W-:Y:S02]  /*59e30*/  UIADD3 UR71, UPT, UPT, UR10, 0x100000, URZ ;  /* 0x001000000a477890 */ /* 0x000fe4000fffe0ff */
[----:B------:R-:W-:Y:S02]  /*59e40*/  UIADD3.X UR65, UPT, UPT, UR45, URZ, URZ, UP6, !UPT ;  /* 0x000000ff2d417290 */ /* 0x000fe4000b7fe4ff */
[----:B------:R-:W-:Y:S01]  /*59e50*/  UIADD3 UR76, UPT, UPT, UR10, 0x100000, URZ ;  /* 0x001000000a4c7890 */ /* 0x000fe2000fffe0ff */
[----:B------:R-:W-:Y:S01]  /*59e60*/  UMOV UR66, 0x0 ;  /* 0x0000000000427882 */ /* 0x000fe20000000000 */
[----:B------:R-:W-:Y:S01]  /*59e70*/  UMOV UR67, 0x4400910 ;  /* 0x0440091000437882 */ /* 0x000fe20000000000 */
[----:B------:R-:W-:Y:S01]  /*59e80*/  UIADD3.X UR45, UPT, UPT, UR45, URZ, URZ, UP5, !UPT ;  /* 0x000000ff2d2d7290 */ /* 0x000fe2000affe4ff */
[----:B------:R2:W-:Y:S01]  /*59e90*/  UTCHMMA gdesc[UR42], gdesc[UR50], tmem[UR21], tmem[UR66], idesc[UR67], UPT ;  /* 0x00ff42322a0075ea */ /* 0x0005e2000b800015 */
        /* <DEDUP_REMOVED lines=21> */
.L_x_8:
[----:B------:R-:W3:Y:S01]  /*59ff0*/  LDC R127, c[0x0][0x3a0] ;  /* 0x0000e800ff7f7b82 */ /* 0x000ee20000000800 */
[----:B------:R-:W-:Y:S01]  /*5a000*/  UMOV UR9, UR5 ;  /* 0x0000000500097c82 */ /* 0x000fe20008000000 */
[----:B------:R-:W4:Y:S01]  /*5a010*/  SYNCS.PHASECHK.TRANS64.TRYWAIT P3, [UR16], R124 ;  /* 0x0000007cff0075a7 */ /* 0x000f220008061110 */
[----:B---3--:R-:W-:-:S05]  /*5a020*/  VIADD R127, R127, 0x7f ;  /* 0x0000007f7f7f7836 */ /* 0x008fca0000000000 */
[----:B-1----:R-:W-:-:S04]  /*5a030*/  SHF.R.S32.HI R126, RZ, 0x1f, R127 ;  /* 0x0000001fff7e7819 */ /* 0x002fc8000001147f */
[----:B------:R-:W-:-:S04]  /*5a040*/  LEA.HI R126, R126, R127, RZ, 0x7 ;  /* 0x0000007f7e7e7211 */ /* 0x000fc800078f38ff */
[----:B------:R-:W-:-:S05]  /*5a050*/  SHF.R.S32.HI R126, RZ, 0x7, R126 ;  /* 0x00000007ff7e7819 */ /* 0x000fca000001147e */
[----:B------:R-:W-:-:S05]  /*5a060*/  VIADD R126, R126, 0xfffffffd ;  /* 0xfffffffd7e7e7836 */ /* 0x000fca0000000000 */
[----:B------:R-:W-:Y:S01]  /*5a070*/  ISETP.LE.AND P2, PT, R126, UR6, PT ;  /* 0x000000067e007c0c */ /* 0x000fe2000bf43270 */
[----:B----4-:R-:W-:-:S12]  /*5a080*/  @!P3 BRA `(.L_x_9) ;  /* 0x000001d00064b947 */ /* 0x010fd80003800000 */
.L_x_16:
[----:B------:R-:W3:Y:S04]  /*5a090*/  LDL R124, [R1+0xe50] ;  /* 0x000e5000017c7983 */ /* 0x000ee80000100800 */
[----:B------:R-:W4:Y:S04]  /*5a0a0*/  LDL.LU R127, [R1+0xe20] ;  /* 0x000e2000017f7983 */ /* 0x000f280000300800 */
[----:B--2---:R-:W2:Y:S04]  /*5a0b0*/  LDL.LU R126, [R1+0xe28] ;  /* 0x000e2800017e7983 */ /* 0x004ea80000300800 */
[----:B------:R1:W-:Y:S04]  /*5a0c0*/  STL [R1+0x193c], R224 ;  /* 0x00193ce001007387 */ /* 0x0003e80000100800 */
[----:B------:R-:W-:Y:S04]  /*5a0d0*/  STL [R1+0x1938], R241 ;  /* 0x001938f101007387 */ /* 0x000fe80000100800 */
[----:B------:R-:W-:Y:S04]  /*5a0e0*/  STL [R1+0x1934], R240 ;  /* 0x001934f001007387 */ /* 0x000fe80000100800 */
[----:B------:R1:W-:Y:S04]  /*5a0f0*/  STL [R1+0x1918], R0 ;  /* 0x0019180001007387 */ /* 0x0003e80000100800 */
[----:B-1----:R-:W2:Y:S04]  /*5a100*/  LDL.LU R224, [R1+0xe18] ;  /* 0x000e180001e07983 */ /* 0x002ea80000300800 */
[----:B------:R-:W2:Y:S01]  /*5a110*/  LDL.LU R0, [R1+0xe24] ;  /* 0x000e240001007983 */ /* 0x000ea20000300800 */
[----:B------:R-:W1:Y:S01]  /*5a120*/  S2R R241, SR_TID.X ;  /* 0x0000000000f17919 */ /* 0x000e620000002100 */
[----:B------:R-:W-:-:S04]  /*5a130*/  UIADD3 UR18, UPT, UPT, UR18, 0x1, URZ ;  /* 0x0000000112127890 */ /* 0x000fc8000fffe0ff */
[----:B------:R-:W-:-:S04]  /*5a140*/  UISETP.GT.AND UP1, UPT, UR18, 0x2, UPT ;  /* 0x000000021200788c */ /* 0x000fc8000bf24270 */
[----:B------:R-:W-:-:S04]  /*5a150*/  USEL UR18, UR18, URZ, !UP1 ;  /* 0x000000ff12127287 */ /* 0x000fc8000c800000 */
[----:B------:R-:W-:Y:S01]  /*5a160*/  ULEA UR16, UR18, UR7, 0xf ;  /* 0x0000000712107291 */ /* 0x000fe2000f8e78ff */
[----:B-1----:R-:W-:-:S04]  /*5a170*/  SHF.R.U32.HI R240, RZ, 0x6, R241 ;  /* 0x00000006fff07819 */ /* 0x002fc800000116f1 */
[----:B------:R-:W-:-:S04]  /*5a180*/  SGXT.U32 R240, R240, 0x1 ;  /* 0x00000001f0f0781a */ /* 0x000fc80000000000 */
[----:B------:R-:W-:Y:S01]  /*5a190*/  LOP3.LUT R240, R240, 0x20, RZ, 0xfc, !PT ;  /* 0x00000020f0f07812 */ /* 0x000fe200078efcff */
[----:B------:R-:W-:Y:S01]  /*5a1a0*/  BAR.SYNC.DEFER_BLOCKING 0x0 ;  /* 0x0000000000007b1d */ /* 0x000fe20000010000 */
[----:B---3--:R-:W-:Y:S02]  /*5a1b0*/  R2UR UR5, R124 ;  /* 0x000000007c0572ca */ /* 0x008fe400000e0000 */
[----:B------:R-:W-:-:S11]  /*5a1c0*/  LOP3.LUT R124, R3, 0x2, RZ, 0xfc, !PT ;  /* 0x00000002037c7812 */ /* 0x000fd600078efcff */
[----:B------:R-:W-:-:S06]  /*5a1d0*/  UIMAD UR5, UR6, -0x80, UR5 ;  /* 0xffffff80060578a4 */ /* 0x000fcc000f8e0205 */
[----:B------:R-:W-:Y:S02]  /*5a1e0*/  ISETP.GE.AND P3, PT, R3, UR5, PT ;  /* 0x0000000503007c0c */ /* 0x000fe4000bf66270 */
[----:B------:R-:W-:Y:S02]  /*5a1f0*/  ISETP.GE.AND P4, PT, R124, UR5, PT ;  /* 0x000000057c007c0c */ /* 0x000fe4000bf86270 */
[----:B------:R-:W-:-:S04]  /*5a200*/  SEL R124, RZ, 0x4, P3 ;  /* 0x00000004ff7c7807 */ /* 0x000fc80001800000 */
[----:B------:R-:W-:-:S04]  /*5a210*/  SEL R124, R124, RZ, !P2 ;  /* 0x000000ff7c7c7207 */ /* 0x000fc80005000000 */
[----:B------:R-:W-:Y:S02]  /*5a220*/  ISETP.NE.U32.AND P3, PT, R124, RZ, PT ;  /* 0x000000ff7c00720c */ /* 0x000fe40003f65070 */
[----:B------:R-:W-:-:S04]  /*5a230*/  SEL R124, RZ, 0x4, P4 ;  /* 0x00000004ff7c7807 */ /* 0x000fc80002000000 */
[----:B------:R-:W-:Y:S02]  /*5a240*/  SEL R124, R124, RZ, !P2 ;  /* 0x000000ff7c7c7207 */ /* 0x000fe40005000000 */
[----:B--2---:R-:W-:Y:S02]  /*5a250*/  IADD3 R126, P6, PT, R126, UR12, RZ ;  /* 0x0000000c7e7e7c10 */ /* 0x004fe4000ffde0ff */
[----:B------:R-:W-:Y:S01]  /*5a260*/  ISETP.NE.U32.AND P4, PT, R124, RZ, PT ;  /* 0x000000ff7c00720c */ /* 0x000fe20003f85070 */
[----:B------:R-:W-:Y:S01]  /*5a270*/  IMAD.U32 R124, RZ, RZ, UR16 ;  /* 0x00000010ff7c7e24 */ /* 0x000fe2000f8e00ff */
[----:B----4-:R-:W-:Y:S02]  /*5a280*/  IADD3.X R127, PT, PT, R127, UR13, RZ, P6, !PT ;  /* 0x0000000d7f7f7c10 */ /* 0x010fe4000b7fe4ff */
[----:B------:R-:W-:Y:S02]  /*5a290*/  IADD3 R0, P6, PT, R0, UR12, RZ ;  /* 0x0000000c00007c10 */ /* 0x000fe4000ffde0ff */
[----:B------:R-:W-:Y:S01]  /*5a2a0*/  IADD3 R124, PT, PT, R11, 0x100000, R124 ;  /* 0x001000000b7c7810 */ /* 0x000fe20007ffe07c */
[----:B------:R1:W-:Y:S04]  /*5a2b0*/  STL [R1+0xe28], R126 ;  /* 0x000e287e01007387 */ /* 0x0003e80000100800 */
[----:B------:R-:W-:Y:S01]  /*5a2c0*/  STL [R1+0xe20], R127 ;  /* 0x000e207f01007387 */ /* 0x000fe20000100800 */
[----:B------:R-:W-:-:S03]  /*5a2d0*/  IADD3.X R224, PT, PT, R224, UR13, RZ, P6, !PT ;  /* 0x0000000de0e07c10 */ /* 0x000fc6000b7fe4ff */
[----:B------:R-:W-:Y:S04]  /*5a2e0*/  STL [R1+0x191c], R11 ;  /* 0x00191c0b01007387 */ /* 0x000fe80000100800 */
[----:B------:R-:W-:Y:S01]  /*5a2f0*/  @!PT LDS RZ, [RZ] ;  /* 0x00000000fffff984 */ /* 0x000fe20000000800 */
[----:B------:R-:W-:Y:S01]  /*5a300*/  @!PT LDS RZ, [RZ] ;  /* 0x00000000fffff984 */ /* 0x000fe20000000800 */
[----:B------:R-:W-:Y:S01]  /*5a310*/  @!PT LDS RZ, [RZ] ;  /* 0x00000000fffff984 */ /* 0x000fe20000000800 */
[----:B------:R1:W-:Y:S04]  /*5a320*/  LDGSTS.E [R124+-0x40000], desc[UR22][R126.64], P3 ;  /* 0xc00000007e7c7fae */ /* 0x0003e800099a1016 */
[----:B------:R2:W-:Y:S01]  /*5a330*/  STL [R1+0xe24], R0 ;  /* 0x000e240001007387 */ /* 0x0005e20000100800 */
[----:B-1----:R-:W-:Y:S01]  /*5a340*/  IMAD.MOV.U32 R126, RZ, RZ, R0 ;  /* 0x000000ffff7e7224 */ /* 0x002fe200078e0000 */
[----:B--2---:R-:W-:Y:S01]  /*5a350*/  SHF.R.U32.HI R0, RZ, 0x6, R241 ;  /* 0x00000006ff007819 */ /* 0x004fe200000116f1 */
[----:B------:R-:W-:-:S03]  /*5a360*/  IMAD.MOV.U32 R127, RZ, RZ, R224 ;  /* 0x000000ffff7f7224 */ /* 0x000fc600078e00e0 */
[----:B------:R-:W-:Y:S02]  /*5a370*/  SGXT.U32 R0, R0, 0x1 ;  /* 0x000000010000781a */ /* 0x000fe40000000000 */
[----:B------:R-:W-:Y:S01]  /*5a380*/  ISETP.GE.AND P3, PT, R240, UR5, PT ;  /* 0x00000005f0007c0c */ /* 0x000fe2000bf66270 */
[----:B------:R1:W-:Y:S01]  /*5a390*/  LDGSTS.E [R124+-0x3fff8], desc[UR22][R126.64], P4 ;  /* 0xc00080007e7c7fae */ /* 0x0003e2000a1a1016 */
[----:B------:R-:W-:-:S04]  /*5a3a0*/  LOP3.LUT R0, R0, 0x22, RZ, 0xfc, !PT ;  /* 0x0000002200007812 */ /* 0x000fc800078efcff */
[----:B------:R-:W-:Y:S01]  /*5a3b0*/  ISETP.GE.AND P4, PT, R0, UR5, PT ;  /* 0x0000000500007c0c */ /* 0x000fe2000bf86270 */
[----:B------:R2:W-:Y:S01]  /*5a3c0*/  STL [R1+0xe18], R224 ;  /* 0x000e18e001007387 */ /* 0x0005e20000100800 */
[----:B-1----:R-:W-:Y:S02]  /*5a3d0*/  SEL R127, RZ, 0x4, P3 ;  /* 0x00000004ff7f7807 */ /* 0x002fe40001800000 */
[----:B------:R-:W-:Y:S01]  /*5a3e0*/  SEL R126, RZ, 0x4, P4 ;  /* 0x00000004ff7e7807 */ /* 0x000fe20002000000 */
[----:B--2---:R-:W2:Y:S01]  /*5a3f0*/  LDL.LU R224, [R1+0xd98] ;  /* 0x000d980001e07983 */ /* 0x004ea20000300800 */
[----:B------:R-:W-:-:S03]  /*5a400*/  SEL R127, R127, RZ, !P2 ;  /* 0x000000ff7f7f7207 */ /* 0x000fc60005000000 */
[----:B------:R-:W3:Y:S01]  /*5a410*/  LDL.LU R3, [R1+0xda4] ;  /* 0x000da40001037983 */ /* 0x000ee20000300800 */
[----:B------:R-:W-:-:S03]  /*5a420*/  SEL R126, R126, RZ, !P2 ;  /* 0x000000ff7e7e7207 */ /* 0x000fc60005000000 */
[----:B------:R-:W4:Y:S01]  /*5a430*/  LDL.LU R11, [R1+0xccc] ;  /* 0x000ccc00010b7983 */ /* 0x000f220000300800 */
[----:B------:R-:W-:-:S03]  /*5a440*/  ISETP.NE.U32.AND P4, PT, R127, RZ, PT ;  /* 0x000000ff7f00720c */ /* 0x000fc60003f85070 */
[----:B------:R-:W2:Y:S04]  /*5a450*/  LDL.LU R0, [R1+0xcd0] ;  /* 0x000cd00001007983 */ /* 0x000ea80000300800 */
[----:B------:R-:W2:Y:S04]  /*5a460*/  LDL.LU R241, [R1+0xcd4] ;  /* 0x000cd40001f17983 */ /* 0x000ea80000300800 */
[----:B------:R-:W2:Y:S01]  /*5a470*/  LDL.LU R240, [R1+0xcd8] ;  /* 0x000cd80001f07983 */ /* 0x000ea20000300800 */
[----:B------:R-:W-:-:S03]  /*5a480*/  ISETP.NE.U32.AND P3, PT, R126, RZ, PT ;  /* 0x000000ff7e00720c */ /* 0x000fc60003f65070 */
[----:B------:R-:W2:Y:S04]  /*5a490*/  LDL.LU R127, [R1+0xdac] ;  /* 0x000dac00017f7983 */ /* 0x000ea80000300800 */
[----:B------:R-:W3:Y:S01]  /*5a4a0*/  LDL.LU R126, [R1+0xda0] ;  /* 0x000da000017e7983 */ /* 0x000ee20000300800 */
[----:B--2---:R-:W-:-:S04]  /*5a4b0*/  IADD3 R127, P6, PT, R127, UR12, RZ ;  /* 0x0000000c7f7f7c10 */ /* 0x004fc8000ffde0ff */
[----:B---3--:R-:W-:Y:S01]  /*5a4c0*/  IADD3.X R126, PT, PT, R126, UR13, RZ, P6, !PT ;  /* 0x0000000d7e7e7c10 */ /* 0x008fe2000b7fe4ff */
[----:B------:R1:W-:Y:S04]  /*5a4d0*/  STL [R1+0xdac], R127 ;  /* 0x000dac7f01007387 */ /* 0x0003e80000100800 */
[----:B------:R2:W-:Y:S01]  /*5a4e0*/  STL [R1+0xda0], R126 ;  /* 0x000da07e01007387 */ /* 0x0005e20000100800 */
[----:B-1----:R-:W-:-:S04]  /*5a4f0*/  LOP3.LUT R127, R127, R126, RZ, 0x3c, !PT ;  /* 0x0000007e7f7f7212 */ /* 0x002fc800078e3cff */
[----:B--2---:R-:W-:Y:S02]  /*5a500*/  LOP3.LUT R126, R127, R126, RZ, 0x3c, !PT ;  /* 0x0000007e7f7e7212 */ /* 0x004fe400078e3cff */
[----:B------:R-:W-:Y:S02]  /*5a510*/  IADD3 R3, P6, PT, R3, UR12, RZ ;  /* 0x0000000c03037c10 */ /* 0x000fe4000ffde0ff */
[----:B------:R-:W-:-:S03]  /*5a520*/  LOP3.LUT R127, R127, R126, RZ, 0x3c, !PT ;  /* 0x0000007e7f7f7212 */ /* 0x000fc600078e3cff */
[----:B------:R1:W-:Y:S04]  /*5a530*/  STL [R1+0xda4], R3 ;  /* 0x000da40301007387 */ /* 0x0003e80000100800 */
[----:B------:R2:W-:Y:S02]  /*5a540*/  LDGSTS.E [R124+-0x3e000], desc[UR22][R126.64], P4 ;  /* 0xc20000007e7c7fae */ /* 0x0005e4000a1a1016 */
[----:B--2---:R-:W-:Y:S02]  /*5a550*/  IMAD.MOV.U32 R126, RZ, RZ, R3 ;  /* 0x000000ffff7e7224 */ /* 0x004fe400078e0003 */
[----:B-1----:R-:W1:Y:S01]  /*5a560*/  S2R R3, SR_TID.X ;  /* 0x0000000000037919 */ /* 0x002e620000002100 */
[----:B------:R-:W-:-:S05]  /*5a570*/  IADD3.X R224, PT, PT, R224, UR13, RZ, P6, !PT ;  /* 0x0000000de0e07c10 */ /* 0x000fca000b7fe4ff */
[----:B------:R-:W-:-:S05]  /*5a580*/  IMAD.MOV.U32 R127, RZ, RZ, R224 ;  /* 0x000000ffff7f7224 */ /* 0x000fca00078e00e0 */
[----:B------:R2:W-:Y:S01]  /*5a590*/  LDGSTS.E [R124+-0x3dff8], desc[UR22][R126.64], P3 ;  /* 0xc20080007e7c7fae */ /* 0x0005e200099a1016 */
[----:B-1----:R-:W-:-:S04]  /*5a5a0*/  SHF.R.U32.HI R3, RZ, 0x6, R3 ;  /* 0x00000006ff037819 */ /* 0x002fc80000011603 */
[----:B------:R-:W-:-:S04]  /*5a5b0*/  SGXT.U32 R3, R3, 0x1 ;  /* 0x000000010303781a */ /* 0x000fc80000000000 */
[C---:B--2---:R-:W-:Y:S02]  /*5a5c0*/  LOP3.LUT R126, R3.reuse, 0x40, RZ, 0xfc, !PT ;  /* 0x00000040037e7812 */ /* 0x044fe400078efcff */
[----:B------:R-:W-:Y:S02]  /*5a5d0*/  LOP3.LUT R127, R3, 0x42, RZ, 0xfc, !PT ;  /* 0x00000042037f7812 */ /* 0x000fe400078efcff */
[----:B------:R-:W-:Y:S02]  /*5a5e0*/  ISETP.GE.AND P3, PT, R126, UR5, PT ;  /* 0x000000057e007c0c */ /* 0x000fe4000bf66270 */
[----:B------:R-:W-:Y:S02]  /*5a5f0*/  ISETP.GE.AND P4, PT, R127, UR5, PT ;  /* 0x000000057f007c0c */ /* 0x000fe4000bf86270 */
[----:B------:R-:W-:Y:S02]  /*5a600*/  SEL R127, RZ, 0x4, P3 ;  /* 0x00000004ff7f7807 */ /* 0x000fe40001800000 */
[----:B------:R-:W-:-:S02]  /*5a610*/  SEL R126, RZ, 0x4, P4 ;  /* 0x00000004ff7e7807 */ /* 0x000fc40002000000 */
[----:B------:R-:W-:Y:S02]  /*5a620*/  SEL R127, R127, RZ, !P2 ;  /* 0x000000ff7f7f7207 */ /* 0x000fe40005000000 */
[----:B------:R-:W-:Y:S02]  /*5a630*/  IADD3 R0, P6, PT, R0, UR12, RZ ;  /* 0x0000000c00007c10 */ /* 0x000fe4000ffde0ff */
[----:B------:R-:W-:Y:S02]  /*5a640*/  ISETP.NE.U32.AND P4, PT, R127, RZ, PT ;  /* 0x000000ff7f00720c */ /* 0x000fe40003f85070 */
[----:B------:R-:W-:Y:S02]  /*5a650*/  SEL R126, R126, RZ, !P2 ;  /* 0x000000ff7e7e7207 */ /* 0x000fe40005000000 */
[----:B----4-:R-:W-:Y:S02]  /*5a660*/  IADD3.X R11, PT, PT, R11, UR13, RZ, P6, !PT ;  /* 0x0000000d0b0b7c10 */ /* 0x010fe4000b7fe4ff */
[----:B------:R-:W-:-:S02]  /*5a670*/  IADD3 R240, P6, PT, R240, UR12, RZ ;  /* 0x0000000cf0f07c10 */ /* 0x000fc4000ffde0ff */
[----:B------:R-:W-:Y:S01]  /*5a680*/  ISETP.NE.U32.AND P3, PT, R126, RZ, PT ;  /* 0x000000ff7e00720c */ /* 0x000fe20003f65070 */
[----:B------:R-:W-:Y:S01]  /*5a690*/  IMAD.MOV.U32 R126, RZ, RZ, R0 ;  /* 0x000000ffff7e7224 */ /* 0x000fe200078e0000 */
[----:B------:R-:W-:Y:S01]  /*5a6a0*/  IADD3.X R241, PT, PT, R241, UR13, RZ, P6, !PT ;  /* 0x0000000df1f17c10 */ /* 0x000fe2000b7fe4ff */
[----:B------:R-:W-:Y:S01]  /*5a6b0*/  IMAD.MOV.U32 R127, RZ, RZ, R11 ;  /* 0x000000ffff7f7224 */ /* 0x000fe200078e000b */
[----:B------:R1:W-:Y:S04]  /*5a6c0*/  STL [R1+0xd98], R224 ;  /* 0x000d98e001007387 */ /* 0x0003e80000100800 */
[----:B------:R2:W-:Y:S04]  /*5a6d0*/  LDGSTS.E [R124+-0x3c000], desc[UR22][R126.64], P4 ;  /* 0xc40000007e7c7fae */ /* 0x0005e8000a1a1016 */
[----:B-1----:R-:W3:Y:S04]  /*5a6e0*/  LDL.LU R224, [R1+0x193c] ;  /* 0x00193c0001e07983 */ /* 0x002ee80000300800 */
[----:B------:R1:W-:Y:S01]  /*5a6f0*/  STL [R1+0xcd0], R0 ;  /* 0x000cd00001007387 */ /* 0x0003e20000100800 */
[----:B--2---:R-:W-:-:S03]  /*5a700*/  IMAD.MOV.U32 R126, RZ, RZ, R240 ;  /* 0x000000ffff7e7224 */ /* 0x004fc600078e00f0 */
[----:B------:R2:W-:Y:S01]  /*5a710*/  STL [R1+0xccc], R11 ;  /* 0x000ccc0b01007387 */ /* 0x0005e20000100800 */
[----:B------:R-:W-:-:S03]  /*5a720*/  IMAD.MOV.U32 R127, RZ, RZ, R241 ;  /* 0x000000ffff7f7224 */ /* 0x000fc600078e00f1 */
[----:B------:R-:W-:Y:S01]  /*5a730*/  STL [R1+0xcd8], R240 ;  /* 0x000cd8f001007387 */ /* 0x000fe20000100800 */
[----:B-1----:R-:W-:-:S03]  /*5a740*/  LOP3.LUT R0, R3, 0x62, RZ, 0xfc, !PT ;  /* 0x0000006203007812 */ /* 0x002fc600078efcff */
[----:B------:R1:W-:Y:S01]  /*5a750*/  STL [R1+0xcd4], R241 ;  /* 0x000cd4f101007387 */ /* 0x0003e20000100800 */
[----:B--2---:R-:W-:-:S03]  /*5a760*/  LOP3.LUT R11, R3, 0x60, RZ, 0xfc, !PT ;  /* 0x00000060030b7812 */ /* 0x004fc600078efcff */
[----:B------:R2:W-:Y:S01]  /*5a770*/  LDGSTS.E [R124+-0x3bff8], desc[UR22][R126.64], P3 ;  /* 0xc40080007e7c7fae */ /* 0x0005e200099a1016 */
[----:B------:R-:W-:-:S03]  /*5a780*/  ISETP.GE.AND P4, PT, R0, UR5, PT ;  /* 0x0000000500007c0c */ /* 0x000fc6000bf86270 */
[----:B-1----:R-:W4:Y:S01]  /*5a790*/  LDL.LU R241, [R1+0xe10] ;  /* 0x000e100001f17983 */ /* 0x002f220000300800 */
[----:B------:R-:W-:-:S03]  /*5a7a0*/  ISETP.GE.AND P3, PT, R11, UR5, PT ;  /* 0x000000050b007c0c */ /* 0x000fc6000bf66270 */
[----:B------:R-:W3:Y:S04]  /*5a7b0*/  LDL.LU R240, [R1+0xe1c] ;  /* 0x000e1c0001f07983 */ /* 0x000ee80000300800 */
[----:B------:R-:W4:Y:S04]  /*5a7c0*/  LDL.LU R11, [R1+0xe08] ;  /* 0x000e0800010b7983 */ /* 0x000f280000300800 */
[----:B------:R-:W4:Y:S01]  /*5a7d0*/  LDL.LU R0, [R1+0xe14] ;  /* 0x000e140001007983 */ /* 0x000f220000300800 */
[----:B--2---:R-:W-:-:S04]  /*5a7e0*/  SEL R127, RZ, 0x4, P3 ;  /* 0x00000004ff7f7807 */ /* 0x004fc80001800000 */
[----:B------:R-:W-:Y:S02]  /*5a7f0*/  SEL R127, R127, RZ, !P2 ;  /* 0x000000ff7f7f7207 */ /* 0x000fe40005000000 */
[----:B------:R-:W-:Y:S02]  /*5a800*/  SEL R126, RZ, 0x4, P4 ;  /* 0x00000004ff7e7807 */ /* 0x000fe40002000000 */
[----:B------:R-:W-:Y:S02]  /*5a810*/  ISETP.NE.U32.AND P4, PT, R127, RZ, PT ;  /* 0x000000ff7f00720c */ /* 0x000fe40003f85070 */
[----:B------:R-:W2:Y:S01]  /*5a820*/  LDL R127, [R1+0x1914] ;  /* 0x00191400017f7983 */ /* 0x000ea20000100800 */
[----:B------:R-:W-:Y:S02]  /*5a830*/  SEL R126, R126, RZ, !P2 ;  /* 0x000000ff7e7e7207 */ /* 0x000fe40005000000 */
[----:B-----5:R-:W-:Y:S02]  /*5a840*/  IADD3 R14, P6, PT, R14, UR12, RZ ;  /* 0x0000000c0e0e7c10 */ /* 0x020fe4000ffde0ff */
[----:B------:R-:W-:-:S02]  /*5a850*/  ISETP.NE.U32.AND P3, PT, R126, RZ, PT ;  /* 0x000000ff7e00720c */ /* 0x000fc40003f65070 */
[----:B------:R-:W-:Y:S02]  /*5a860*/  IADD3.X R15, PT, PT, R15, UR13, RZ, P6, !PT ;  /* 0x0000000d0f0f7c10 */ /* 0x000fe4000b7fe4ff */
[----:B------:R-:W-:-:S03]  /*5a870*/  IADD3 R16, P6, PT, R16, UR12, RZ ;  /* 0x0000000c10107c10 */ /* 0x000fc6000ffde0ff */
[----:B------:R-:W-:Y:S01]  /*5a880*/  LDGSTS.E [R124+-0x3a000], desc[UR22][R14.64], P4 ;  /* 0xc60000000e7c7fae */ /* 0x000fe2000a1a1016 */
[----:B------:R-:W-:-:S05]  /*5a890*/  IADD3.X R17, PT, PT, R17, UR13, RZ, P6, !PT ;  /* 0x0000000d11117c10 */ /* 0x000fca000b7fe4ff */
[----:B------:R1:W-:Y:S02]  /*5a8a0*/  LDGSTS.E [R124+-0x39ff8], desc[UR22][R16.64], P3 ;  /* 0xc6008000107c7fae */ /* 0x0003e400099a1016 */
[----:B-1----:R-:W-:-:S04]  /*5a8b0*/  LOP3.LUT R124, R3, 0x4, RZ, 0xfc, !PT ;  /* 0x00000004037c7812 */ /* 0x002fc800078efcff */
[----:B------:R-:W-:Y:S02]  /*5a8c0*/  ISETP.GE.AND P3, PT, R124, UR5, PT ;  /* 0x000000057c007c0c */ /* 0x000fe4000bf66270 */
[----:B------:R-:W-:-:S04]  /*5a8d0*/  LOP3.LUT R124, R3, 0x6, RZ, 0xfc, !PT ;  /* 0x00000006037c7812 */ /* 0x000fc800078efcff */
[----:B------:R-:W-:Y:S02]  /*5a8e0*/  ISETP.GE.AND P4, PT, R124, UR5, PT ;  /* 0x000000057c007c0c */ /* 0x000fe4000bf86270 */
[----:B------:R-:W-:-:S04]  /*5a8f0*/  SEL R124, RZ, 0x4, P3 ;  /* 0x00000004ff7c7807 */ /* 0x000fc80001800000 */
[----:B------:R-:W-:Y:S01]  /*5a900*/  SEL R124, R124, RZ, !P2 ;  /* 0x000000ff7c7c7207 */ /* 0x000fe20005000000 */
[----:B------:R-:W-:Y:S03]  /*5a910*/  STL [R1+0x1924], R14 ;  /* 0x0019240e01007387 */ /* 0x000fe60000100800 */
[----:B------:R-:W-:Y:S02]  /*5a920*/  ISETP.NE.U32.AND P3, PT, R124, RZ, PT ;  /* 0x000000ff7c00720c */ /* 0x000fe40003f65070 */
[----:B------:R-:W-:Y:S01]  /*5a930*/  SEL R124, RZ, 0x4, P4 ;  /* 0x00000004ff7c7807 */ /* 0x000fe20002000000 */
[----:B------:R-:W-:Y:S03]  /*5a940*/  STL [R1+0x1920], R15 ;  /* 0x0019200f01007387 */ /* 0x000fe60000100800 */
[----:B------:R-:W-:Y:S01]  /*5a950*/  SEL R124, R124, RZ, !P2 ;  /* 0x000000ff7c7c7207 */ /* 0x000fe20005000000 */
[----:B------:R-:W-:Y:S04]  /*5a960*/  STL [R1+0x192c], R16 ;  /* 0x00192c1001007387 */ /* 0x000fe80000100800 */
[----:B------:R1:W-:Y:S01]  /*5a970*/  STL [R1+0x1928], R17 ;  /* 0x0019281101007387 */ /* 0x0003e20000100800 */
[----:B------:R-:W-:Y:S01]  /*5a980*/  ISETP.NE.U32.AND P4, PT, R124, RZ, PT ;  /* 0x000000ff7c00720c */ /* 0x000fe20003f85070 */
[----:B------:R-:W-:Y:S01]  /*5a990*/  IMAD.U32 R124, RZ, RZ, UR16 ;  /* 0x00000010ff7c7e24 */ /* 0x000fe2000f8e00ff */
[----:B---3--:R-:W-:-:S04]  /*5a9a0*/  IADD3 R240, P6, PT, R240, UR12, RZ ;  /* 0x0000000cf0f07c10 */ /* 0x008fc8000ffde0ff */
[----:B----4-:R-:W-:Y:S02]  /*5a9b0*/  IADD3.X R241, PT, PT, R241, UR13, RZ, P6, !PT ;  /* 0x0000000df1f17c10 */ /* 0x010fe4000b7fe4ff */
[----:B------:R-:W-:Y:S01]  /*5a9c0*/  IADD3 R0, P6, PT, R0, UR12, RZ ;  /* 0x0000000c00007c10 */ /* 0x000fe2000ffde0ff */
[----:B------:R-:W-:Y:S03]  /*5a9d0*/  STL [R1+0xe1c], R240 ;  /* 0x000e1cf001007387 */ /* 0x000fe60000100800 */
[----:B------:R-:W-:Y:S01]  /*5a9e0*/  IADD3.X R11, PT, PT, R11, UR13, RZ, P6, !PT ;  /* 0x0000000d0b0b7c10 */ /* 0x000fe2000b7fe4ff */
[----:B------:R3:W-:Y:S04]  /*5a9f0*/  STL [R1+0xe10], R241 ;  /* 0x000e10f101007387 */ /* 0x0007e80000100800 */
[----:B------:R-:W-:Y:S04]  /*5aa00*/  STL [R1+0xe14], R0 ;  /* 0x000e140001007387 */ /* 0x000fe80000100800 */
[----:B------:R4:W-:Y:S04]  /*5aa10*/  STL [R1+0xe08], R11 ;  /* 0x000e080b01007387 */ /* 0x0009e80000100800 */
[----:B-1----:R-:W4:Y:S01]  /*5aa20*/  LDL.LU R17, [R1+0xd90] ;  /* 0x000d900001117983 */ /* 0x002f220000300800 */
[----:B--2---:R-:W-:-:S03]  /*5aa30*/  IADD3 R124, PT, PT, R127, 0x100000, R124 ;  /* 0x001000007f7c7810 */ /* 0x004fc60007ffe07c */
[----:B------:R-:W2:Y:S01]  /*5aa40*/  LDL.LU R16, [R1+0xd9c] ;  /* 0x000d9c0001107983 */ /* 0x000ea20000300800 */
[----:B------:R-:W-:Y:S02]  /*5aa50*/  IMAD.MOV.U32 R127, RZ, RZ, R241 ;  /* 0x000000ffff7f7224 */ /* 0x000fe400078e00f1 */
[----:B------:R-:W-:Y:S01]  /*5aa60*/  IMAD.MOV.U32 R126, RZ, RZ, R240 ;  /* 0x000000ffff7e7224 */ /* 0x000fe200078e00f0 */
[----:B---3--:R-:W3:Y:S04]  /*5aa70*/  LDL.LU R241, [R1+0xd88] ;  /* 0x000d880001f17983 */ /* 0x008ee80000300800 */
[----:B------:R-:W3:Y:S04]  /*5aa80*/  LDL.LU R240, [R1+0xd94] ;  /* 0x000d940001f07983 */ /* 0x000ee80000300800 */
[----:B------:R1:W-:Y:S04]  /*5aa90*/  LDGSTS.E [R124+-0x40000], desc[UR22][R126.64], P3 ;  /* 0xc00000007e7c7fae */ /* 0x0003e800099a1016 */
[----:B------:R-:W3:Y:S04]  /*5aaa0*/  LDL.LU R15, [R1+0xcdc] ;  /* 0x000cdc00010f7983 */ /* 0x000ee80000300800 */
[----:B------:R-:W3:Y:S01]  /*5aab0*/  LDL.LU R14, [R1+0xce0] ;  /* 0x000ce000010e7983 */ /* 0x000ee20000300800 */
[----:B-1----:R-:W-:Y:S01]  /*5aac0*/  IMAD.MOV.U32 R127, RZ, RZ, R11 ;  /* 0x000000ffff7f7224 */ /* 0x002fe200078e000b */
[C---:B----4-:R-:W-:Y:S01]  /*5aad0*/  LOP3.LUT R11, R3.reuse, 0x24, RZ, 0xfc, !PT ;  /* 0x00000024030b7812 */ /* 0x050fe200078efcff */
[----:B------:R-:W-:Y:S01]  /*5aae0*/  IMAD.MOV.U32 R126, RZ, RZ, R0 ;  /* 0x000000ffff7e7224 */ /* 0x000fe200078e0000 */
[----:B------:R-:W-:-:S02]  /*5aaf0*/  LOP3.LUT R0, R3, 0x26, RZ, 0xfc, !PT ;  /* 0x0000002603007812 */ /* 0x000fc400078efcff */
[----:B------:R-:W-:Y:S02]  /*5ab00*/  ISETP.GE.AND P3, PT, R11, UR5, PT ;  /* 0x000000050b007c0c */ /* 0x000fe4000bf66270 */
[----:B------:R1:W-:Y:S01]  /*5ab10*/  LDGSTS.E [R124+-0x3fff8], desc[UR22][R126.64], P4 ;  /* 0xc00080007e7c7fae */ /* 0x0003e2000a1a1016 */
[----:B------:R-:W-:-:S03]  /*5ab20*/  ISETP.GE.AND P4, PT, R0, UR5, PT ;  /* 0x0000000500007c0c */ /* 0x000fc6000bf86270 */
[----:B------:R-:W4:Y:S04]  /*5ab30*/  LDL.LU R11, [R1+0xce4] ;  /* 0x000ce400010b7983 */ /* 0x000f280000300800 */
[----:B------:R-:W4:Y:S01]  /*5ab40*/  LDL.LU R0, [R1+0xce8] ;  /* 0x000ce80001007983 */ /* 0x000f220000300800 */
[----:B-1----:R-:W-:Y:S02]  /*5ab50*/  SEL R127, RZ, 0x4, P3 ;  /* 0x00000004ff7f7807 */ /* 0x002fe40001800000 */
[----:B------:R-:W-:Y:S02]  /*5ab60*/  SEL R126, RZ, 0x4, P4 ;  /* 0x00000004ff7e7807 */ /* 0x000fe40002000000 */
[----:B------:R-:W-:Y:S02]  /*5ab70*/  SEL R127, R127, RZ, !P2 ;  /* 0x000000ff7f7f7207 */ /* 0x000fe40005000000 */
[----:B------:R-:W-:-:S02]  /*5ab80*/  SEL R126, R126, RZ, !P2 ;  /* 0x000000ff7e7e7207 */ /* 0x000fc40005000000 */
[----:B------:R-:W-:Y:S02]  /*5ab90*/  ISETP.NE.U32.AND P4, PT, R127, RZ, PT ;  /* 0x000000ff7f00720c */ /* 0x000fe40003f85070 */
[----:B------:R-:W-:Y:S02]  /*5aba0*/  ISETP.NE.U32.AND P3, PT, R126, RZ, PT ;  /* 0x000000ff7e00720c */ /* 0x000fe40003f65070 */
[----:B--2---:R-:W-:-:S04]  /*5abb0*/  IADD3 R16, P6, PT, R16, UR12, RZ ;  /* 0x0000000c10107c10 */ /* 0x004fc8000ffde0ff */
[----:B------:R-:W-:Y:S01]  /*5abc0*/  IADD3.X R17, PT, PT, R17, UR13, RZ, P6, !PT ;  /* 0x0000000d11117c10 */ /* 0x000fe2000b7fe4ff */
[----:B------:R-:W-:Y:S01]  /*5abd0*/  IMAD.MOV.U32 R126, RZ, RZ, R16 ;  /* 0x000000ffff7e7224 */ /* 0x000fe200078e0010 */
[----:B---3--:R-:W-:-:S03]  /*5abe0*/  IADD3 R240, P6, PT, R240, UR12, RZ ;  /* 0x0000000cf0f07c10 */ /* 0x008fc6000ffde0ff */
[----:B------:R-:W-:Y:S01]  /*5abf0*/  IMAD.MOV.U32 R127, RZ, RZ, R17 ;  /* 0x000000ffff7f7224 */ /* 0x000fe200078e0011 */
[----:B------:R-:W-:Y:S01]  /*5ac00*/  IADD3.X R241, PT, PT, R241, UR13, RZ, P6, !PT ;  /* 0x0000000df1f17c10 */ /* 0x000fe2000b7fe4ff */
[----:B------:R-:W-:Y:S04]  /*5ac10*/  STL [R1+0xd9c], R16 ;  /* 0x000d9c1001007387 */ /* 0x000fe80000100800 */
[----:B------:R1:W-:Y:S04]  /*5ac20*/  LDGSTS.E [R124+-0x3e000], desc[UR22][R126.64], P4 ;  /* 0xc20000007e7c7fae */ /* 0x0003e8000a1a1016 */
[----:B------:R2:W-:Y:S01]  /*5ac30*/  STL [R1+0xd90], R17 ;  /* 0x000d901101007387 */ /* 0x0005e20000100800 */
[----:B-1----:R-:W-:-:S02]  /*5ac40*/  IMAD.MOV.U32 R126, RZ, RZ, R240 ;  /* 0x000000ffff7e7224 */ /* 0x002fc400078e00f0 */
[----:B------:R-:W-:Y:S01]  /*5ac50*/  IMAD.MOV.U32 R127, RZ, RZ, R241 ;  /* 0x000000ffff7f7224 */ /* 0x000fe200078e00f1 */
[----:B--2---:R-:W-:-:S04]  /*5ac60*/  LOP3.LUT R17, R3, 0x44, RZ, 0xfc, !PT ;  /* 0x0000004403117812 */ /* 0x004fc800078efcff */
[----:B------:R1:W-:Y:S01]  /*5ac70*/  LDGSTS.E [R124+-0x3dff8], desc[UR22][R126.64], P3 ;  /* 0xc20080007e7c7fae */ /* 0x0003e200099a1016 */
[----:B------:R-:W-:Y:S02]  /*5ac80*/  ISETP.GE.AND P3, PT, R17, UR5, PT ;  /* 0x0000000511007c0c */ /* 0x000fe4000bf66270 */
[----:B------:R-:W-:-:S04]  /*5ac90*/  LOP3.LUT R16, R3, 0x46, RZ, 0xfc, !PT ;  /* 0x0000004603107812 */ /* 0x000fc800078efcff */
[----:B------:R-:W-:Y:S02]  /*5aca0*/  ISETP.GE.AND P4, PT, R16, UR5, PT ;  /* 0x0000000510007c0c */ /* 0x000fe4000bf86270 */
[----:B-1----:R-:W-:Y:S02]  /*5acb0*/  SEL R127, RZ, 0x4, P3 ;  /* 0x00000004ff7f7807 */ /* 0x002fe40001800000 */
[----:B------:R-:W-:Y:S02]  /*5acc0*/  IADD3 R14, P6, PT, R14, UR12, RZ ;  /* 0x0000000c0e0e7c10 */ /* 0x000fe4000ffde0ff */
[----:B------:R-:W-:Y:S02]  /*5acd0*/  SEL R127, R127, RZ, !P2 ;  /* 0x000000ff7f7f7207 */ /* 0x000fe40005000000 */
[----:B------:R-:W-:Y:S02]  /*5ace0*/  SEL R126, RZ, 0x4, P4 ;  /* 0x00000004ff7e7807 */ /* 0x000fe40002000000 */
[----:B------:R-:W-:-:S02]  /*5acf0*/  ISETP.NE.U32.AND P4, PT, R127, RZ, PT ;  /* 0x000000ff7f00720c */ /* 0x000fc40003f85070 */
[----:B------:R-:W-:Y:S02]  /*5ad00*/  IADD3.X R15, PT, PT, R15, UR13, RZ, P6, !PT ;  /* 0x0000000d0f0f7c10 */ /* 0x000fe4000b7fe4ff */
[----:B------:R-:W-:Y:S02]  /*5ad10*/  SEL R126, R126, RZ, !P2 ;  /* 0x000000ff7e7e7207 */ /* 0x000fe40005000000 */
[----:B----4-:R-:W-:Y:S01]  /*5ad20*/  IADD3 R0, P6, PT, R0, UR12, RZ ;  /* 0x0000000c00007c10 */ /* 0x010fe2000ffde0ff */
[----:B------:R-:W-:Y:S01]  /*5ad30*/  STL [R1+0xd94], R240 ;  /* 0x000d94f001007387 */ /* 0x000fe20000100800 */
[----:B------:R-:W-:Y:S02]  /*5ad40*/  ISETP.NE.U32.AND P3, PT, R126, RZ, PT ;  /* 0x000000ff7e00720c */ /* 0x000fe40003f65070 */
[----:B------:R-:W-:Y:S01]  /*5ad50*/  IADD3.X R11, PT, PT, R11, UR13, RZ, P6, !PT ;  /* 0x0000000d0b0b7c10 */ /* 0x000fe2000b7fe4ff */
[----:B------:R-:W-:Y:S01]  /*5ad60*/  STL [R1+0xd88], R241 ;  /* 0x000d88f101007387 */ /* 0x000fe20000100800 */
[----:B------:R-:W-:-:S02]  /*5ad70*/  IMAD.MOV.U32 R126, RZ, RZ, R14 ;  /* 0x000000ffff7e7224 */ /* 0x000fc400078e000e */
[----:B------:R-:W-:Y:S01]  /*5ad80*/  IMAD.MOV.U32 R127, RZ, RZ, R15 ;  /* 0x000000ffff7f7224 */ /* 0x000fe200078e000f */
[----:B------:R-:W-:Y:S04]  /*5ad90*/  STL [R1+0xce0], R14 ;  /* 0x000ce00e01007387 */ /* 0x000fe80000100800 */
[----:B------:R1:W-:Y:S04]  /*5ada0*/  STL [R1+0xcdc], R15 ;  /* 0x000cdc0f01007387 */ /* 0x0003e80000100800 */
[----:B------:R-:W-:Y:S04]  /*5adb0*/  STL [R1+0xce8], R0 ;  /* 0x000ce80001007387 */ /* 0x000fe80000100800 */
[----:B------:R2:W-:Y:S01]  /*5adc0*/  STL [R1+0xce4], R11 ;  /* 0x000ce40b01007387 */ /* 0x0005e20000100800 */
[----:B------:R-:W-:-:S03]  /*5add0*/  LOP3.LUT R16, R3, 0x64, RZ, 0xfc, !PT ;  /* 0x0000006403107812 */ /* 0x000fc600078efcff */
[----:B-1----:R-:W3:Y:S04]  /*5ade0*/  LDL.LU R15, [R1+0xe00] ;  /* 0x000e0000010f7983 */ /* 0x002ee80000300800 */
[----:B------:R1:W-:Y:S04]  /*5adf0*/  LDGSTS.E [R124+-0x3c000], desc[UR22][R126.64], P4 ;  /* 0xc40000007e7c7fae */ /* 0x0003e8000a1a1016 */
[----:B------:R-:W4:Y:S01]  /*5ae00*/  LDL.LU R14, [R1+0xe0c] ;  /* 0x000e0c00010e7983 */ /* 0x000f220000300800 */
[----:B-1----:R-:W-:Y:S02]  /*5ae10*/  IMAD.MOV.U32 R126, RZ, RZ, R0 ;  /* 0x000000ffff7e7224 */ /* 0x002fe400078e0000 */
[----:B------:R-:W-:Y:S01]  /*5ae20*/  IMAD.MOV.U32 R127, RZ, RZ, R11 ;  /* 0x000000ffff7f7224 */ /* 0x000fe200078e000b */
[----:B--2---:R-:W-:Y:S01]  /*5ae30*/  LOP3.LUT R11, R3, 0x66, RZ, 0xfc, !PT ;  /* 0x00000066030b7812 */ /* 0x004fe200078efcff */
[----:B------:R-:W2:Y:S04]  /*5ae40*/  LDL.LU R0, [R1+0xe04] ;  /* 0x000e040001007983 */ /* 0x000ea80000300800 */
[----:B------:R1:W-:Y:S01]  /*5ae50*/  LDGSTS.E [R124+-0x3bff8], desc[UR22][R126.64], P3 ;  /* 0xc40080007e7c7fae */ /* 0x0003e200099a1016 */
[----:B------:R-:W-:-:S02]  /*5ae60*/  ISETP.GE.AND P3, PT, R16, UR5, PT ;  /* 0x0000000510007c0c */ /* 0x000fc4000bf66270 */
[----:B------:R-:W-:Y:S01]  /*5ae70*/  ISETP.GE.AND P4, PT, R11, UR5, PT ;  /* 0x000000050b007c0c */ /* 0x000fe2000bf86270 */
[----:B------:R-:W2:Y:S04]  /*5ae80*/  LDL R16, [R1+0x1910] ;  /* 0x0019100001107983 */ /* 0x000ea80000100800 */
[----:B------:R-:W2:Y:S01]  /*5ae90*/  LDL.LU R11, [R1+0xdf8] ;  /* 0x000df800010b7983 */ /* 0x000ea20000300800 */
[----:B-1----:R-:W-:Y:S02]  /*5aea0*/  SEL R127, RZ, 0x4, P3 ;  /* 0x00000004ff7f7807 */ /* 0x002fe40001800000 */
[----:B------:R-:W-:Y:S02]  /*5aeb0*/  SEL R126, RZ, 0x4, P4 ;  /* 0x00000004ff7e7807 */ /* 0x000fe40002000000 */
[----:B------:R-:W-:-:S02]  /*5aec0*/  SEL R127, R127, RZ, !P2 ;  /* 0x000000ff7f7f7207 */ /* 0x000fc40005000000 */
[----:B------:R-:W-:Y:S02]  /*5aed0*/  SEL R126, R126, RZ, !P2 ;  /* 0x000000ff7e7e7207 */ /* 0x000fe40005000000 */
[----:B------:R-:W-:Y:S02]  /*5aee0*/  ISETP.NE.U32.AND P4, PT, R127, RZ, PT ;  /* 0x000000ff7f00720c */ /* 0x000fe40003f85070 */
[----:B------:R-:W-:Y:S02]  /*5aef0*/  IADD3 R18, P6, PT, R18, UR12, RZ ;  /* 0x0000000c12127c10 */ /* 0x000fe4000ffde0ff */
[----:B------:R-:W-:Y:S02]  /*5af00*/  ISETP.NE.U32.AND P3, PT, R126, RZ, PT ;  /* 0x000000ff7e00720c */ /* 0x000fe40003f65070 */
[----:B------:R-:W-:Y:S02]  /*5af10*/  IADD3.X R19, PT, PT, R19, UR13, RZ, P6, !PT ;  /* 0x0000000d13137c10 */ /* 0x000fe4000b7fe4ff */
[----:B------:R-:W-:-:S04]  /*5af20*/  IADD3 R20, P6, PT, R20, UR12, RZ ;  /* 0x0000000c14147c10 */ /* 0x000fc8000ffde0ff */
[----:B------:R-:W-:Y:S01]  /*5af30*/  IADD3.X R21, PT, PT, R21, UR13, RZ, P6, !PT ;  /* 0x0000000d15157c10 */ /* 0x000fe2000b7fe4ff */
[----:B------:R-:W-:Y:S04]  /*5af40*/  LDGSTS.E [R124+-0x3a000], desc[UR22][R18.64], P4 ;  /* 0xc6000000127c7fae */ /* 0x000fe8000a1a1016 */
[----:B------:R1:W-:Y:S02]  /*5af50*/  LDGSTS.E [R124+-0x39ff8], desc[UR22][R20.64], P3 ;  /* 0xc6008000147c7fae */ /* 0x0003e400099a1016 */
[----:B-1----:R-:W-:-:S04]  /*5af60*/  LOP3.LUT R124, R3, 0x8, RZ, 0xfc, !PT ;  /* 0x00000008037c7812 */ /* 0x002fc800078efcff */
[----:B------:R-:W-:Y:S02]  /*5af70*/  ISETP.GE.AND P3, PT, R124, UR5, PT ;  /* 0x000000057c007c0c */ /* 0x000fe4000bf66270 */
[----:B------:R-:W-:-:S04]  /*5af80*/  LOP3.LUT R124, R3, 0xa, RZ, 0xfc, !PT ;  /* 0x0000000a037c7812 */ /* 0x000fc800078efcff */
[----:B------:R-:W-:Y:S02]  /*5af90*/  ISETP.GE.AND P4, PT, R124, UR5, PT ;  /* 0x000000057c007c0c */ /* 0x000fe4000bf86270 */
[----:B------:R-:W-:-:S04]  /*5afa0*/  SEL R124, RZ, 0x4, P3 ;  /* 0x00000004ff7c7807 */ /* 0x000fc80001800000 */
[----:B------:R-:W-:-:S04]  /*5afb0*/  SEL R124, R124, RZ, !P2 ;  /* 0x000000ff7c7c7207 */ /* 0x000fc80005000000 */
[----:B------:R-:W-:Y:S02]  /*5afc0*/  ISETP.NE.U32.AND P3, PT, R124, RZ, PT ;  /* 0x000000ff7c00720c */ /* 0x000fe40003f65070 */
[----:B------:R-:W-:-:S04]  /*5afd0*/  SEL R124, RZ, 0x4, P4 ;  /* 0x00000004ff7c7807 */ /* 0x000fc80002000000 */
[----:B------:R-:W-:Y:S01]  /*5afe0*/  SEL R124, R124, RZ, !P2 ;  /* 0x000000ff7c7c7207 */ /* 0x000fe20005000000 */
[----:B------:R1:W-:Y:S03]  /*5aff0*/  STL [R1+0x1930], R19 ;  /* 0x0019301301007387 */ /* 0x0003e60000100800 */
[----:B------:R-:W-:Y:S01]  /*5b000*/  ISETP.NE.U32.AND P4, PT, R124, RZ, PT ;  /* 0x000000ff7c00720c */ /* 0x000fe20003f85070 */
[----:B------:R-:W-:Y:S01]  /*5b010*/  IMAD.U32 R124, RZ, RZ, UR16 ;  /* 0x00000010ff7c7e24 */ /* 0x000fe2000f8e00ff */
[----:B----4-:R-:W-:-:S04]  /*5b020*/  IADD3 R14, P6, PT, R14, UR12, RZ ;  /* 0x0000000c0e0e7c10 */ /* 0x010fc8000ffde0ff */
[----:B---3--:R-:W-:Y:S01]  /*5b030*/  IADD3.X R15, PT, PT, R15, UR13, RZ, P6, !PT ;  /* 0x0000000d0f0f7c10 */ /* 0x008fe2000b7fe4ff */
[----:B------:R-:W-:Y:S01]  /*5b040*/  STL [R1+0xe0c], R14 ;  /* 0x000e0c0e01007387 */ /* 0x000fe20000100800 */
[----:B--2---:R-:W-:-:S03]  /*5b050*/  IADD3 R0, P6, PT, R0, UR12, RZ ;  /* 0x0000000c00007c10 */ /* 0x004fc6000ffde0ff */
[----:B------:R2:W-:Y:S04]  /*5b060*/  STL [R1+0xe00], R15 ;  /* 0x000e000f01007387 */ /* 0x0005e80000100800 */
[----:B------:R-:W-:Y:S01]  /*5b070*/  STL [R1+0xe04], R0 ;  /* 0x000e040001007387 */ /* 0x000fe20000100800 */
[----:B------:R-:W-:Y:S02]  /*5b080*/  IADD3.X R11, PT, PT, R11, UR13, RZ, P6, !PT ;  /* 0x0000000d0b0b7c10 */ /* 0x000fe4000b7fe4ff */
[----:B------:R-:W-:-:S03]  /*5b090*/  IADD3 R124, PT, PT, R16, 0x100000, R124 ;  /* 0x00100000107c7810 */ /* 0x000fc60007ffe07c */
[----:B------:R3:W-:Y:S04]  /*5b0a0*/  STL [R1+0xdf8], R11 ;  /* 0x000df80b01007387 */ /* 0x0007e80000100800 */
[----:B------:R-:W4:Y:S04]  /*5b0b0*/  LDL.LU R17, [R1+0xd80] ;  /* 0x000d800001117983 */ /* 0x000f280000300800 */
[----:B------:R-:W4:Y:S04]  /*5b0c0*/  LDL.LU R16, [R1+0xd8c] ;  /* 0x000d8c0001107983 */ /* 0x000f280000300800 */
[----:B------:R-:W4:Y:S04]  /*5b0d0*/  LDL.LU R240, [R1+0xd78] ;  /* 0x000d780001f07983 */ /* 0x000f280000300800 */
[----:B-1----:R-:W4:Y:S01]  /*5b0e0*/  LDL.LU R19, [R1+0xd84] ;  /* 0x000d840001137983 */ /* 0x002f220000300800 */
[----:B------:R-:W-:-:S02]  /*5b0f0*/  IMAD.MOV.U32 R126, RZ, RZ, R14 ;  /* 0x000000ffff7e7224 */ /* 0x000fc400078e000e */
[----:B------:R-:W-:Y:S02]  /*5b100*/  IMAD.MOV.U32 R127, RZ, RZ, R15 ;  /* 0x000000ffff7f7224 */ /* 0x000fe400078e000f */
[----:B--2---:R-:W2:Y:S04]  /*5b110*/  LDL.LU R15, [R1+0xcec] ;  /* 0x000cec00010f7983 */ /* 0x004ea80000300800 */
[----:B------:R1:W-:Y:S04]  /*5b120*/  LDGSTS.E [R124+-0x40000], desc[UR22][R126.64], P3 ;  /* 0xc00000007e7c7fae */ /* 0x0003e800099a1016 */
[----:B------:R-:W2:Y:S01]  /*5b130*/  LDL.LU R14, [R1+0xcf0] ;  /* 0x000cf000010e7983 */ /* 0x000ea20000300800 */
[----:B-1----:R-:W-:Y:S01]  /*5b140*/  IMAD.MOV.U32 R127, RZ, RZ, R11 ;  /* 0x000000ffff7f7224 */ /* 0x002fe200078e000b */
[C---:B---3--:R-:W-:Y:S01]  /*5b150*/  LOP3.LUT R11, R3.reuse, 0x28, RZ, 0xfc, !PT ;  /* 0x00000028030b7812 */ /* 0x048fe200078efcff */
[----:B------:R-:W-:Y:S01]  /*5b160*/  IMAD.MOV.U32 R126, RZ, RZ, R0 ;  /* 0x000000ffff7e7224 */ /* 0x000fe200078e0000 */
[----:B------:R-:W-:-:S02]  /*5b170*/  LOP3.LUT R0, R3, 0x2a, RZ, 0xfc, !PT ;  /* 0x0000002a03007812 */ /* 0x000fc400078efcff */
[----:B------:R-:W-:Y:S02]  /*5b180*/  ISETP.GE.AND P3, PT, R11, UR5, PT ;  /* 0x000000050b007c0c */ /* 0x000fe4000bf66270 */
[----:B------:R1:W-:Y:S01]  /*5b190*/  LDGSTS.E [R124+-0x3fff8], desc[UR22][R126.64], P4 ;  /* 0xc00080007e7c7fae */ /* 0x0003e2000a1a1016 */
[----:B------:R-:W-:-:S03]  /*5b1a0*/  ISETP.GE.AND P4, PT, R0, UR5, PT ;  /* 0x0000000500007c0c */ /* 0x000fc6000bf86270 */
[----:B------:R-:W3:Y:S04]  /*5b1b0*/  LDL.LU R11, [R1+0xcf4] ;  /* 0x000cf400010b7983 */ /* 0x000ee80000300800 */
[----:B------:R-:W2:Y:S01]  /*5b1c0*/  LDL.LU R0, [R1+0xcf8] ;  /* 0x000cf80001007983 */ /* 0x000ea20000300800 */
[----:B-1----:R-:W-:Y:S02]  /*5b1d0*/  SEL R127, RZ, 0x4, P3 ;  /* 0x00000004ff7f7807 */ /* 0x002fe40001800000 */
[----:B------:R-:W-:Y:S02]  /*5b1e0*/  SEL R126, RZ, 0x4, P4 ;  /* 0x00000004ff7e7807 */ /* 0x000fe40002000000 */
[----:B------:R-:W-:Y:S02]  /*5b1f0*/  SEL R127, R127, RZ, !P2 ;  /* 0x000000ff7f7f7207 */ /* 0x000fe40005000000 */
[----:B------:R-:W-:-:S02]  /*5b200*/  SEL R126, R126, RZ, !P2 ;  /* 0x000000ff7e7e7207 */ /* 0x000fc40005000000 */
[----:B------:R-:W-:Y:S02]  /*5b210*/  ISETP.NE.U32.AND P4, PT, R127, RZ, PT ;  /* 0x000000ff7f00720c */ /* 0x000fe40003f85070 */
[----:B------:R-:W-:Y:S02]  /*5b220*/  ISETP.NE.U32.AND P3, PT, R126, RZ, PT ;  /* 0x000000ff7e00720c */ /* 0x000fe40003f65070 */
[----:B----4-:R-:W-:-:S04]  /*5b230*/  IADD3 R16, P6, PT, R16, UR12, RZ ;  /* 0x0000000c10107c10 */ /* 0x010fc8000ffde0ff */
[----:B------:R-:W-:Y:S01]  /*5b240*/  IADD3.X R17, PT, PT, R17, UR13, RZ, P6, !PT ;  /* 0x0000000d11117c10 */ /* 0x000fe2000b7fe4ff */
[----:B------:R-:W-:Y:S01]  /*5b250*/  IMAD.MOV.U32 R126, RZ, RZ, R16 ;  /* 0x000000ffff7e7224 */ /* 0x000fe200078e0010 */
[----:B------:R-:W-:-:S03]  /*5b260*/  IADD3 R19, P6, PT, R19, UR12, RZ ;  /* 0x0000000c13137c10 */ /* 0x000fc6000ffde0ff */
[----:B------:R-:W-:Y:S01]  /*5b270*/  IMAD.MOV.U32 R127, RZ, RZ, R17 ;  /* 0x000000ffff7f7224 */ /* 0x000fe200078e0011 */
[----:B------:R-:W-:Y:S01]  /*5b280*/  IADD3.X R240, PT, PT, R240, UR13, RZ, P6, !PT ;  /* 0x0000000df0f07c10 */ /* 0x000fe2000b7fe4ff */
[----:B------:R-:W-:Y:S04]  /*5b290*/  STL [R1+0xd8c], R16 ;  /* 0x000d8c1001007387 */ /* 0x000fe80000100800 */
[----:B------:R1:W-:Y:S04]  /*5b2a0*/  LDGSTS.E [R124+-0x3e000], desc[UR22][R126.64], P4 ;  /* 0xc20000007e7c7fae */ /* 0x0003e8000a1a1016 */
[----:B------:R4:W-:Y:S01]  /*5b2b0*/  STL [R1+0xd80], R17 ;  /* 0x000d801101007387 */ /* 0x0009e20000100800 */
[----:B-1----:R-:W-:-:S02]  /*5b2c0*/  IMAD.MOV.U32 R126, RZ, RZ, R19 ;  /* 0x000000ffff7e7224 */ /* 0x002fc400078e0013 */
[----:B------:R-:W-:Y:S01]  /*5b2d0*/  IMAD.MOV.U32 R127, RZ, RZ, R240 ;  /* 0x000000ffff7f7224 */ /* 0x000fe200078e00f0 */
[----:B----4-:R-:W-:-:S04]  /*5b2e0*/  LOP3.LUT R17, R3, 0x48, RZ, 0xfc, !PT ;  /* 0x0000004803117812 */ /* 0x010fc800078efcff */
[----:B------:R1:W-:Y:S01]  /*5b2f0*/  LDGSTS.E [R124+-0x3dff8], desc[UR22][R126.64], P3 ;  /* 0xc20080007e7c7fae */ /* 0x0003e200099a1016 */
[----:B------:R-:W-:Y:S02]  /*5b300*/  ISETP.GE.AND P3, PT, R17, UR5, PT ;  /* 0x0000000511007c0c */ /* 0x000fe4000bf66270 */
[----:B------:R-:W-:-:S04]  /*5b310*/  LOP3.LUT R16, R3, 0x4a, RZ, 0xfc, !PT ;  /* 0x0000004a03107812 */ /* 0x000fc800078efcff */
[----:B------:R-:W-:Y:S02]  /*5b320*/  ISETP.GE.AND P4, PT, R16, UR5, PT ;  /* 0x0000000510007c0c */ /* 0x000fe4000bf86270 */
[----:B-1----:R-:W-:Y:S02]  /*5b330*/  SEL R127, RZ, 0x4, P3 ;  /* 0x00000004ff7f7807 */ /* 0x002fe40001800000 */
[----:B--2---:R-:W-:Y:S02]  /*5b340*/  IADD3 R14, P6, PT, R14, UR12, RZ ;  /* 0x0000000c0e0e7c10 */ /* 0x004fe4000ffde0ff */
[----:B------:R-:W-:Y:S02]  /*5b350*/  SEL R127, R127, RZ, !P2 ;  /* 0x000000ff7f7f7207 */ /* 0x000fe40005000000 */
[----:B------:R-:W-:Y:S02]  /*5b360*/  SEL R126, RZ, 0x4, P4 ;  /* 0x00000004ff7e7807 */ /* 0x000fe40002000000 */
[----:B------:R-:W-:-:S02]  /*5b370*/  ISETP.NE.U32.AND P4, PT, R127, RZ, PT ;  /* 0x000000ff7f00720c */ /* 0x000fc40003f85070 */
[----:B------:R-:W-:Y:S02]  /*5b380*/  IADD3.X R15, PT, PT, R15, UR13, RZ, P6, !PT ;  /* 0x0000000d0f0f7c10 */ /* 0x000fe4000b7fe4ff */
[----:B------:R-:W-:Y:S02]  /*5b390*/  SEL R126, R126, RZ, !P2 ;  /* 0x000000ff7e7e7207 */ /* 0x000fe40005000000 */
[----:B------:R-:W-:Y:S01]  /*5b3a0*/  IADD3 R0, P6, PT, R0, UR12, RZ ;  /* 0x0000000c00007c10 */ /* 0x000fe2000ffde0ff */
[----:B------:R-:W-:Y:S01]  /*5b3b0*/  STL [R1+0xd84], R19 ;  /* 0x000d841301007387 */ /* 0x000fe20000100800 */
[----:B------:R-:W-:Y:S02]  /*5b3c0*/  ISETP.NE.U32.AND P3, PT, R126, RZ, PT ;  /* 0x000000ff7e00720c */ /* 0x000fe40003f65070 */
[----:B---3--:R-:W-:Y:S01]  /*5b3d0*/  IADD3.X R11, PT, PT, R11, UR13, RZ, P6, !PT ;  /* 0x0000000d0b0b7c10 */ /* 0x008fe2000b7fe4ff */
        /* <DEDUP_REMOVED lines=40> */
[----:B------:R-:W-:-:S04]  /*5b660*/  SEL R124, R124, RZ, !P2 ;  /* 0x000000ff7c7c7207 */ /* 0x000fc80005000000 */
        /* <DEDUP_REMOVED lines=11> */
[----:B------:R-:W3:Y:S04]  /*5b720*/  LDL.LU R17, [R1+0xd70] ;  /* 0x000d700001117983 */ /* 0x000ee80000300800 */
[----:B------:R-:W4:Y:S04]  /*5b730*/  LDL.LU R16, [R1+0xd7c] ;  /* 0x000d7c0001107983 */ /* 0x000f280000300800 */
[----:B------:R-:W3:Y:S04]  /*5b740*/  LDL.LU R240, [R1+0xd68] ;  /* 0x000d680001f07983 */ /* 0x000ee80000300800 */
[----:B------:R-:W3:Y:S01]  /*5b750*/  LDL.LU R19, [R1+0xd74] ;  /* 0x000d740001137983 */ /* 0x000ee20000300800 */
[----:B------:R-:W-:-:S02]  /*5b760*/  IMAD.MOV.U32 R126, RZ, RZ, R14 ;  /* 0x000000ffff7e7224 */ /* 0x000fc400078e000e */
[----:B------:R-:W-:Y:S02]  /*5b770*/  IMAD.MOV.U32 R127, RZ, RZ, R15 ;  /* 0x000000ffff7f7224 */ /* 0x000fe400078e000f */
[----:B-1----:R-:W3:Y:S04]  /*5b780*/  LDL.LU R15, [R1+0xcfc] ;  /* 0x000cfc00010f7983 */ /* 0x002ee80000300800 */
[----:B------:R1:W-:Y:S04]  /*5b790*/  LDGSTS.E [R124+-0x40000], desc[UR22][R126.64], P3 ;  /* 0xc00000007e7c7fae */ /* 0x0003e800099a1016 */
[----:B------:R-:W3:Y:S01]  /*5b7a0*/  LDL.LU R14, [R1+0xd00] ;  /* 0x000d0000010e7983 */ /* 0x000ee20000300800 */
[----:B-1----:R-:W-:Y:S01]  /*5b7b0*/  IMAD.MOV.U32 R127, RZ, RZ, R11 ;  /* 0x000000ffff7f7224 */ /* 0x002fe200078e000b */
[C---:B--2---:R-:W-:Y:S01]  /*5b7c0*/  LOP3.LUT R11, R3.reuse, 0x2c, RZ, 0xfc, !PT ;  /* 0x0000002c030b7812 */ /* 0x044fe200078efcff */
[----:B------:R-:W-:Y:S01]  /*5b7d0*/  IMAD.MOV.U32 R126, RZ, RZ, R0 ;  /* 0x000000ffff7e7224 */ /* 0x000fe200078e0000 */
[----:B------:R-:W-:-:S02]  /*5b7e0*/  LOP3.LUT R0, R3, 0x2e, RZ, 0xfc, !PT ;  /* 0x0000002e03007812 */ /* 0x000fc400078efcff */
[----:B------:R-:W-:Y:S02]  /*5b7f0*/  ISETP.GE.AND P3, PT, R11, UR5, PT ;  /* 0x000000050b007c0c */ /* 0x000fe4000bf66270 */
[----:B------:R1:W-:Y:S01]  /*5b800*/  LDGSTS.E [R124+-0x3fff8], desc[UR22][R126.64], P4 ;  /* 0xc00080007e7c7fae */ /* 0x0003e2000a1a1016 */
[----:B------:R-:W-:-:S03]  /*5b810*/  ISETP.GE.AND P4, PT, R0, UR5, PT ;  /* 0x0000000500007c0c */ /* 0x000fc6000bf86270 */
[----:B------:R-:W2:Y:S04]  /*5b820*/  LDL.LU R11, [R1+0xd04] ;  /* 0x000d0400010b7983 */ /* 0x000ea80000300800 */
        /* <DEDUP_REMOVED lines=8> */
[----:B---3--:R-:W-:Y:S01]  /*5b8b0*/  IADD3.X R17, PT, PT, R17, UR13, RZ, P6, !PT ;  /* 0x0000000d11117c10 */ /* 0x008fe2000b7fe4ff */
        /* <DEDUP_REMOVED lines=9> */
[----:B---3--:R-:W-:-:S04]  /*5b950*/  LOP3.LUT R17, R3, 0x4c, RZ, 0xfc, !PT ;  /* 0x0000004c03117812 */ /* 0x008fc800078efcff */
        /* <DEDUP_REMOVED lines=11> */
[----:B--2---:R-:W-:Y:S01]  /*5ba10*/  IADD3 R0, P6, PT, R0, UR12, RZ ;  /* 0x0000000c00007c10 */ /* 0x004fe2000ffde0ff */
        /* <DEDUP_REMOVED lines=248> */
[----:B------:R-:W-:Y:S01]  /*5c9a0*/  SEL R124, RZ, 0x4, P4 ;  /* 0x00000004ff7c7807 */ /* 0x000fe20002000000 */
[----:B------:R-:W1:Y:S03]  /*5c9b0*/  S2R R241, SR_TID.X ;  /* 0x0000000000f17919 */ /* 0x000e660000002100 */
[----:B------:R-:W-:-:S04]  /*5c9c0*/  SEL R124, R124, RZ, !P2 ;  /* 0x000000ff7c7c7207 */ /* 0x000fc80005000000 */
[----:B------:R-:W-:Y:S01]  /*5c9d0*/  ISETP.NE.U32.AND P4, PT, R124, RZ, PT ;  /* 0x000000ff7c00720c */ /* 0x000fe20003f85070 */
[----:B------:R-:W-:Y:S01]  /*5c9e0*/  IMAD.U32 R124, RZ, RZ, UR16 ;  /* 0x00000010ff7c7e24 */ /* 0x000fe2000f8e00ff */
[----:B----4-:R-:W-:-:S04]  /*5c9f0*/  IADD3 R14, P6, PT, R14, UR12, RZ ;  /* 0x0000000c0e0e7c10 */ /* 0x010fc8000ffde0ff */
[----:B---3--:R-:W-:Y:S01]  /*5ca00*/  IADD3.X R15, PT, PT, R15, UR13, RZ, P6, !PT ;  /* 0x0000000d0f0f7c10 */ /* 0x008fe2000b7fe4ff */
[----:B------:R-:W-:Y:S01]  /*5ca10*/  STL [R1+0xdcc], R14 ;  /* 0x000dcc0e01007387 */ /* 0x000fe20000100800 */
[----:B--2---:R-:W-:-:S03]  /*5ca20*/  IADD3 R0, P6, PT, R0, UR12, RZ ;  /* 0x0000000c00007c10 */ /* 0x004fc6000ffde0ff */
[----:B------:R2:W-:Y:S01]  /*5ca30*/  STL [R1+0xdc0], R15 ;  /* 0x000dc00f01007387 */ /* 0x0005e20000100800 */
[----:B------:R-:W-:-:S03]  /*5ca40*/  IMAD.MOV.U32 R127, RZ, RZ, R15 ;  /* 0x000000ffff7f7224 */ /* 0x000fc600078e000f */
[----:B------:R-:W-:Y:S01]  /*5ca50*/  STL [R1+0xdc4], R0 ;  /* 0x000dc40001007387 */ /* 0x000fe20000100800 */
[----:B------:R-:W-:Y:S02]  /*5ca60*/  IADD3.X R11, PT, PT, R11, UR13, RZ, P6, !PT ;  /* 0x0000000d0b0b7c10 */ /* 0x000fe4000b7fe4ff */
[----:B------:R-:W-:-:S03]  /*5ca70*/  IADD3 R124, PT, PT, R16, 0x100000, R124 ;  /* 0x00100000107c7810 */ /* 0x000fc60007ffe07c */
[----:B------:R1:W-:Y:S04]  /*5ca80*/  STL [R1+0xdb8], R11 ;  /* 0x000db80b01007387 */ /* 0x0003e80000100800 */
[----:B------:R-:W3:Y:S04]  /*5ca90*/  LDL.LU R16, [R1+0xd40] ;  /* 0x000d400001107983 */ /* 0x000ee80000300800 */
[----:B--2---:R-:W2:Y:S04]  /*5caa0*/  LDL.LU R15, [R1+0xd4c] ;  /* 0x000d4c00010f7983 */ /* 0x004ea80000300800 */
[----:B------:R-:W4:Y:S04]  /*5cab0*/  LDL.LU R19, [R1+0xd38] ;  /* 0x000d380001137983 */ /* 0x000f280000300800 */
[----:B------:R-:W4:Y:S01]  /*5cac0*/  LDL.LU R17, [R1+0xd44] ;  /* 0x000d440001117983 */ /* 0x000f220000300800 */
[----:B------:R-:W-:-:S03]  /*5cad0*/  IMAD.MOV.U32 R126, RZ, RZ, R14 ;  /* 0x000000ffff7e7224 */ /* 0x000fc600078e000e */
[----:B------:R-:W4:Y:S04]  /*5cae0*/  LDL.LU R14, [R1+0xcc0] ;  /* 0x000cc000010e7983 */ /* 0x000f280000300800 */
[----:B------:R1:W-:Y:S02]  /*5caf0*/  LDGSTS.E [R124+-0x40000], desc[UR22][R126.64], P3 ;  /* 0xc00000007e7c7fae */ /* 0x0003e400099a1016 */
[----:B-1----:R-:W-:Y:S01]  /*5cb00*/  IMAD.MOV.U32 R127, RZ, RZ, R11 ;  /* 0x000000ffff7f7224 */ /* 0x002fe200078e000b */
[--C-:B------:R-:W-:Y:S01]  /*5cb10*/  SHF.R.U32.HI R11, RZ, 0x6, R241.reuse ;  /* 0x00000006ff0b7819 */ /* 0x100fe200000116f1 */
[----:B------:R-:W-:Y:S01]  /*5cb20*/  IMAD.MOV.U32 R126, RZ, RZ, R0 ;  /* 0x000000ffff7e7224 */ /* 0x000fe200078e0000 */
[----:B------:R-:W-:Y:S02]  /*5cb30*/  SHF.R.U32.HI R0, RZ, 0x6, R241 ;  /* 0x00000006ff007819 */ /* 0x000fe400000116f1 */
[----:B------:R-:W-:-:S02]  /*5cb40*/  SGXT.U32 R11, R11, 0x1 ;  /* 0x000000010b0b781a */ /* 0x000fc40000000000 */
[----:B------:R-:W-:Y:S01]  /*5cb50*/  SGXT.U32 R0, R0, 0x1 ;  /* 0x000000010000781a */ /* 0x000fe20000000000 */
[----:B------:R1:W-:Y:S01]  /*5cb60*/  LDGSTS.E [R124+-0x3fff8], desc[UR22][R126.64], P4 ;  /* 0xc00080007e7c7fae */ /* 0x0003e2000a1a1016 */
[----:B------:R-:W-:Y:S02]  /*5cb70*/  LOP3.LUT R11, R11, 0x38, RZ, 0xfc, !PT ;  /* 0x000000380b0b7812 */ /* 0x000fe400078efcff */
[----:B------:R-:W-:Y:S02]  /*5cb80*/  LOP3.LUT R0, R0, 0x3a, RZ, 0xfc, !PT ;  /* 0x0000003a00007812 */ /* 0x000fe400078efcff */
[----:B------:R-:W-:Y:S02]  /*5cb90*/  ISETP.GE.AND P3, PT, R11, UR5, PT ;  /* 0x000000050b007c0c */ /* 0x000fe4000bf66270 */
[----:B------:R-:W4:Y:S01]  /*5cba0*/  LDL.LU R11, [R1+0xd2c] ;  /* 0x000d2c00010b7983 */ /* 0x000f220000300800 */
        /* <DEDUP_REMOVED lines=10> */
[----:B---3--:R-:W-:Y:S01]  /*5cc50*/  IADD3.X R16, PT, PT, R16, UR13, RZ, P6, !PT ;  /* 0x0000000d10107c10 */ /* 0x008fe2000b7fe4ff */
[----:B------:R-:W-:Y:S01]  /*5cc60*/  STL [R1+0xd4c], R15 ;  /* 0x000d4c0f01007387 */ /* 0x000fe20000100800 */
[----:B----4-:R-:W-:-:S03]  /*5cc70*/  IADD3 R17, P6, PT, R17, UR12, RZ ;  /* 0x0000000c11117c10 */ /* 0x010fc6000ffde0ff */
[----:B------:R1:W-:Y:S01]  /*5cc80*/  STL [R1+0xd40], R16 ;  /* 0x000d401001007387 */ /* 0x0003e20000100800 */
[----:B------:R-:W-:Y:S02]  /*5cc90*/  IMAD.MOV.U32 R127, RZ, RZ, R16 ;  /* 0x000000ffff7f7224 */ /* 0x000fe400078e0010 */
[----:B------:R-:W-:Y:S01]  /*5cca0*/  IMAD.MOV.U32 R126, RZ, RZ, R15 ;  /* 0x000000ffff7e7224 */ /* 0x000fe200078e000f */
[----:B------:R-:W-:Y:S02]  /*5ccb0*/  IADD3.X R19, PT, PT, R19, UR13, RZ, P6, !PT ;  /* 0x0000000d13137c10 */ /* 0x000fe4000b7fe4ff */
[----:B-1----:R-:W-:Y:S02]  /*5ccc0*/  SHF.R.U32.HI R16, RZ, 0x6, R241 ;  /* 0x00000006ff107819 */ /* 0x002fe400000116f1 */
[----:B------:R1:W-:Y:S02]  /*5ccd0*/  LDGSTS.E [R124+-0x3e000], desc[UR22][R126.64], P4 ;  /* 0xc20000007e7c7fae */ /* 0x0003e4000a1a1016 */
[----:B------:R-:W-:-:S02]  /*5cce0*/  SGXT.U32 R16, R16, 0x1 ;  /* 0x000000011010781a */ /* 0x000fc40000000000 */
[----:B------:R-:W-:Y:S02]  /*5ccf0*/  SHF.R.U32.HI R15, RZ, 0x6, R241 ;  /* 0x00000006ff0f7819 */ /* 0x000fe400000116f1 */
[----:B------:R-:W-:Y:S01]  /*5cd00*/  LOP3.LUT R16, R16, 0x58, RZ, 0xfc, !PT ;  /* 0x0000005810107812 */ /* 0x000fe200078efcff */
[----:B-1----:R-:W-:Y:S02]  /*5cd10*/  IMAD.MOV.U32 R126, RZ, RZ, R17 ;  /* 0x000000ffff7e7224 */ /* 0x002fe400078e0011 */
[----:B------:R-:W-:Y:S01]  /*5cd20*/  IMAD.MOV.U32 R127, RZ, RZ, R19 ;  /* 0x000000ffff7f7224 */ /* 0x000fe200078e0013 */
[----:B------:R-:W-:-:S04]  /*5cd30*/  SGXT.U32 R15, R15, 0x1 ;  /* 0x000000010f0f781a */ /* 0x000fc80000000000 */
[----:B------:R1:W-:Y:S01]  /*5cd40*/  LDGSTS.E [R124+-0x3dff8], desc[UR22][R126.64], P3 ;  /* 0xc20080007e7c7fae */ /* 0x0003e200099a1016 */
[----:B------:R-:W-:Y:S02]  /*5cd50*/  ISETP.GE.AND P3, PT, R16, UR5, PT ;  /* 0x0000000510007c0c */ /* 0x000fe4000bf66270 */
[----:B------:R-:W-:-:S04]  /*5cd60*/  LOP3.LUT R15, R15, 0x5a, RZ, 0xfc, !PT ;  /* 0x0000005a0f0f7812 */ /* 0x000fc800078efcff */
[----:B------:R-:W-:Y:S02]  /*5cd70*/  ISETP.GE.AND P4, PT, R15, UR5, PT ;  /* 0x000000050f007c0c */ /* 0x000fe4000bf86270 */
[----:B-1----:R-:W-:-:S04]  /*5cd80*/  SEL R127, RZ, 0x4, P3 ;  /* 0x00000004ff7f7807 */ /* 0x002fc80001800000 */
[----:B------:R-:W-:Y:S02]  /*5cd90*/  SEL R127, R127, RZ, !P2 ;  /* 0x000000ff7f7f7207 */ /* 0x000fe40005000000 */
[----:B------:R-:W-:Y:S02]  /*5cda0*/  SEL R126, RZ, 0x4, P4 ;  /* 0x00000004ff7e7807 */ /* 0x000fe40002000000 */
[----:B------:R-:W-:Y:S02]  /*5cdb0*/  IADD3 R11, P6, PT, R11, UR12, RZ ;  /* 0x0000000c0b0b7c10 */ /* 0x000fe4000ffde0ff */
[----:B------:R-:W-:Y:S02]  /*5cdc0*/  ISETP.NE.U32.AND P4, PT, R127, RZ, PT ;  /* 0x000000ff7f00720c */ /* 0x000fe40003f85070 */
[----:B------:R-:W-:Y:S02]  /*5cdd0*/  SEL R126, R126, RZ, !P2 ;  /* 0x000000ff7e7e7207 */ /* 0x000fe40005000000 */
[----:B------:R-:W-:-:S02]  /*5cde0*/  IADD3.X R14, PT, PT, R14, UR13, RZ, P6, !PT ;  /* 0x0000000d0e0e7c10 */ /* 0x000fc4000b7fe4ff */
[----:B------:R-:W-:Y:S02]  /*5cdf0*/  IADD3 R0, P6, PT, R0, UR12, RZ ;  /* 0x0000000c00007c10 */ /* 0x000fe4000ffde0ff */
[----:B------:R-:W-:Y:S01]  /*5ce00*/  ISETP.NE.U32.AND P3, PT, R126, RZ, PT ;  /* 0x000000ff7e00720c */ /* 0x000fe20003f65070 */
[----:B------:R-:W-:Y:S01]  /*5ce10*/  IMAD.MOV.U32 R126, RZ, RZ, R11 ;  /* 0x000000ffff7e7224 */ /* 0x000fe200078e000b */
[----:B------:R-:W-:Y:S01]  /*5ce20*/  STL [R1+0xd44], R17 ;  /* 0x000d441101007387 */ /* 0x000fe20000100800 */
[----:B------:R-:W-:Y:S01]  /*5ce30*/  IMAD.MOV.U32 R127, RZ, RZ, R14 ;  /* 0x000000ffff7f7224 */ /* 0x000fe200078e000e */
[----:B------:R-:W-:Y:S02]  /*5ce40*/  IADD3.X R3, PT, PT, R3, UR13, RZ, P6, !PT ;  /* 0x0000000d03037c10 */ /* 0x000fe4000b7fe4ff */
[----:B------:R-:W-:Y:S04]  /*5ce50*/  STL [R1+0xd38], R19 ;  /* 0x000d381301007387 */ /* 0x000fe80000100800 */
[----:B------:R-:W-:Y:S04]  /*5ce60*/  STL [R1+0xd2c], R11 ;  /* 0x000d2c0b01007387 */ /* 0x000fe80000100800 */
[----:B------:R1:W-:Y:S04]  /*5ce70*/  STL [R1+0xcc0], R14 ;  /* 0x000cc00e01007387 */ /* 0x0003e80000100800 */
[----:B------:R-:W-:Y:S04]  /*5ce80*/  STL [R1+0xcc4], R0 ;  /* 0x000cc40001007387 */ /* 0x000fe80000100800 */
[----:B------:R2:W-:Y:S04]  /*5ce90*/  LDGSTS.E [R124+-0x3c000], desc[UR22][R126.64], P4 ;  /* 0xc40000007e7c7fae */ /* 0x0005e8000a1a1016 */
[----:B------:R3:W-:Y:S04]  /*5cea0*/  STL [R1+0xcb8], R3 ;  /* 0x000cb80301007387 */ /* 0x0007e80000100800 */
[----:B-1----:R-:W4:Y:S01]  /*5ceb0*/  LDL.LU R14, [R1+0xdb0] ;  /* 0x000db000010e7983 */ /* 0x002f220000300800 */
[----:B--2---:R-:W-:-:S03]  /*5cec0*/  IMAD.MOV.U32 R127, RZ, RZ, R3 ;  /* 0x000000ffff7f7224 */ /* 0x004fc600078e0003 */
[----:B------:R-:W2:Y:S01]  /*5ced0*/  LDL.LU R11, [R1+0xdbc] ;  /* 0x000dbc00010b7983 */ /* 0x000ea20000300800 */
[----:B------:R-:W-:Y:S01]  /*5cee0*/  IMAD.MOV.U32 R126, RZ, RZ, R0 ;  /* 0x000000ffff7e7224 */ /* 0x000fe200078e0000 */
[--C-:B---3--:R-:W-:Y:S02]  /*5cef0*/  SHF.R.U32.HI R3, RZ, 0x6, R241.reuse ;  /* 0x00000006ff037819 */ /* 0x108fe400000116f1 */
[----:B------:R-:W-:Y:S01]  /*5cf00*/  SHF.R.U32.HI R0, RZ, 0x6, R241 ;  /* 0x00000006ff007819 */ /* 0x000fe200000116f1 */
[----:B------:R-:W3:Y:S01]  /*5cf10*/  LDL R15, [R1+0x18fc] ;  /* 0x0018fc00010f7983 */ /* 0x000ee20000100800 */
[----:B------:R-:W-:Y:S02]  /*5cf20*/  SGXT.U32 R3, R3, 0x1 ;  /* 0x000000010303781a */ /* 0x000fe40000000000 */
[----:B------:R-:W-:Y:S01]  /*5cf30*/  SGXT.U32 R0, R0, 0x1 ;  /* 0x000000010000781a */ /* 0x000fe20000000000 */
[----:B------:R1:W-:Y:S01]  /*5cf40*/  LDGSTS.E [R124+-0x3bff8], desc[UR22][R126.64], P3 ;  /* 0xc40080007e7c7fae */ /* 0x0003e200099a1016 */
[----:B------:R-:W-:-:S02]  /*5cf50*/  LOP3.LUT R3, R3, 0x78, RZ, 0xfc, !PT ;  /* 0x0000007803037812 */ /* 0x000fc400078efcff */
[----:B------:R-:W-:Y:S02]  /*5cf60*/  LOP3.LUT R0, R0, 0x7a, RZ, 0xfc, !PT ;  /* 0x0000007a00007812 */ /* 0x000fe400078efcff */
[----:B------:R-:W-:Y:S02]  /*5cf70*/  ISETP.GE.AND P3, PT, R3, UR5, PT ;  /* 0x0000000503007c0c */ /* 0x000fe4000bf66270 */
[----:B------:R-:W-:Y:S01]  /*5cf80*/  ISETP.GE.AND P4, PT, R0, UR5, PT ;  /* 0x0000000500007c0c */ /* 0x000fe2000bf86270 */
[----:B------:R-:W3:Y:S04]  /*5cf90*/  LDL.LU R3, [R1+0xda8] ;  /* 0x000da80001037983 */ /* 0x000ee80000300800 */
[----:B------:R-:W3:Y:S01]  /*5cfa0*/  LDL.LU R0, [R1+0xdb4] ;  /* 0x000db40001007983 */ /* 0x000ee20000300800 */
[----:B-1----:R-:W-:-:S02]  /*5cfb0*/  SEL R127, RZ, 0x4, P3 ;  /* 0x00000004ff7f7807 */ /* 0x002fc40001800000 */
[----:B------:R-:W-:Y:S02]  /*5cfc0*/  SEL R126, RZ, 0x4, P4 ;  /* 0x00000004ff7e7807 */ /* 0x000fe40002000000 */
[----:B------:R-:W-:Y:S02]  /*5cfd0*/  SEL R127, R127, RZ, !P2 ;  /* 0x000000ff7f7f7207 */ /* 0x000fe40005000000 */
[----:B------:R-:W-:Y:S02]  /*5cfe0*/  SEL R126, R126, RZ, !P2 ;  /* 0x000000ff7e7e7207 */ /* 0x000fe40005000000 */
[----:B------:R-:W-:Y:S02]  /*5cff0*/  ISETP.NE.U32.AND P4, PT, R127, RZ, PT ;  /* 0x000000ff7f00720c */ /* 0x000fe40003f85070 */
[----:B------:R-:W-:Y:S02]  /*5d000*/  IADD3 R38, P6, PT, R38, UR12, RZ ;  /* 0x0000000c26267c10 */ /* 0x000fe4000ffde0ff */
[----:B------:R-:W-:-:S02]  /*5d010*/  ISETP.NE.U32.AND P3, PT, R126, RZ, PT ;  /* 0x000000ff7e00720c */ /* 0x000fc40003f65070 */
[----:B------:R-:W-:Y:S02]  /*5d020*/  SHF.R.U32.HI R17, RZ, 0x6, R241 ;  /* 0x00000006ff117819 */ /* 0x000fe400000116f1 */
[----:B------:R-:W-:Y:S02]  /*5d030*/  IADD3.X R39, PT, PT, R39, UR13, RZ, P6, !PT ;  /* 0x0000000d27277c10 */ /* 0x000fe4000b7fe4ff */
[----:B------:R-:W-:Y:S02]  /*5d040*/  IADD3 R40, P6, PT, R40, UR12, RZ ;  /* 0x0000000c28287c10 */ /* 0x000fe4000ffde0ff */
[----:B------:R-:W-:Y:S01]  /*5d050*/  SGXT.U32 R17, R17, 0x1 ;  /* 0x000000011111781a */ /* 0x000fe20000000000 */
[----:B------:R-:W-:Y:S01]  /*5d060*/  LDGSTS.E [R124+-0x3a000], desc[UR22][R38.64], P4 ;  /* 0xc6000000267c7fae */ /* 0x000fe2000a1a1016 */
[----:B------:R-:W-:Y:S02]  /*5d070*/  IADD3.X R41, PT, PT, R41, UR13, RZ, P6, !PT ;  /* 0x0000000d29297c10 */ /* 0x000fe4000b7fe4ff */
[----:B------:R-:W-:-:S02]  /*5d080*/  LOP3.LUT R17, R17, 0x1c, RZ, 0xfc, !PT ;  /* 0x0000001c11117812 */ /* 0x000fc400078efcff */
[----:B------:R-:W-:Y:S01]  /*5d090*/  SHF.R.U32.HI R16, RZ, 0x6, R241 ;  /* 0x00000006ff107819 */ /* 0x000fe200000116f1 */
[----:B------:R1:W-:Y:S01]  /*5d0a0*/  LDGSTS.E [R124+-0x39ff8], desc[UR22][R40.64], P3 ;  /* 0xc6008000287c7fae */ /* 0x0003e200099a1016 */
[----:B------:R-:W-:Y:S02]  /*5d0b0*/  ISETP.GE.AND P3, PT, R17, UR5, PT ;  /* 0x0000000511007c0c */ /* 0x000fe4000bf66270 */
[----:B------:R-:W-:-:S04]  /*5d0c0*/  SGXT.U32 R16, R16, 0x1 ;  /* 0x000000011010781a */ /* 0x000fc80000000000 */
[----:B------:R-:W-:Y:S02]  /*5d0d0*/  LOP3.LUT R16, R16, 0x1e, RZ, 0xfc, !PT ;  /* 0x0000001e10107812 */ /* 0x000fe400078efcff */
[----:B-1----:R-:W-:Y:S02]  /*5d0e0*/  SEL R124, RZ, 0x4, P3 ;  /* 0x00000004ff7c7807 */ /* 0x002fe40001800000 */
[----:B------:R-:W-:Y:S02]  /*5d0f0*/  ISETP.GE.AND P4, PT, R16, UR5, PT ;  /* 0x0000000510007c0c */ /* 0x000fe4000bf86270 */
[----:B------:R-:W-:-:S04]  /*5d100*/  SEL R124, R124, RZ, !P2 ;  /* 0x000000ff7c7c7207 */ /* 0x000fc80005000000 */
[----:B------:R-:W-:Y:S02]  /*5d110*/  ISETP.NE.U32.AND P3, PT, R124, RZ, PT ;  /* 0x000000ff7c00720c */ /* 0x000fe40003f65070 */
[----:B------:R-:W-:-:S04]  /*5d120*/  SEL R124, RZ, 0x4, P4 ;  /* 0x00000004ff7c7807 */ /* 0x000fc80002000000 */
[----:B------:R-:W-:-:S04]  /*5d130*/  SEL R124, R124, RZ, !P2 ;  /* 0x000000ff7c7c7207 */ /* 0x000fc80005000000 */
[----:B------:R-:W-:Y:S01]  /*5d140*/  ISETP.NE.U32.AND P4, PT, R124, RZ, PT ;  /* 0x000000ff7c00720c */ /* 0x000fe20003f85070 */
[----:B------:R-:W-:Y:S01]  /*5d150*/  IMAD.U32 R124, RZ, RZ, UR16 ;  /* 0x00000010ff7c7e24 */ /* 0x000fe2000f8e00ff */
[----:B------:R-:W-:-:S04]  /*5d160*/  SHF.R.U32.HI R17, RZ, 0x6, R241 ;  /* 0x00000006ff117819 */ /* 0x000fc800000116f1 */
[----:B------:R-:W-:-:S04]  /*5d170*/  SGXT.U32 R17, R17, 0x1 ;  /* 0x000000011111781a */ /* 0x000fc80000000000 */
[----:B------:R-:W-:Y:S02]  /*5d180*/  LOP3.LUT R17, R17, 0x3e, RZ, 0xfc, !PT ;  /* 0x0000003e11117812 */ /* 0x000fe400078efcff */
[----:B--2---:R-:W-:-:S04]  /*5d190*/  IADD3 R11, P6, PT, R11, UR12, RZ ;  /* 0x0000000c0b0b7c10 */ /* 0x004fc8000ffde0ff */
[----:B----4-:R-:W-:Y:S01]  /*5d1a0*/  IADD3.X R14, PT, PT, R14, UR13, RZ, P6, !PT ;  /* 0x0000000d0e0e7c10 */ /* 0x010fe2000b7fe4ff */
[----:B------:R-:W-:Y:S01]  /*5d1b0*/  IMAD.MOV.U32 R126, RZ, RZ, R11 ;  /* 0x000000ffff7e7224 */ /* 0x000fe200078e000b */
[----:B---3--:R-:W-:-:S03]  /*5d1c0*/  IADD3 R124, PT, PT, R15, 0x100000, R124 ;  /* 0x001000000f7c7810 */ /* 0x008fc60007ffe07c */
[----:B------:R-:W-:Y:S01]  /*5d1d0*/  IMAD.MOV.U32 R127, RZ, RZ, R14 ;  /* 0x000000ffff7f7224 */ /* 0x000fe200078e000e */
[----:B------:R-:W-:Y:S04]  /*5d1e0*/  STL [R1+0xdbc], R11 ;  /* 0x000dbc0b01007387 */ /* 0x000fe80000100800 */
[----:B------:R1:W-:Y:S04]  /*5d1f0*/  STL [R1+0xdb0], R14 ;  /* 0x000db00e01007387 */ /* 0x0003e80000100800 */
[----:B------:R2:W-:Y:S01]  /*5d200*/  LDGSTS.E [R124+-0x40000], desc[UR22][R126.64], P3 ;  /* 0xc00000007e7c7fae */ /* 0x0005e200099a1016 */
[----:B------:R-:W-:-:S04]  /*5d210*/  IADD3 R0, P6, PT, R0, UR12, RZ ;  /* 0x0000000c00007c10 */ /* 0x000fc8000ffde0ff */
[----:B------:R-:W-:Y:S01]  /*5d220*/  IADD3.X R3, PT, PT, R3, UR13, RZ, P6, !PT ;  /* 0x0000000d03037c10 */ /* 0x000fe2000b7fe4ff */
[----:B------:R3:W-:Y:S01]  /*5d230*/  STL [R1+0xdb4], R0 ;  /* 0x000db40001007387 */ /* 0x0007e20000100800 */
[----:B--2---:R-:W-:-:S03]  /*5d240*/  IMAD.MOV.U32 R126, RZ, RZ, R0 ;  /* 0x000000ffff7e7224 */ /* 0x004fc600078e0000 */
[----:B-1----:R-:W2:Y:S04]  /*5d250*/  LDL.LU R14, [R1+0xd30] ;  /* 0x000d3000010e7983 */ /* 0x002ea80000300800 */
[----:B------:R1:W-:Y:S01]  /*5d260*/  STL [R1+0xda8], R3 ;  /* 0x000da80301007387 */ /* 0x0003e20000100800 */
[----:B---3--:R-:W-:-:S03]  /*5d270*/  SHF.R.U32.HI R0, RZ, 0x6, R241 ;  /* 0x00000006ff007819 */ /* 0x008fc600000116f1 */
[----:B------:R-:W3:Y:S01]  /*5d280*/  LDL.LU R11, [R1+0xd3c] ;  /* 0x000d3c00010b7983 */ /* 0x000ee20000300800 */
[----:B------:R-:W-:-:S03]  /*5d290*/  SGXT.U32 R0, R0, 0x1 ;  /* 0x000000010000781a */ /* 0x000fc60000000000 */
[----:B------:R-:W4:Y:S01]  /*5d2a0*/  LDL.LU R15, [R1+0xd34] ;  /* 0x000d3400010f7983 */ /* 0x000f220000300800 */
[----:B------:R-:W-:Y:S01]  /*5d2b0*/  LOP3.LUT R0, R0, 0x3c, RZ, 0xfc, !PT ;  /* 0x0000003c00007812 */ /* 0x000fe200078efcff */
[----:B------:R-:W-:Y:S02]  /*5d2c0*/  IMAD.MOV.U32 R127, RZ, RZ, R3 ;  /* 0x000000ffff7f7224 */ /* 0x000fe400078e0003 */
[----:B------:R-:W4:Y:S01]  /*5d2d0*/  LDL.LU R16, [R1+0xcc8] ;  /* 0x000cc80001107983 */ /* 0x000f220000300800 */
[----:B------:R-:W-:-:S03]  /*5d2e0*/  ISETP.GE.AND P3, PT, R0, UR5, PT ;  /* 0x0000000500007c0c */ /* 0x000fc6000bf66270 */
[----:B-1----:R-:W4:Y:S04]  /*5d2f0*/  LDL.LU R3, [R1+0xcb0] ;  /* 0x000cb00001037983 */ /* 0x002f280000300800 */
[----:B------:R-:W4:Y:S04]  /*5d300*/  LDL.LU R0, [R1+0xcbc] ;  /* 0x000cbc0001007983 */ /* 0x000f280000300800 */
[----:B------:R1:W-:Y:S01]  /*5d310*/  LDGSTS.E [R124+-0x3fff8], desc[UR22][R126.64], P4 ;  /* 0xc00080007e7c7fae */ /* 0x0003e2000a1a1016 */
[----:B------:R-:W-:-:S03]  /*5d320*/  ISETP.GE.AND P4, PT, R17, UR5, PT ;  /* 0x0000000511007c0c */ /* 0x000fc6000bf86270 */
[----:B------:R-:W4:Y:S01]  /*5d330*/  LDL.LU R17, [R1+0xcb4] ;  /* 0x000cb40001117983 */ /* 0x000f220000300800 */
[----:B-1----:R-:W-:Y:S02]  /*5d340*/  SEL R127, RZ, 0x4, P3 ;  /* 0x00000004ff7f7807 */ /* 0x002fe40001800000 */
[----:B------:R-:W-:Y:S02]  /*5d350*/  SEL R126, RZ, 0x4, P4 ;  /* 0x00000004ff7e7807 */ /* 0x000fe40002000000 */
[----:B------:R-:W-:Y:S02]  /*5d360*/  SEL R127, R127, RZ, !P2 ;  /* 0x000000ff7f7f7207 */ /* 0x000fe40005000000 */
[----:B------:R-:W-:Y:S02]  /*5d370*/  SEL R126, R126, RZ, !P2 ;  /* 0x000000ff7e7e7207 */ /* 0x000fe40005000000 */
[----:B------:R-:W-:Y:S02]  /*5d380*/  ISETP.NE.U32.AND P4, PT, R127, RZ, PT ;  /* 0x000000ff7f00720c */ /* 0x000fe40003f85070 */
[----:B------:R-:W-:-:S02]  /*5d390*/  ISETP.NE.U32.AND P3, PT, R126, RZ, PT ;  /* 0x000000ff7e00720c */ /* 0x000fc40003f65070 */
[----:B---3--:R-:W-:-:S04]  /*5d3a0*/  IADD3 R11, P6, PT, R11, UR12, RZ ;  /* 0x0000000c0b0b7c10 */ /* 0x008fc8000ffde0ff */
[----:B--2---:R-:W-:Y:S01]  /*5d3b0*/  IADD3.X R14, PT, PT, R14, UR13, RZ, P6, !PT ;  /* 0x0000000d0e0e7c10 */ /* 0x004fe2000b7fe4ff */
[----:B------:R-:W-:Y:S01]  /*5d3c0*/  STL [R1+0xd3c], R11 ;  /* 0x000d3c0b01007387 */ /* 0x000fe20000100800 */
[----:B----4-:R-:W-:Y:S01]  /*5d3d0*/  IADD3 R15, P6, PT, R15, UR12, RZ ;  /* 0x0000000c0f0f7c10 */ /* 0x010fe2000ffde0ff */
[----:B------:R-:W-:Y:S02]  /*5d3e0*/  IMAD.MOV.U32 R126, RZ, RZ, R11 ;  /* 0x000000ffff7e7224 */ /* 0x000fe400078e000b */
[----:B------:R1:W-:Y:S01]  /*5d3f0*/  STL [R1+0xd30], R14 ;  /* 0x000d300e01007387 */ /* 0x0003e20000100800 */
[----:B------:R-:W-:Y:S01]  /*5d400*/  IMAD.MOV.U32 R127, RZ, RZ, R14 ;  /* 0x000000ffff7f7224 */ /* 0x000fe200078e000e */
[----:B------:R-:W-:Y:S02]  /*5d410*/  IADD3.X R16, PT, PT, R16, UR13, RZ, P6, !PT ;  /* 0x0000000d10107c10 */ /* 0x000fe4000b7fe4ff */
[----:B------:R2:W-:Y:S01]  /*5d420*/  STL [R1+0xd34], R15 ;  /* 0x000d340f01007387 */ /* 0x0005e20000100800 */
[----:B------:R-:W-:-:S03]  /*5d430*/  IADD3 R0, P6, PT, R0, UR12, RZ ;  /* 0x0000000c00007c10 */ /* 0x000fc6000ffde0ff */
[----:B------:R3:W-:Y:S01]  /*5d440*/  LDGSTS.E [R124+-0x3e000], desc[UR22][R126.64], P4 ;  /* 0xc20000007e7c7fae */ /* 0x0007e2000a1a1016 */
[--C-:B-1----:R-:W-:Y:S02]  /*5d450*/  SHF.R.U32.HI R14, RZ, 0x6, R241.reuse ;  /* 0x00000006ff0e7819 */ /* 0x102fe400000116f1 */
[----:B------:R-:W-:Y:S02]  /*5d460*/  IADD3.X R3, PT, PT, R3, UR13, RZ, P6, !PT ;  /* 0x0000000d03037c10 */ /* 0x000fe4000b7fe4ff */
[----:B------:R-:W-:Y:S01]  /*5d470*/  SGXT.U32 R14, R14, 0x1 ;  /* 0x000000010e0e781a */ /* 0x000fe20000000000 */
[----:B------:R-:W-:Y:S01]  /*5d480*/  STL [R1+0xcc8], R16 ;  /* 0x000cc81001007387 */ /* 0x000fe20000100800 */
[----:B------:R-:W-:Y:S02]  /*5d490*/  SHF.R.U32.HI R11, RZ, 0x6, R241 ;  /* 0x00000006ff0b7819 */ /* 0x000fe400000116f1 */
[----:B------:R-:W-:Y:S01]  /*5d4a0*/  LOP3.LUT R14, R14, 0x5c, RZ, 0xfc, !PT ;  /* 0x0000005c0e0e7812 */ /* 0x000fe200078efcff */
[----:B---3--:R-:W-:Y:S01]  /*5d4b0*/  IMAD.MOV.U32 R126, RZ, RZ, R15 ;  /* 0x000000ffff7e7224 */ /* 0x008fe200078e000f */
[----:B------:R-:W-:Y:S01]  /*5d4c0*/  IADD3 R17, P6, PT, R17, UR12, RZ ;  /* 0x0000000c11117c10 */ /* 0x000fe2000ffde0ff */
[----:B------:R-:W-:Y:S01]  /*5d4d0*/  IMAD.MOV.U32 R127, RZ, RZ, R16 ;  /* 0x000000ffff7f7224 */ /* 0x000fe200078e0010 */
[----:B------:R-:W-:Y:S01]  /*5d4e0*/  STL [R1+0xcbc], R0 ;  /* 0x000cbc0001007387 */ /* 0x000fe20000100800 */
[----:B------:R-:W-:-:S03]  /*5d4f0*/  SGXT.U32 R11, R11, 0x1 ;  /* 0x000000010b0b781a */ /* 0x000fc60000000000 */
[----:B------:R1:W-:Y:S04]  /*5d500*/  STL [R1+0xcb0], R3 ;  /* 0x000cb00301007387 */ /* 0x0003e80000100800 */
[----:B------:R3:W-:Y:S01]  /*5d510*/  LDGSTS.E [R124+-0x3dff8], desc[UR22][R126.64], P3 ;  /* 0xc20080007e7c7fae */ /* 0x0007e200099a1016 */
[----:B------:R-:W-:-:S03]  /*5d520*/  ISETP.GE.AND P3, PT, R14, UR5, PT ;  /* 0x000000050e007c0c */ /* 0x000fc6000bf66270 */
[----:B--2---:R-:W2:Y:S01]  /*5d530*/  LDL.LU R15, [R1+0xc9c] ;  /* 0x000c9c00010f7983 */ /* 0x004ea20000300800 */
[----:B------:R-:W-:-:S03]  /*5d540*/  LOP3.LUT R11, R11, 0x5e, RZ, 0xfc, !PT ;  /* 0x0000005e0b0b7812 */ /* 0x000fc600078efcff */
[----:B------:R-:W-:Y:S04]  /*5d550*/  STL [R1+0xcb4], R17 ;  /* 0x000cb41101007387 */ /* 0x000fe80000100800 */
[----:B------:R-:W4:Y:S01]  /*5d560*/  LDL.LU R14, [R1+0xca0] ;  /* 0x000ca000010e7983 */ /* 0x000f220000300800 */
[----:B------:R-:W-:Y:S02]  /*5d570*/  ISETP.GE.AND P4, PT, R11, UR5, PT ;  /* 0x000000050b007c0c */ /* 0x000fe4000bf86270 */
[----:B---3--:R-:W-:Y:S02]  /*5d580*/  SEL R127, RZ, 0x4, P3 ;  /* 0x00000004ff7f7807 */ /* 0x008fe40001800000 */
[----:B------:R-:W-:Y:S02]  /*5d590*/  SEL R126, RZ, 0x4, P4 ;  /* 0x00000004ff7e7807 */ /* 0x000fe40002000000 */
[----:B------:R-:W-:-:S02]  /*5d5a0*/  SEL R127, R127, RZ, !P2 ;  /* 0x000000ff7f7f7207 */ /* 0x000fc40005000000 */
[----:B------:R-:W-:Y:S02]  /*5d5b0*/  SEL R126, R126, RZ, !P2 ;  /* 0x000000ff7e7e7207 */ /* 0x000fe40005000000 */
[----:B------:R-:W-:Y:S01]  /*5d5c0*/  ISETP.NE.U32.AND P4, PT, R127, RZ, PT ;  /* 0x000000ff7f00720c */ /* 0x000fe20003f85070 */
[----:B------:R-:W-:Y:S01]  /*5d5d0*/  IMAD.MOV.U32 R127, RZ, RZ, R3 ;  /* 0x000000ffff7f7224 */ /* 0x000fe200078e0003 */
[----:B------:R-:W-:Y:S01]  /*5d5e0*/  ISETP.NE.U32.AND P3, PT, R126, RZ, PT ;  /* 0x000000ff7e00720c */ /* 0x000fe20003f65070 */
[----:B------:R-:W-:Y:S01]  /*5d5f0*/  IMAD.MOV.U32 R126, RZ, RZ, R0 ;  /* 0x000000ffff7e7224 */ /* 0x000fe200078e0000 */
[----:B-1----:R-:W3:Y:S04]  /*5d600*/  LDL.LU R3, [R1+0xca4] ;  /* 0x000ca40001037983 */ /* 0x002ee80000300800 */
[----:B------:R-:W3:Y:S01]  /*5d610*/  LDL.LU R0, [R1+0xca8] ;  /* 0x000ca80001007983 */ /* 0x000ee20000300800 */
[----:B------:R-:W-:-:S02]  /*5d620*/  SHF.R.U32.HI R16, RZ, 0x6, R241 ;  /* 0x00000006ff107819 */ /* 0x000fc400000116f1 */
[----:B------:R-:W-:Y:S02]  /*5d630*/  IADD3.X R13, PT, PT, R13, UR13, RZ, P6, !PT ;  /* 0x0000000d0d0d7c10 */ /* 0x000fe4000b7fe4ff */
[----:B------:R-:W-:Y:S01]  /*5d640*/  SHF.R.U32.HI R11, RZ, 0x6, R241 ;  /* 0x00000006ff0b7819 */ /* 0x000fe200000116f1 */
[----:B------:R1:W-:Y:S01]  /*5d650*/  LDGSTS.E [R124+-0x3c000], desc[UR22][R126.64], P4 ;  /* 0xc40000007e7c7fae */ /* 0x0003e2000a1a1016 */
[----:B------:R-:W-:Y:S02]  /*5d660*/  SGXT.U32 R16, R16, 0x1 ;  /* 0x000000011010781a */ /* 0x000fe40000000000 */
[----:B------:R-:W-:Y:S02]  /*5d670*/  SGXT.U32 R11, R11, 0x1 ;  /* 0x000000010b0b781a */ /* 0x000fe40000000000 */
[----:B------:R-:W-:Y:S02]  /*5d680*/  LOP3.LUT R16, R16, 0x7c, RZ, 0xfc, !PT ;  /* 0x0000007c10107812 */ /* 0x000fe400078efcff */
[----:B------:R-:W-:Y:S01]  /*5d690*/  LOP3.LUT R11, R11, 0x7e, RZ, 0xfc, !PT ;  /* 0x0000007e0b0b7812 */ /* 0x000fe200078efcff */
[----:B-1----:R-:W-:-:S02]  /*5d6a0*/  IMAD.MOV.U32 R126, RZ, RZ, R17 ;  /* 0x000000ffff7e7224 */ /* 0x002fc400078e0011 */
[----:B------:R-:W-:Y:S01]  /*5d6b0*/  IMAD.MOV.U32 R127, RZ, RZ, R13 ;  /* 0x000000ffff7f7224 */ /* 0x000fe200078e000d */
[----:B------:R-:W-:-:S04]  /*5d6c0*/  ISETP.GE.AND P4, PT, R11, UR5, PT ;  /* 0x000000050b007c0c */ /* 0x000fc8000bf86270 */
[----:B------:R1:W-:Y:S01]  /*5d6d0*/  LDGSTS.E [R124+-0x3bff8], desc[UR22][R126.64], P3 ;  /* 0xc40080007e7c7fae */ /* 0x0003e200099a1016 */
[----:B------:R-:W-:Y:S02]  /*5d6e0*/  ISETP.GE.AND P3, PT, R16, UR5, PT ;  /* 0x0000000510007c0c */ /* 0x000fe4000bf66270 */
[----:B------:R-:W-:Y:S02]  /*5d6f0*/  IADD3 R42, P6, PT, R42, UR12, RZ ;  /* 0x0000000c2a2a7c10 */ /* 0x000fe4000ffde0ff */
[----:B-1----:R-:W-:Y:S02]  /*5d700*/  SEL R127, RZ, 0x4, P3 ;  /* 0x00000004ff7f7807 */ /* 0x002fe40001800000 */
[----:B------:R-:W-:Y:S02]  /*5d710*/  SEL R126, RZ, 0x4, P4 ;  /* 0x00000004ff7e7807 */ /* 0x000fe40002000000 */
[----:B------:R-:W-:Y:S02]  /*5d720*/  SEL R127, R127, RZ, !P2 ;  /* 0x000000ff7f7f7207 */ /* 0x000fe40005000000 */
[----:B------:R-:W-:-:S02]  /*5d730*/  SEL R126, R126, RZ, !P2 ;  /* 0x000000ff7e7e7207 */ /* 0x000fc40005000000 */
[----:B------:R-:W-:Y:S02]  /*5d740*/  IADD3.X R43, PT, PT, R43, UR13, RZ, P6, !PT ;  /* 0x0000000d2b2b7c10 */ /* 0x000fe4000b7fe4ff */
[----:B------:R-:W-:Y:S02]  /*5d750*/  ISETP.NE.U32.AND P4, PT, R127, RZ, PT ;  /* 0x000000ff7f00720c */ /* 0x000fe40003f85070 */
[----:B------:R-:W-:Y:S02]  /*5d760*/  ISETP.NE.U32.AND P3, PT, R126, RZ, PT ;  /* 0x000000ff7e00720c */ /* 0x000fe40003f65070 */
[----:B------:R-:W-:-:S09]  /*5d770*/  LOP3.LUT R11, R241, 0x7f, RZ, 0xc0, !PT ;  /* 0x0000007ff10b7812 */ /* 0x000fd200078ec0ff */
[----:B------:R-:W-:Y:S01]  /*5d780*/  LDGSTS.E [R124+-0x3a000], desc[UR22][R42.64], P4 ;  /* 0xc60000002a7c7fae */ /* 0x000fe2000a1a1016 */
[----:B----4-:R-:W-:-:S04]  /*5d790*/  IADD3 R14, P6, PT, R14, UR12, RZ ;  /* 0x0000000c0e0e7c10 */ /* 0x010fc8000ffde0ff */
[----:B--2---:R-:W-:Y:S01]  /*5d7a0*/  IADD3.X R15, PT, PT, R15, UR13, RZ, P6, !PT ;  /* 0x0000000d0f0f7c10 */ /* 0x004fe2000b7fe4ff */
[----:B------:R-:W-:-:S04]  /*5d7b0*/  IMAD.MOV.U32 R126, RZ, RZ, R14 ;  /* 0x000000ffff7e7224 */ /* 0x000fc800078e000e */
[----:B------:R-:W-:-:S05]  /*5d7c0*/  IMAD.MOV.U32 R127, RZ, RZ, R15 ;  /* 0x000000ffff7f7224 */ /* 0x000fca00078e000f */
[----:B------:R1:W-:Y:S01]  /*5d7d0*/  LDGSTS.E [R124+-0x39ff8], desc[UR22][R126.64], P3 ;  /* 0xc60080007e7c7fae */ /* 0x0003e200099a1016 */
[----:B------:R-:W-:-:S03]  /*5d7e0*/  ISETP.GE.AND P3, PT, R11, UR5, PT ;  /* 0x000000050b007c0c */ /* 0x000fc6000bf66270 */
[----:B------:R-:W-:Y:S01]  /*5d7f0*/  STL [R1+0xca0], R14 ;  /* 0x000ca00e01007387 */ /* 0x000fe20000100800 */
[----:B------:R-:W-:-:S03]  /*5d800*/  IADD3 R57, P4, PT, R57, UR14, RZ ;  /* 0x0000000e39397c10 */ /* 0x000fc6000ff9e0ff */
[----:B------:R-:W0:Y:S01]  /*5d810*/  LDGDEPBAR ;  /* 0x00000000000079af */ /* 0x000e220000000000 */
[----:B-1----:R-:W-:Y:S02]  /*5d820*/  SEL R124, RZ, 0x4, P3 ;  /* 0x00000004ff7c7807 */ /* 0x002fe40001800000 */
[----:B---3--:R-:W-:Y:S01]  /*5d830*/  IADD3 R0, P3, PT, R0, UR14, RZ ;  /* 0x0000000e00007c10 */ /* 0x008fe2000ff7e0ff */
[----:B------:R-:W-:Y:S03]  /*5d840*/  STL [R1+0xc9c], R15 ;  /* 0x000c9c0f01007387 */ /* 0x000fe60000100800 */
[----:B------:R-:W-:Y:S01]  /*5d850*/  IADD3.X R3, PT, PT, R3, UR15, RZ, P3, !PT ;  /* 0x0000000f03037c10 */ /* 0x000fe20009ffe4ff */
[----:B------:R1:W-:Y:S01]  /*5d860*/  STL [R1+0xca8], R0 ;  /* 0x000ca80001007387 */ /* 0x0003e20000100800 */
[----:B------:R-:W-:-:S03]  /*5d870*/  IMAD.MOV.U32 R126, RZ, RZ, R0 ;  /* 0x000000ffff7e7224 */ /* 0x000fc600078e0000 */
[----:B------:R2:W-:Y:S04]  /*5d880*/  STL [R1+0xca4], R3 ;  /* 0x000ca40301007387 */ /* 0x0005e80000100800 */
[----:B------:R-:W3:Y:S04]  /*5d890*/  LDL.LU R11, [R1+0x14] ;  /* 0x00001400010b7983 */ /* 0x000ee80000300800 */
[----:B-1----:R-:W4:Y:S04]  /*5d8a0*/  LDL.LU R0, [R1+0x18] ;  /* 0x0000180001007983 */ /* 0x002f280000300800 */
[----:B------:R-:W3:Y:S04]  /*5d8b0*/  LDL.LU R19, [R1+0x54] ;  /* 0x0000540001137983 */ /* 0x000ee80000300800 */
[----:B------:R-:W3:Y:S01]  /*5d8c0*/  LDL.LU R15, [R1+0x58] ;  /* 0x00005800010f7983 */ /* 0x000ee20000300800 */
[----:B------:R-:W-:Y:S01]  /*5d8d0*/  SEL R124, R124, RZ, !P2 ;  /* 0x000000ff7c7c7207 */ /* 0x000fe20005000000 */
[----:B------:R-:W-:Y:S01]  /*5d8e0*/  ULEA UR5, UR18, UR7, 0x12 ;  /* 0x0000000712057291 */ /* 0x000fe2000f8e90ff */
[----:B------:R-:W-:Y:S01]  /*5d8f0*/  IADD3.X R58, PT, PT, R58, UR15, RZ, P4, !PT ;  /* 0x0000000f3a3a7c10 */ /* 0x000fe2000a7fe4ff */
[----:B------:R-:W-:Y:S01]  /*5d900*/  IMAD.MOV.U32 R127, RZ, RZ, R3 ;  /* 0x000000ffff7f7224 */ /* 0x000fe200078e0003 */
[----:B------:R-:W-:Y:S01]  /*5d910*/  ISETP.NE.U32.AND P2, PT, R124, RZ, PT ;  /* 0x000000ff7c00720c */ /* 0x000fe20003f45070 */
[----:B------:R-:W3:Y:S01]  /*5d920*/  LDL.LU R14, [R1+0x94] ;  /* 0x00009400010e7983 */ /* 0x000ee20000300800 */
[----:B------:R-:W-:Y:S01]  /*5d930*/  IADD3 R84, P4, PT, R84, UR14, RZ ;  /* 0x0000000e54547c10 */ /* 0x000fe2000ff9e0ff */
[----:B------:R-:W-:Y:S01]  /*5d940*/  VIADD R124, R12, UR5 ;  /* 0x000000050c7c7c36 */ /* 0x000fe20008000000 */
[----:B------:R-:W-:Y:S01]  /*5d950*/  IADD3 R72, P3, PT, R72, UR14, RZ ;  /* 0x0000000e48487c10 */ /* 0x000fe2000ff7e0ff */
[----:B--2---:R-:W2:Y:S01]  /*5d960*/  LDL.LU R3, [R1+0x98] ;  /* 0x0000980001037983 */ /* 0x004ea20000300800 */
[----:B------:R-:W-:-:S02]  /*5d970*/  IADD3.X R85, PT, PT, R85, UR15, RZ, P4, !PT ;  /* 0x0000000f55557c10 */ /* 0x000fc4000a7fe4ff */
[----:B------:R-:W-:Y:S01]  /*5d980*/  IADD3.X R73, PT, PT, R73, UR15, RZ, P3, !PT ;  /* 0x0000000f49497c10 */ /* 0x000fe20009ffe4ff */
[----:B------:R-:W2:Y:S01]  /*5d990*/  LDL.LU R17, [R1+0xd4] ;  /* 0x0000d40001117983 */ /* 0x000ea20000300800 */
[----:B------:R-:W-:Y:S02]  /*5d9a0*/  IADD3 R109, P4, PT, R109, UR14, RZ ;  /* 0x0000000e6d6d7c10 */ /* 0x000fe4000ff9e0ff */
[----:B------:R-:W-:Y:S01]  /*5d9b0*/  IADD3 R98, P3, PT, R98, UR14, RZ ;  /* 0x0000000e62627c10 */ /* 0x000fe2000ff7e0ff */
[----:B------:R1:W-:Y:S01]  /*5d9c0*/  LDGSTS.E [R124], desc[UR22][R126.64], P2 ;  /* 0x000000007e7c7fae */ /* 0x0003e200091a1016 */
[----:B------:R-:W-:Y:S02]  /*5d9d0*/  IADD3.X R110, PT, PT, R110, UR15, RZ, P4, !PT ;  /* 0x0000000f6e6e7c10 */ /* 0x000fe4000a7fe4ff */
[----:B------:R-:W-:Y:S01]  /*5d9e0*/  IADD3.X R99, PT, PT, R99, UR15, RZ, P3, !PT ;  /* 0x0000000f63637c10 */ /* 0x000fe20009ffe4ff */
[----:B------:R-:W2:Y:S01]  /*5d9f0*/  LDL.LU R16, [R1+0xd8] ;  /* 0x0000d80001107983 */ /* 0x000ea20000300800 */
[----:B------:R-:W-:Y:S01]  /*5da00*/  IADD3 R131, P3, PT, R131, UR14, RZ ;  /* 0x0000000e83837c10 */ /* 0x000fe2000ff7e0ff */
[----:B-1----:R-:W-:-:S02]  /*5da10*/  IMAD.MOV.U32 R126, RZ, RZ, R57 ;  /* 0x000000ffff7e7224 */ /* 0x002fc400078e0039 */
[----:B------:R-:W-:Y:S01]  /*5da20*/  IMAD.MOV.U32 R127, RZ, RZ, R58 ;  /* 0x000000ffff7f7224 */ /* 0x000fe200078e003a */
[----:B------:R-:W-:-:S04]  /*5da30*/  IADD3.X R130, PT, PT, R130, UR15, RZ, P3, !PT ;  /* 0x0000000f82827c10 */ /* 0x000fc80009ffe4ff */
[----:B------:R1:W-:Y:S01]  /*5da40*/  LDGSTS.E [R124+0x400], desc[UR22][R126.64], P2 ;  /* 0x004000007e7c7fae */ /* 0x0003e200091a1016 */
[----:B------:R-:W-:-:S03]  /*5da50*/  IADD3 R147, P4, PT, R147, UR14, RZ ;  /* 0x0000000e93937c10 */ /* 0x000fc6000ff9e0ff */
[----:B------:R-:W-:Y:S04]  /*5da60*/  LDGSTS.E [R124+0x800], desc[UR22][R72.64], P2 ;  /* 0x00800000487c7fae */ /* 0x000fe800091a1016 */
[----:B------:R-:W-:Y:S01]  /*5da70*/  LDGSTS.E [R124+0xc00], desc[UR22][R84.64], P2 ;  /* 0x00c00000547c7fae */ /* 0x000fe200091a1016 */
[----:B-1----:R-:W-:-:S03]  /*5da80*/  IMAD.MOV.U32 R126, RZ, RZ, R109 ;  /* 0x000000ffff7e7224 */ /* 0x002fc600078e006d */
[----:B------:R-:W-:Y:S01]  /*5da90*/  LDGSTS.E [R124+0x1000], desc[UR22][R98.64], P2 ;  /* 0x01000000627c7fae */ /* 0x000fe200091a1016 */
[----:B------:R-:W-:Y:S01]  /*5daa0*/  IMAD.MOV.U32 R127, RZ, RZ, R110 ;  /* 0x000000ffff7f7224 */ /* 0x000fe200078e006e */
[----:B------:R-:W-:-:S04]  /*5dab0*/  IADD3.X R146, PT, PT, R146, UR15, RZ, P4, !PT ;  /* 0x0000000f92927c10 */ /* 0x000fc8000a7fe4ff */
[----:B------:R1:W-:Y:S01]  /*5dac0*/  LDGSTS.E [R124+0x1400], desc[UR22][R126.64], P2 ;  /* 0x014000007e7c7fae */ /* 0x0003e200091a1016 */
[----:B------:R-:W-:Y:S02]  /*5dad0*/  IADD3 R163, P3, PT, R163, UR14, RZ ;  /* 0x0000000ea3a37c10 */ /* 0x000fe4000ff7e0ff */
[----:B------:R-:W-:Y:S02]  /*5dae0*/  IADD3 R179, P4, PT, R179, UR14, RZ ;  /* 0x0000000eb3b37c10 */ /* 0x000fe4000ff9e0ff */
[----:B------:R-:W-:Y:S01]  /*5daf0*/  IADD3.X R162, PT, PT, R162, UR15, RZ, P3, !PT ;  /* 0x0000000fa2a27c10 */ /* 0x000fe20009ffe4ff */
[----:B-1----:R-:W-:Y:S02]  /*5db00*/  IMAD.MOV.U32 R126, RZ, RZ, R131 ;  /* 0x000000ffff7e7224 */ /* 0x002fe400078e0083 */
[----:B------:R-:W-:-:S05]  /*5db10*/  IMAD.MOV.U32 R127, RZ, RZ, R130 ;  /* 0x000000ffff7f7224 */ /* 0x000fca00078e0082 */
[----:B------:R1:W-:Y:S01]  /*5db20*/  LDGSTS.E [R124+0x1800], desc[UR22][R126.64], P2 ;  /* 0x018000007e7c7fae */ /* 0x0003e200091a1016 */
[----:B------:R-:W-:Y:S02]  /*5db30*/  IADD3.X R178, PT, PT, R178, UR15, RZ, P4, !PT ;  /* 0x0000000fb2b27c10 */ /* 0x000fe4000a7fe4ff */
[----:B------:R-:W-:Y:S01]  /*5db40*/  IADD3 R195, P3, PT, R195, UR14, RZ ;  /* 0x0000000ec3c37c10 */ /* 0x000fe2000ff7e0ff */
        /* <DEDUP_REMOVED lines=18> */
[----:B------:R-:W-:Y:S01]  /*5dc70*/  IADD3.X R242, PT, PT, R242, UR15, RZ, P4, !PT ;  /* 0x0000000ff2f27c10 */ /* 0x000fe2000a7fe4ff */
[----:B-1----:R-:W-:Y:S02]  /*5dc80*/  IMAD.MOV.U32 R126, RZ, RZ, R211 ;  /* 0x000000ffff7e7224 */ /* 0x002fe400078e00d3 */
[----:B------:R-:W-:-:S05]  /*5dc90*/  IMAD.MOV.U32 R127, RZ, RZ, R210 ;  /* 0x000000ffff7f7224 */ /* 0x000fca00078e00d2 */
[----:B------:R1:W-:Y:S02]  /*5dca0*/  LDGSTS.E [R124+0x2c00], desc[UR22][R126.64], P2 ;  /* 0x02c000007e7c7fae */ /* 0x0003e400091a1016 */
[----:B-1----:R-:W-:Y:S02]  /*5dcb0*/  IMAD.MOV.U32 R126, RZ, RZ, R227 ;  /* 0x000000ffff7e7224 */ /* 0x002fe400078e00e3 */
[----:B------:R-:W-:-:S05]  /*5dcc0*/  IMAD.MOV.U32 R127, RZ, RZ, R226 ;  /* 0x000000ffff7f7224 */ /* 0x000fca00078e00e2 */
[----:B------:R1:W-:Y:S02]  /*5dcd0*/  LDGSTS.E [R124+0x3000], desc[UR22][R126.64], P2 ;  /* 0x030000007e7c7fae */ /* 0x0003e400091a1016 */
[----:B-1----:R-:W-:Y:S02]  /*5dce0*/  IMAD.MOV.U32 R126, RZ, RZ, R243 ;  /* 0x000000ffff7e7224 */ /* 0x002fe400078e00f3 */
[----:B------:R-:W-:-:S05]  /*5dcf0*/  IMAD.MOV.U32 R127, RZ, RZ, R242 ;  /* 0x000000ffff7f7224 */ /* 0x000fca00078e00f2 */
[----:B------:R1:W-:Y:S01]  /*5dd00*/  LDGSTS.E [R124+0x3400], desc[UR22][R126.64], P2 ;  /* 0x034000007e7c7fae */ /* 0x0003e200091a1016 */
[----:B----4-:R-:W-:-:S04]  /*5dd10*/  IADD3 R0, P3, PT, R0, UR14, RZ ;  /* 0x0000000e00007c10 */ /* 0x010fc8000ff7e0ff */
[----:B---3--:R-:W-:Y:S02]  /*5dd20*/  IADD3.X R11, PT, PT, R11, UR15, RZ, P3, !PT ;  /* 0x0000000f0b0b7c10 */ /* 0x008fe40009ffe4ff */
[----:B------:R-:W-:Y:S01]  /*5dd30*/  IADD3 R15, P4, PT, R15, UR14, RZ ;  /* 0x0000000e0f0f7c10 */ /* 0x000fe2000ff9e0ff */
[----:B------:R3:W-:Y:S01]  /*5dd40*/  STL [R1+0x18], R0 ;  /* 0x0000180001007387 */ /* 0x0007e20000100800 */
[----:B-1----:R-:W-:Y:S02]  /*5dd50*/  IMAD.MOV.U32 R126, RZ, RZ, R0 ;  /* 0x000000ffff7e7224 */ /* 0x002fe400078e0000 */
[----:B------:R-:W-:Y:S01]  /*5dd60*/  IADD3.X R19, PT, PT, R19, UR15, RZ, P4, !PT ;  /* 0x0000000f13137c10 */ /* 0x000fe2000a7fe4ff */
[----:B------:R-:W-:Y:S01]  /*5dd70*/  IMAD.MOV.U32 R127, RZ, RZ, R11 ;  /* 0x000000ffff7f7224 */ /* 0x000fe200078e000b */
[----:B------:R1:W-:Y:S04]  /*5dd80*/  STL [R1+0x14], R11 ;  /* 0x0000140b01007387 */ /* 0x0003e80000100800 */
[----:B------:R4:W-:Y:S04]  /*5dd90*/  STL [R1+0x58], R15 ;  /* 0x0000580f01007387 */ /* 0x0009e80000100800 */
[----:B---3--:R-:W3:Y:S04]  /*5dda0*/  LDL.LU R0, [R1+0x118] ;  /* 0x0001180001007983 */ /* 0x008ee80000300800 */
[----:B------:R2:W-:Y:S04]  /*5ddb0*/  STL [R1+0x54], R19 ;  /* 0x0000541301007387 */ /* 0x0005e80000100800 */
[----:B------:R2:W-:Y:S04]  /*5ddc0*/  LDGSTS.E [R124+0x3800], desc[UR22][R126.64], P2 ;  /* 0x038000007e7c7fae */ /* 0x0005e800091a1016 */
[----:B-1----:R-:W3:Y:S01]  /*5ddd0*/  LDL.LU R11, [R1+0x158] ;  /* 0x00015800010b7983 */ /* 0x002ee20000300800 */
[----:B--2---:R-:W-:-:S03]  /*5dde0*/  IMAD.MOV.U32 R126, RZ, RZ, R15 ;  /* 0x000000ffff7e7224 */ /* 0x004fc600078e000f */
[----:B----4-:R-:W2:Y:S01]  /*5ddf0*/  LDL.LU R15, [R1+0x114] ;  /* 0x00011400010f7983 */ /* 0x010ea20000300800 */
[----:B------:R-:W-:-:S03]  /*5de00*/  IMAD.MOV.U32 R127, RZ, RZ, R19 ;  /* 0x000000ffff7f7224 */ /* 0x000fc600078e0013 */
[----:B------:R-:W4:Y:S01]  /*5de10*/  LDL.LU R19, [R1+0x154] ;  /* 0x0001540001137983 */ /* 0x000f220000300800 */
[----:B------:R-:W-:Y:S02]  /*5de20*/  IADD3 R3, P3, PT, R3, UR14, RZ ;  /* 0x0000000e03037c10 */ /* 0x000fe4000ff7e0ff */
[----:B------:R-:W-:Y:S01]  /*5de30*/  IADD3 R16, P4, PT, R16, UR14, RZ ;  /* 0x0000000e10107c10 */ /* 0x000fe2000ff9e0ff */
[----:B------:R1:W-:Y:S01]  /*5de40*/  LDGSTS.E [R124+0x3c00], desc[UR22][R126.64], P2 ;  /* 0x03c000007e7c7fae */ /* 0x0003e200091a1016 */
[----:B------:R-:W-:Y:S02]  /*5de50*/  IADD3.X R14, PT, PT, R14, UR15, RZ, P3, !PT ;  /* 0x0000000f0e0e7c10 */ /* 0x000fe40009ffe4ff */
[----:B------:R-:W-:Y:S01]  /*5de60*/  IADD3.X R17, PT, PT, R17, UR15, RZ, P4, !PT ;  /* 0x0000000f11117c10 */ /* 0x000fe2000a7fe4ff */
[----:B------:R1:W-:Y:S04]  /*5de70*/  STL [R1+0x98], R3 ;  /* 0x0000980301007387 */ /* 0x0003e80000100800 */
[----:B------:R1:W-:Y:S02]  /*5de80*/  STL [R1+0x94], R14 ;  /* 0x0000940e01007387 */ /* 0x0003e40000100800 */
[----:B-1----:R-:W-:-:S02]  /*5de90*/  IMAD.MOV.U32 R126, RZ, RZ, R3 ;  /* 0x000000ffff7e7224 */ /* 0x002fc400078e0003 */
[----:B------:R-:W-:Y:S01]  /*5dea0*/  IMAD.MOV.U32 R127, RZ, RZ, R14 ;  /* 0x000000ffff7f7224 */ /* 0x000fe200078e000e */
[----:B------:R1:W-:Y:S04]  /*5deb0*/  STL [R1+0xd8], R16 ;  /* 0x0000d81001007387 */ /* 0x0003e80000100800 */
[----:B------:R-:W4:Y:S04]  /*5dec0*/  LDL.LU R3, [R1+0x198] ;  /* 0x0001980001037983 */ /* 0x000f280000300800 */
[----:B------:R1:W-:Y:S04]  /*5ded0*/  STL [R1+0xd4], R17 ;  /* 0x0000d41101007387 */ /* 0x0003e80000100800 */
[----:B------:R1:W-:Y:S04]  /*5dee0*/  LDGSTS.E [R124+0x4000], desc[UR22][R126.64], P2 ;  /* 0x040000007e7c7fae */ /* 0x0003e800091a1016 */
[----:B------:R-:W4:Y:S01]  /*5def0*/  LDL.LU R14, [R1+0x1d8] ;  /* 0x0001d800010e7983 */ /* 0x000f220000300800 */
[----:B-1----:R-:W-:-:S03]  /*5df00*/  IMAD.MOV.U32 R126, RZ, RZ, R16 ;  /* 0x000000ffff7e7224 */ /* 0x002fc600078e0010 */
[----:B------:R-:W4:Y:S01]  /*5df10*/  LDL.LU R16, [R1+0x194] ;  /* 0x0001940001107983 */ /* 0x000f220000300800 */
[----:B------:R-:W-:-:S03]  /*5df20*/  IMAD.MOV.U32 R127, RZ, RZ, R17 ;  /* 0x000000ffff7f7224 */ /* 0x000fc600078e0011 */
[----:B------:R-:W4:Y:S04]  /*5df30*/  LDL.LU R17, [R1+0x1d4] ;  /* 0x0001d40001117983 */ /* 0x000f280000300800 */
[----:B------:R1:W-:Y:S01]  /*5df40*/  LDGSTS.E [R124+0x4400], desc[UR22][R126.64], P2 ;  /* 0x044000007e7c7fae */ /* 0x0003e200091a1016 */
[----:B---3--:R-:W-:-:S05]  /*5df50*/  IADD3 R0, P3, PT, R0, UR14, RZ ;  /* 0x0000000e00007c10 */ /* 0x008fca000ff7e0ff */
[----:B------:R3:W-:Y:S01]  /*5df60*/  STL [R1+0x118], R0 ;  /* 0x0001180001007387 */ /* 0x0007e20000100800 */
[----:B-1----:R-:W-:Y:S01]  /*5df70*/  IMAD.MOV.U32 R126, RZ, RZ, R0 ;  /* 0x000000ffff7e7224 */ /* 0x002fe200078e0000 */
[----:B------:R-:W-:Y:S02]  /*5df80*/  IADD3 R11, P4, PT, R11, UR14, RZ ;  /* 0x0000000e0b0b7c10 */ /* 0x000fe4000ff9e0ff */
[----:B--2---:R-:W-:Y:S02]  /*5df90*/  IADD3.X R15, PT, PT, R15, UR15, RZ, P3, !PT ;  /* 0x0000000f0f0f7c10 */ /* 0x004fe40009ffe4ff */
[----:B----4-:R-:W-:-:S03]  /*5dfa0*/  IADD3.X R19, PT, PT, R19, UR15, RZ, P4, !PT ;  /* 0x0000000f13137c10 */ /* 0x010fc6000a7fe4ff */
        /* <DEDUP_REMOVED lines=8> */
[----:B------:R-:W2:Y:S01]  /*5e030*/  LDL.LU R11, [R1+0x214] ;  /* 0x00021400010b7983 */ /* 0x000ea20000300800 */
[----:B------:R-:W-:-:S03]  /*5e040*/  IMAD.MOV.U32 R127, RZ, RZ, R19 ;  /* 0x000000ffff7f7224 */ /* 0x000fc600078e0013 */
[----:B----4-:R-:W4:Y:S01]  /*5e050*/  LDL.LU R19, [R1+0x254] ;  /* 0x0002540001137983 */ /* 0x010f220000300800 */
[----:B------:R-:W-:Y:S02]  /*5e060*/  IADD3 R3, P3, PT, R3, UR14, RZ ;  /* 0x0000000e03037c10 */ /* 0x000fe4000ff7e0ff */
[----:B------:R-:W-:Y:S01]  /*5e070*/  IADD3 R14, P4, PT, R14, UR14, RZ ;  /* 0x0000000e0e0e7c10 */ /* 0x000fe2000ff9e0ff */
[----:B------:R1:W-:Y:S01]  /*5e080*/  LDGSTS.E [R124+0x4c00], desc[UR22][R126.64], P2 ;  /* 0x04c000007e7c7fae */ /* 0x0003e200091a1016 */
[----:B------:R-:W-:-:S03]  /*5e090*/  IADD3.X R16, PT, PT, R16, UR15, RZ, P3, !PT ;  /* 0x0000000f10107c10 */ /* 0x000fc60009ffe4ff */
[----:B------:R1:W-:Y:S01]  /*5e0a0*/  STL [R1+0x198], R3 ;  /* 0x0001980301007387 */ /* 0x0003e20000100800 */
[----:B------:R-:W-:-:S03]  /*5e0b0*/  IADD3.X R17, PT, PT, R17, UR15, RZ, P4, !PT ;  /* 0x0000000f11117c10 */ /* 0x000fc6000a7fe4ff */
[----:B------:R1:W-:Y:S02]  /*5e0c0*/  STL [R1+0x194], R16 ;  /* 0x0001941001007387 */ /* 0x0003e40000100800 */
[----:B-1----:R-:W-:Y:S02]  /*5e0d0*/  IMAD.MOV.U32 R126, RZ, RZ, R3 ;  /* 0x000000ffff7e7224 */ /* 0x002fe400078e0003 */
        /* <DEDUP_REMOVED lines=264> */
[----:B------:R-:W-:Y:S01]  /*5f160*/  STL [R1+0x918], R0 ;  /* 0x0009180001007387 */ /* 0x000fe20000100800 */
[----:B-1----:R-:W-:Y:S01]  /*5f170*/  IMAD.MOV.U32 R126, RZ, RZ, R0 ;  /* 0x000000ffff7e7224 */ /* 0x002fe200078e0000 */
[----:B------:R-:W-:Y:S02]  /*5f180*/  IADD3 R11, P4, PT, R11, UR14, RZ ;  /* 0x0000000e0b0b7c10 */ /* 0x000fe4000ff9e0ff */
[----:B--2---:R-:W-:Y:S02]  /*5f190*/  IADD3.X R15, PT, PT, R15, UR15, RZ, P3, !PT ;  /* 0x0000000f0f0f7c10 */ /* 0x004fe40009ffe4ff */
[----:B----4-:R-:W-:-:S03]  /*5f1a0*/  IADD3.X R19, PT, PT, R19, UR15, RZ, P4, !PT ;  /* 0x0000000f13137c10 */ /* 0x010fc6000a7fe4ff */
[----:B------:R-:W-:Y:S01]  /*5f1b0*/  IMAD.MOV.U32 R127, RZ, RZ, R15 ;  /* 0x000000ffff7f7224 */ /* 0x000fe200078e000f */
[----:B------:R1:W-:Y:S04]  /*5f1c0*/  STL [R1+0x914], R15 ;  /* 0x0009140f01007387 */ /* 0x0003e80000100800 */
[----:B------:R-:W-:Y:S04]  /*5f1d0*/  STL [R1+0x958], R11 ;  /* 0x0009580b01007387 */ /* 0x000fe80000100800 */
[----:B------:R2:W-:Y:S04]  /*5f1e0*/  LDGSTS.E [R124+0x24800], desc[UR22][R126.64], P2 ;  /* 0x248000007e7c7fae */ /* 0x0005e800091a1016 */
[----:B-1----:R-:W3:Y:S04]  /*5f1f0*/  LDL.LU R15, [R1+0xa18] ;  /* 0x000a1800010f7983 */ /* 0x002ee80000300800 */
[----:B------:R1:W-:Y:S04]  /*5f200*/  STL [R1+0x954], R19 ;  /* 0x0009541301007387 */ /* 0x0003e80000100800 */
[----:B------:R-:W4:Y:S01]  /*5f210*/  LDL.LU R0, [R1+0xa58] ;  /* 0x000a580001007983 */ /* 0x000f220000300800 */
[----:B--2---:R-:W-:-:S03]  /*5f220*/  IMAD.MOV.U32 R127, RZ, RZ, R19 ;  /* 0x000000ffff7f7224 */ /* 0x004fc600078e0013 */
[----:B-1----:R-:W2:Y:S01]  /*5f230*/  LDL.LU R19, [R1+0xa14] ;  /* 0x000a140001137983 */ /* 0x002ea20000300800 */
[----:B------:R-:W-:-:S03]  /*5f240*/  IMAD.MOV.U32 R126, RZ, RZ, R11 ;  /* 0x000000ffff7e7224 */ /* 0x000fc600078e000b */
[----:B------:R-:W2:Y:S01]  /*5f250*/  LDL.LU R11, [R1+0xa54] ;  /* 0x000a5400010b7983 */ /* 0x000ea20000300800 */
[----:B------:R-:W-:Y:S02]  /*5f260*/  IADD3 R3, P3, PT, R3, UR14, RZ ;  /* 0x0000000e03037c10 */ /* 0x000fe4000ff7e0ff */
[----:B------:R-:W-:Y:S01]  /*5f270*/  IADD3 R14, P4, PT, R14, UR14, RZ ;  /* 0x0000000e0e0e7c10 */ /* 0x000fe2000ff9e0ff */
[----:B------:R1:W-:Y:S04]  /*5f280*/  LDGSTS.E [R124+0x24c00], desc[UR22][R126.64], P2 ;  /* 0x24c000007e7c7fae */ /* 0x0003e800091a1016 */
[----:B------:R-:W-:Y:S01]  /*5f290*/  STL [R1+0x998], R3 ;  /* 0x0009980301007387 */ /* 0x000fe20000100800 */
[----:B------:R-:W-:Y:S01]  /*5f2a0*/  IADD3.X R16, PT, PT, R16, UR15, RZ, P3, !PT ;  /* 0x0000000f10107c10 */ /* 0x000fe20009ffe4ff */
[----:B-1----:R-:W-:Y:S01]  /*5f2b0*/  IMAD.MOV.U32 R126, RZ, RZ, R3 ;  /* 0x000000ffff7e7224 */ /* 0x002fe200078e0003 */
[----:B------:R-:W-:-:S03]  /*5f2c0*/  IADD3.X R17, PT, PT, R17, UR15, RZ, P4, !PT ;  /* 0x0000000f11117c10 */ /* 0x000fc6000a7fe4ff */
[----:B------:R-:W-:Y:S01]  /*5f2d0*/  IMAD.MOV.U32 R127, RZ, RZ, R16 ;  /* 0x000000ffff7f7224 */ /* 0x000fe200078e0010 */
[----:B------:R1:W-:Y:S04]  /*5f2e0*/  STL [R1+0x994], R16 ;  /* 0x0009941001007387 */ /* 0x0003e80000100800 */
[----:B------:R-:W-:Y:S04]  /*5f2f0*/  STL [R1+0x9d8], R14 ;  /* 0x0009d80e01007387 */ /* 0x000fe80000100800 */
[----:B------:R1:W-:Y:S04]  /*5f300*/  LDGSTS.E [R124+0x25000], desc[UR22][R126.64], P2 ;  /* 0x250000007e7c7fae */ /* 0x0003e800091a1016 */
[----:B-1----:R-:W2:Y:S04]  /*5f310*/  LDL.LU R16, [R1+0xa98] ;  /* 0x000a980001107983 */ /* 0x002ea80000300800 */
[----:B------:R1:W-:Y:S04]  /*5f320*/  STL [R1+0x9d4], R17 ;  /* 0x0009d41101007387 */ /* 0x0003e80000100800 */
[----:B------:R-:W2:Y:S01]  /*5f330*/  LDL.LU R3, [R1+0xad8] ;  /* 0x000ad80001037983 */ /* 0x000ea20000300800 */
[----:B------:R-:W-:-:S02]  /*5f340*/  IMAD.MOV.U32 R127, RZ, RZ, R17 ;  /* 0x000000ffff7f7224 */ /* 0x000fc400078e0011 */
[----:B------:R-:W-:Y:S01]  /*5f350*/  IMAD.MOV.U32 R126, RZ, RZ, R14 ;  /* 0x000000ffff7e7224 */ /* 0x000fe200078e000e */
[----:B-1----:R-:W2:Y:S04]  /*5f360*/  LDL.LU R17, [R1+0xa94] ;  /* 0x000a940001117983 */ /* 0x002ea80000300800 */
[----:B------:R-:W2:Y:S04]  /*5f370*/  LDL.LU R14, [R1+0xad4] ;  /* 0x000ad400010e7983 */ /* 0x000ea80000300800 */
[----:B------:R1:W-:Y:S01]  /*5f380*/  LDGSTS.E [R124+0x25400], desc[UR22][R126.64], P2 ;  /* 0x254000007e7c7fae */ /* 0x0003e200091a1016 */
[----:B---3--:R-:W-:-:S02]  /*5f390*/  IADD3 R15, P3, PT, R15, UR14, RZ ;  /* 0x0000000e0f0f7c10 */ /* 0x008fc4000ff7e0ff */
[----:B----4-:R-:W-:-:S03]  /*5f3a0*/  IADD3 R0, P4, PT, R0, UR14, RZ ;  /* 0x0000000e00007c10 */ /* 0x010fc6000ff9e0ff */
[----:B-1----:R-:W-:Y:S01]  /*5f3b0*/  IMAD.MOV.U32 R126, RZ, RZ, R15 ;  /* 0x000000ffff7e7224 */ /* 0x002fe200078e000f */
[----:B--2---:R-:W-:Y:S01]  /*5f3c0*/  IADD3.X R19, PT, PT, R19, UR15, RZ, P3, !PT ;  /* 0x0000000f13137c10 */ /* 0x004fe20009ffe4ff */
[----:B------:R1:W-:Y:S01]  /*5f3d0*/  STL [R1+0xa18], R15 ;  /* 0x000a180f01007387 */ /* 0x0003e20000100800 */
[----:B------:R-:W-:-:S03]  /*5f3e0*/  IADD3.X R11, PT, PT, R11, UR15, RZ, P4, !PT ;  /* 0x0000000f0b0b7c10 */ /* 0x000fc6000a7fe4ff */
[----:B------:R-:W-:Y:S01]  /*5f3f0*/  IMAD.MOV.U32 R127, RZ, RZ, R19 ;  /* 0x000000ffff7f7224 */ /* 0x000fe200078e0013 */
[----:B------:R-:W-:Y:S04]  /*5f400*/  STL [R1+0xa14], R19 ;  /* 0x000a141301007387 */ /* 0x000fe80000100800 */
[----:B------:R-:W-:Y:S04]  /*5f410*/  STL [R1+0xa58], R0 ;  /* 0x000a580001007387 */ /* 0x000fe80000100800 */
[----:B------:R2:W-:Y:S04]  /*5f420*/  LDGSTS.E [R124+0x25800], desc[UR22][R126.64], P2 ;  /* 0x258000007e7c7fae */ /* 0x0005e800091a1016 */
[----:B------:R3:W-:Y:S04]  /*5f430*/  STL [R1+0xa54], R11 ;  /* 0x000a540b01007387 */ /* 0x0007e80000100800 */
[----:B-1----:R-:W4:Y:S01]  /*5f440*/  LDL.LU R15, [R1+0xb14] ;  /* 0x000b1400010f7983 */ /* 0x002f220000300800 */
[----:B--2---:R-:W-:-:S03]  /*5f450*/  IMAD.MOV.U32 R127, RZ, RZ, R11 ;  /* 0x000000ffff7f7224 */ /* 0x004fc600078e000b */
[----:B---3--:R-:W2:Y:S01]  /*5f460*/  LDL.LU R11, [R1+0xb18] ;  /* 0x000b1800010b7983 */ /* 0x008ea20000300800 */
[----:B------:R-:W-:-:S03]  /*5f470*/  IMAD.MOV.U32 R126, RZ, RZ, R0 ;  /* 0x000000ffff7e7224 */ /* 0x000fc600078e0000 */
[----:B------:R-:W3:Y:S04]  /*5f480*/  LDL.LU R241, [R1+0xb54] ;  /* 0x000b540001f17983 */ /* 0x000ee80000300800 */
[----:B------:R-:W3:Y:S01]  /*5f490*/  LDL.LU R0, [R1+0xb58] ;  /* 0x000b580001007983 */ /* 0x000ee20000300800 */
[----:B------:R-:W-:-:S03]  /*5f4a0*/  IADD3 R16, P3, PT, R16, UR14, RZ ;  /* 0x0000000e10107c10 */ /* 0x000fc6000ff7e0ff */
[----:B------:R1:W-:Y:S01]  /*5f4b0*/  LDGSTS.E [R124+0x25c00], desc[UR22][R126.64], P2 ;  /* 0x25c000007e7c7fae */ /* 0x0003e200091a1016 */
[----:B------:R-:W-:-:S03]  /*5f4c0*/  IADD3 R3, P4, PT, R3, UR14, RZ ;  /* 0x0000000e03037c10 */ /* 0x000fc6000ff9e0ff */
[----:B------:R-:W-:Y:S01]  /*5f4d0*/  STL [R1+0xa98], R16 ;  /* 0x000a981001007387 */ /* 0x000fe20000100800 */
[----:B------:R-:W-:Y:S02]  /*5f4e0*/  IADD3.X R17, PT, PT, R17, UR15, RZ, P3, !PT ;  /* 0x0000000f11117c10 */ /* 0x000fe40009ffe4ff */
[----:B------:R-:W-:-:S03]  /*5f4f0*/  IADD3.X R14, PT, PT, R14, UR15, RZ, P4, !PT ;  /* 0x0000000f0e0e7c10 */ /* 0x000fc6000a7fe4ff */
[----:B------:R1:W-:Y:S04]  /*5f500*/  STL [R1+0xa94], R17 ;  /* 0x000a941101007387 */ /* 0x0003e80000100800 */
[----:B------:R-:W-:Y:S04]  /*5f510*/  STL [R1+0xad8], R3 ;  /* 0x000ad80301007387 */ /* 0x000fe80000100800 */
[----:B------:R1:W-:Y:S02]  /*5f520*/  STL [R1+0xad4], R14 ;  /* 0x000ad40e01007387 */ /* 0x0003e40000100800 */
[----:B-1----:R-:W-:-:S02]  /*5f530*/  IMAD.MOV.U32 R126, RZ, RZ, R16 ;  /* 0x000000ffff7e7224 */ /* 0x002fc400078e0010 */
[----:B------:R-:W3:Y:S01]  /*5f540*/  LDL.LU R240, [R1+0xb94] ;  /* 0x000b940001f07983 */ /* 0x000ee20000300800 */
[----:B------:R-:W-:-:S03]  /*5f550*/  IMAD.MOV.U32 R127, RZ, RZ, R17 ;  /* 0x000000ffff7f7224 */ /* 0x000fc600078e0011 */
[----:B------:R-:W3:Y:S04]  /*5f560*/  LDL.LU R19, [R1+0xb98] ;  /* 0x000b980001137983 */ /* 0x000ee80000300800 */
[----:B------:R-:W3:Y:S04]  /*5f570*/  LDL.LU R17, [R1+0xbd4] ;  /* 0x000bd40001117983 */ /* 0x000ee80000300800 */
[----:B------:R-:W3:Y:S04]  /*5f580*/  LDL.LU R16, [R1+0xbd8] ;  /* 0x000bd80001107983 */ /* 0x000ee80000300800 */
[----:B------:R1:W-:Y:S02]  /*5f590*/  LDGSTS.E [R124+0x26000], desc[UR22][R126.64], P2 ;  /* 0x260000007e7c7fae */ /* 0x0003e400091a1016 */
[----:B-1----:R-:W-:-:S02]  /*5f5a0*/  IMAD.MOV.U32 R126, RZ, RZ, R3 ;  /* 0x000000ffff7e7224 */ /* 0x002fc400078e0003 */
[----:B------:R-:W-:Y:S02]  /*5f5b0*/  IMAD.MOV.U32 R127, RZ, RZ, R14 ;  /* 0x000000ffff7f7224 */ /* 0x000fe400078e000e */
[----:B------:R-:W3:Y:S04]  /*5f5c0*/  LDL.LU R14, [R1+0xc18] ;  /* 0x000c1800010e7983 */ /* 0x000ee80000300800 */
[----:B------:R-:W3:Y:S04]  /*5f5d0*/  LDL.LU R3, [R1+0xc58] ;  /* 0x000c580001037983 */ /* 0x000ee80000300800 */
[----:B------:R1:W-:Y:S01]  /*5f5e0*/  LDGSTS.E [R124+0x26400], desc[UR22][R126.64], P2 ;  /* 0x264000007e7c7fae */ /* 0x0003e200091a1016 */
[----:B--2---:R-:W-:-:S04]  /*5f5f0*/  IADD3 R11, P3, PT, R11, UR14, RZ ;  /* 0x0000000e0b0b7c10 */ /* 0x004fc8000ff7e0ff */
[----:B----4-:R-:W-:Y:S01]  /*5f600*/  IADD3.X R15, PT, PT, R15, UR15, RZ, P3, !PT ;  /* 0x0000000f0f0f7c10 */ /* 0x010fe20009ffe4ff */
[----:B------:R-:W-:Y:S01]  /*5f610*/  STL [R1+0xb18], R11 ;  /* 0x000b180b01007387 */ /* 0x000fe20000100800 */
[----:B---3--:R-:W-:-:S03]  /*5f620*/  IADD3 R0, P4, PT, R0, UR14, RZ ;  /* 0x0000000e00007c10 */ /* 0x008fc6000ff9e0ff */
[----:B------:R2:W-:Y:S01]  /*5f630*/  STL [R1+0xb14], R15 ;  /* 0x000b140f01007387 */ /* 0x0005e20000100800 */
[----:B-1----:R-:W-:Y:S01]  /*5f640*/  IMAD.MOV.U32 R126, RZ, RZ, R11 ;  /* 0x000000ffff7e7224 */ /* 0x002fe200078e000b */
[----:B------:R-:W-:Y:S01]  /*5f650*/  IADD3.X R241, PT, PT, R241, UR15, RZ, P4, !PT ;  /* 0x0000000ff1f17c10 */ /* 0x000fe2000a7fe4ff */
[----:B------:R-:W-:Y:S01]  /*5f660*/  IMAD.MOV.U32 R127, RZ, RZ, R15 ;  /* 0x000000ffff7f7224 */ /* 0x000fe200078e000f */
[----:B------:R1:W-:Y:S04]  /*5f670*/  STL [R1+0xb58], R0 ;  /* 0x000b580001007387 */ /* 0x0003e80000100800 */
[----:B------:R3:W-:Y:S04]  /*5f680*/  LDGSTS.E [R124+0x26800], desc[UR22][R126.64], P2 ;  /* 0x268000007e7c7fae */ /* 0x0007e800091a1016 */
[----:B--2---:R-:W2:Y:S04]  /*5f690*/  LDL.LU R15, [R1+0xc14] ;  /* 0x000c1400010f7983 */ /* 0x004ea80000300800 */
[----:B------:R-:W-:Y:S04]  /*5f6a0*/  STL [R1+0xb54], R241 ;  /* 0x000b54f101007387 */ /* 0x000fe80000100800 */
[----:B------:R-:W4:Y:S01]  /*5f6b0*/  LDL.LU R11, [R1+0xc54] ;  /* 0x000c5400010b7983 */ /* 0x000f220000300800 */
[----:B---3--:R-:W-:-:S03]  /*5f6c0*/  IMAD.MOV.U32 R126, RZ, RZ, R0 ;  /* 0x000000ffff7e7224 */ /* 0x008fc600078e0000 */
[----:B-1----:R-:W3:Y:S01]  /*5f6d0*/  LDL.LU R0, [R1+0xcac] ;  /* 0x000cac0001007983 */ /* 0x002ee20000300800 */
[----:B------:R-:W-:-:S05]  /*5f6e0*/  IMAD.MOV.U32 R127, RZ, RZ, R241 ;  /* 0x000000ffff7f7224 */ /* 0x000fca00078e00f1 */
[----:B------:R1:W-:Y:S01]  /*5f6f0*/  LDGSTS.E [R124+0x26c00], desc[UR22][R126.64], P2 ;  /* 0x26c000007e7c7fae */ /* 0x0003e200091a1016 */
[----:B------:R-:W-:-:S04]  /*5f700*/  IADD3 R19, P3, PT, R19, UR14, RZ ;  /* 0x0000000e13137c10 */ /* 0x000fc8000ff7e0ff */
[----:B------:R-:W-:Y:S02]  /*5f710*/  IADD3.X R240, PT, PT, R240, UR15, RZ, P3, !PT ;  /* 0x0000000ff0f07c10 */ /* 0x000fe40009ffe4ff */
[----:B------:R-:W-:Y:S01]  /*5f720*/  IADD3 R16, P4, PT, R16, UR14, RZ ;  /* 0x0000000e10107c10 */ /* 0x000fe2000ff9e0ff */
[----:B-1----:R-:W-:Y:S02]  /*5f730*/  IMAD.MOV.U32 R126, RZ, RZ, R19 ;  /* 0x000000ffff7e7224 */ /* 0x002fe400078e0013 */
[----:B------:R-:W-:Y:S01]  /*5f740*/  IMAD.MOV.U32 R127, RZ, RZ, R240 ;  /* 0x000000ffff7f7224 */ /* 0x000fe200078e00f0 */
[----:B------:R-:W-:-:S04]  /*5f750*/  IADD3.X R17, PT, PT, R17, UR15, RZ, P4, !PT ;  /* 0x0000000f11117c10 */ /* 0x000fc8000a7fe4ff */
[----:B------:R1:W-:Y:S04]  /*5f760*/  LDGSTS.E [R124+0x27000], desc[UR22][R126.64], P2 ;  /* 0x270000007e7c7fae */ /* 0x0003e800091a1016 */
[----:B------:R-:W-:Y:S01]  /*5f770*/  STL [R1+0xb98], R19 ;  /* 0x000b981301007387 */ /* 0x000fe20000100800 */
[----:B------:R-:W-:Y:S01]  /*5f780*/  IADD3 R14, P3, PT, R14, UR14, RZ ;  /* 0x0000000e0e0e7c10 */ /* 0x000fe2000ff7e0ff */
[----:B-1----:R-:W-:Y:S02]  /*5f790*/  IMAD.MOV.U32 R126, RZ, RZ, R16 ;  /* 0x000000ffff7e7224 */ /* 0x002fe400078e0010 */
[----:B------:R-:W-:Y:S01]  /*5f7a0*/  IMAD.MOV.U32 R127, RZ, RZ, R17 ;  /* 0x000000ffff7f7224 */ /* 0x000fe200078e0011 */
[----:B------:R-:W-:Y:S01]  /*5f7b0*/  IADD3 R3, P4, PT, R3, UR14, RZ ;  /* 0x0000000e03037c10 */ /* 0x000fe2000ff9e0ff */
[----:B------:R-:W-:Y:S04]  /*5f7c0*/  STL [R1+0xb94], R240 ;  /* 0x000b94f001007387 */ /* 0x000fe80000100800 */
[----:B------:R-:W-:Y:S04]  /*5f7d0*/  STL [R1+0xbd8], R16 ;  /* 0x000bd81001007387 */ /* 0x000fe80000100800 */
[----:B------:R1:W-:Y:S04]  /*5f7e0*/  LDGSTS.E [R124+0x27400], desc[UR22][R126.64], P2 ;  /* 0x274000007e7c7fae */ /* 0x0003e800091a1016 */
[----:B------:R-:W-:Y:S04]  /*5f7f0*/  STL [R1+0xbd4], R17 ;  /* 0x000bd41101007387 */ /* 0x000fe80000100800 */
[----:B------:R-:W-:Y:S01]  /*5f800*/  STL [R1+0xc18], R14 ;  /* 0x000c180e01007387 */ /* 0x000fe20000100800 */
[----:B-1----:R-:W-:Y:S01]  /*5f810*/  IMAD.MOV.U32 R126, RZ, RZ, R14 ;  /* 0x000000ffff7e7224 */ /* 0x002fe200078e000e */
[----:B--2---:R-:W-:-:S05]  /*5f820*/  IADD3.X R15, PT, PT, R15, UR15, RZ, P3, !PT ;  /* 0x0000000f0f0f7c10 */ /* 0x004fca0009ffe4ff */
[----:B------:R-:W-:Y:S01]  /*5f830*/  IMAD.MOV.U32 R127, RZ, RZ, R15 ;  /* 0x000000ffff7f7224 */ /* 0x000fe200078e000f */
[----:B----4-:R-:W-:Y:S01]  /*5f840*/  IADD3.X R11, PT, PT, R11, UR15, RZ, P4, !PT ;  /* 0x0000000f0b0b7c10 */ /* 0x010fe2000a7fe4ff */
[----:B------:R1:W-:Y:S01]  /*5f850*/  STL [R1+0xc14], R15 ;  /* 0x000c140f01007387 */ /* 0x0003e20000100800 */
[----:B---3--:R-:W-:-:S03]  /*5f860*/  IADD3 R0, P3, PT, R0, UR14, RZ ;  /* 0x0000000e00007c10 */ /* 0x008fc6000ff7e0ff */
[----:B------:R-:W-:Y:S04]  /*5f870*/  STL [R1+0xc58], R3 ;  /* 0x000c580301007387 */ /* 0x000fe80000100800 */
[----:B------:R2:W-:Y:S04]  /*5f880*/  STL [R1+0xc54], R11 ;  /* 0x000c540b01007387 */ /* 0x0005e80000100800 */
[----:B------:R3:W-:Y:S04]  /*5f890*/  LDGSTS.E [R124+0x27800], desc[UR22][R126.64], P2 ;  /* 0x278000007e7c7fae */ /* 0x0007e800091a1016 */
[----:B------:R4:W-:Y:S04]  /*5f8a0*/  STL [R1+0xcac], R0 ;  /* 0x000cac0001007387 */ /* 0x0009e80000100800 */
[----:B-1----:R-:W4:Y:S01]  /*5f8b0*/  LDL.LU R15, [R1+0x1c] ;  /* 0x00001c00010f7983 */ /* 0x002f220000300800 */
[----:B---3--:R-:W-:-:S03]  /*5f8c0*/  IMAD.MOV.U32 R127, RZ, RZ, R11 ;  /* 0x000000ffff7f7224 */ /* 0x008fc600078e000b */
[----:B--2---:R-:W2:Y:S04]  /*5f8d0*/  LDL.LU R11, [R1+0x20] ;  /* 0x00002000010b7983 */ /* 0x004ea80000300800 */
[----:B------:R-:W3:Y:S04]  /*5f8e0*/  LDL.LU R19, [R1+0x5c] ;  /* 0x00005c0001137983 */ /* 0x000ee80000300800 */
[----:B------:R-:W3:Y:S01]  /*5f8f0*/  LDL.LU R17, [R1+0x60] ;  /* 0x0000600001117983 */ /* 0x000ee20000300800 */
[----:B------:R-:W-:Y:S01]  /*5f900*/  IMAD.MOV.U32 R126, RZ, RZ, R3 ;  /* 0x000000ffff7e7224 */ /* 0x000fe200078e0003 */
[----:B------:R-:W-:-:S02]  /*5f910*/  LOP3.LUT R3, R12, 0x10, RZ, 0x3c, !PT ;  /* 0x000000100c037812 */ /* 0x000fc400078e3cff */
[----:B------:R-:W3:Y:S04]  /*5f920*/  LDL.LU R14, [R1+0x9c] ;  /* 0x00009c00010e7983 */ /* 0x000ee80000300800 */
[----:B------:R1:W-:Y:S02]  /*5f930*/  LDGSTS.E [R124+0x27c00], desc[UR22][R126.64], P2 ;  /* 0x27c000007e7c7fae */ /* 0x0003e400091a1016 */
[----:B-1----:R-:W-:Y:S02]  /*5f940*/  IMAD.MOV.U32 R126, RZ, RZ, R0 ;  /* 0x000000ffff7e7224 */ /* 0x002fe400078e0000 */
[----:B----4-:R-:W4:Y:S01]  /*5f950*/  LDL.LU R0, [R1+0xa0] ;  /* 0x0000a00001007983 */ /* 0x010f220000300800 */
[----:B------:R-:W-:-:S03]  /*5f960*/  VIADD R124, R3, UR5 ;  /* 0x00000005037c7c36 */ /* 0x000fc60008000000 */
[----:B------:R-:W4:Y:S04]  /*5f970*/  LDL.LU R16, [R1+0xdc] ;  /* 0x0000dc0001107983 */ /* 0x000f280000300800 */
[----:B------:R-:W4:Y:S01]  /*5f980*/  LDL.LU R3, [R1+0xe0] ;  /* 0x0000e00001037983 */ /* 0x000f220000300800 */
[----:B------:R-:W-:Y:S02]  /*5f990*/  IADD3.X R44, PT, PT, R44, UR15, RZ, P3, !PT ;  /* 0x0000000f2c2c7c10 */ /* 0x000fe40009ffe4ff */
[----:B------:R-:W-:-:S03]  /*5f9a0*/  IADD3 R59, P4, PT, R59, UR14, RZ ;  /* 0x0000000e3b3b7c10 */ /* 0x000fc6000ff9e0ff */
[----:B------:R-:W-:Y:S01]  /*5f9b0*/  IMAD.MOV.U32 R127, RZ, RZ, R44 ;  /* 0x000000ffff7f7224 */ /* 0x000fe200078e002c */
[----:B------:R-:W-:Y:S02]  /*5f9c0*/  IADD3.X R60, PT, PT, R60, UR15, RZ, P4, !PT ;  /* 0x0000000f3c3c7c10 */ /* 0x000fe4000a7fe4ff */
[----:B------:R-:W-:Y:S02]  /*5f9d0*/  IADD3 R10, P3, PT, R10, UR14, RZ ;  /* 0x0000000e0a0a7c10 */ /* 0x000fe4000ff7e0ff */
[----:B------:R1:W-:Y:S02]  /*5f9e0*/  LDGSTS.E [R124+0x80], desc[UR22][R126.64], P2 ;  /* 0x000800007e7c7fae */ /* 0x0003e400091a1016 */
[----:B------:R-:W-:Y:S02]  /*5f9f0*/  IADD3.X R8, PT, PT, R8, UR15, RZ, P3, !PT ;  /* 0x0000000f08087c10 */ /* 0x000fe40009ffe4ff */
[----:B------:R-:W-:Y:S01]  /*5fa00*/  IADD3 R9, P4, PT, R9, UR14, RZ ;  /* 0x0000000e09097c10 */ /* 0x000fe2000ff9e0ff */
[----:B-1----:R-:W-:-:S02]  /*5fa10*/  IMAD.MOV.U32 R126, RZ, RZ, R59 ;  /* 0x000000ffff7e7224 */ /* 0x002fc400078e003b */
        /* <DEDUP_REMOVED lines=59> */
[----:B--2---:R-:W-:-:S04]  /*5fdd0*/  IADD3 R11, P3, PT, R11, UR14, RZ ;  /* 0x0000000e0b0b7c10 */ /* 0x004fc8000ff7e0ff */
[----:B------:R-:W-:Y:S02]  /*5fde0*/  IADD3.X R15, PT, PT, R15, UR15, RZ, P3, !PT ;  /* 0x0000000f0f0f7c10 */ /* 0x000fe40009ffe4ff */
[----:B---3--:R-:W-:Y:S01]  /*5fdf0*/  IADD3 R17, P4, PT, R17, UR14, RZ ;  /* 0x0000000e11117c10 */ /* 0x008fe2000ff9e0ff */
[----:B------:R2:W-:Y:S01]  /*5fe00*/  STL [R1+0x20], R11 ;  /* 0x0000200b01007387 */ /* 0x0005e20000100800 */
[----:B-1----:R-:W-:Y:S02]  /*5fe10*/  IMAD.MOV.U32 R126, RZ, RZ, R11 ;  /* 0x000000ffff7e7224 */ /* 0x002fe400078e000b */
[----:B------:R-:W-:Y:S01]  /*5fe20*/  IADD3.X R19, PT, PT, R19, UR15, RZ, P4, !PT ;  /* 0x0000000f13137c10 */ /* 0x000fe2000a7fe4ff */
[----:B------:R-:W-:Y:S01]  /*5fe30*/  IMAD.MOV.U32 R127, RZ, RZ, R15 ;  /* 0x000000ffff7f7224 */ /* 0x000fe200078e000f */
[----:B------:R1:W-:Y:S04]  /*5fe40*/  STL [R1+0x1c], R15 ;  /* 0x00001c0f01007387 */ /* 0x0003e80000100800 */
[----:B------:R3:W-:Y:S04]  /*5fe50*/  STL [R1+0x60], R17 ;  /* 0x0000601101007387 */ /* 0x0007e80000100800 */
[----:B--2---:R-:W2:Y:S04]  /*5fe60*/  LDL.LU R11, [R1+0x120] ;  /* 0x00012000010b7983 */ /* 0x004ea80000300800 */
[----:B------:R3:W-:Y:S04]  /*5fe70*/  STL [R1+0x5c], R19 ;  /* 0x00005c1301007387 */ /* 0x0007e80000100800 */
[----:B------:R3:W-:Y:S01]  /*5fe80*/  LDGSTS.E [R124+0x3880], desc[UR22][R126.64], P2 ;  /* 0x038800007e7c7fae */ /* 0x0007e200091a1016 */
[----:B----4-:R-:W-:-:S03]  /*5fe90*/  IADD3 R0, P3, PT, R0, UR14, RZ ;  /* 0x0000000e00007c10 */ /* 0x010fc6000ff7e0ff */
[----:B-1----:R-:W4:Y:S01]  /*5fea0*/  LDL.LU R15, [R1+0x160] ;  /* 0x00016000010f7983 */ /* 0x002f220000300800 */
[----:B------:R-:W-:Y:S01]  /*5feb0*/  IADD3.X R14, PT, PT, R14, UR15, RZ, P3, !PT ;  /* 0x0000000f0e0e7c10 */ /* 0x000fe20009ffe4ff */
[----:B---3--:R-:W-:Y:S02]  /*5fec0*/  IMAD.MOV.U32 R126, RZ, RZ, R17 ;  /* 0x000000ffff7e7224 */ /* 0x008fe400078e0011 */
[----:B------:R-:W3:Y:S01]  /*5fed0*/  LDL.LU R17, [R1+0x11c] ;  /* 0x00011c0001117983 */ /* 0x000ee20000300800 */
[----:B------:R-:W-:Y:S01]  /*5fee0*/  IMAD.MOV.U32 R127, RZ, RZ, R19 ;  /* 0x000000ffff7f7224 */ /* 0x000fe200078e0013 */
[----:B------:R-:W-:Y:S02]  /*5fef0*/  IADD3 R3, P4, PT, R3, UR14, RZ ;  /* 0x0000000e03037c10 */ /* 0x000fe4000ff9e0ff */
[----:B------:R-:W3:Y:S02]  /*5ff00*/  LDL.LU R19, [R1+0x15c] ;  /* 0x00015c0001137983 */ /* 0x000ee40000300800 */
[----:B------:R-:W-:-:S02]  /*5ff10*/  IADD3.X R16, PT, PT, R16, UR15, RZ, P4, !PT ;  /* 0x0000000f10107c10 */ /* 0x000fc4000a7fe4ff */
[----:B------:R1:W-:Y:S04]  /*5ff20*/  LDGSTS.E [R124+0x3c80], desc[UR22][R126.64], P2 ;  /* 0x03c800007e7c7fae */ /* 0x0003e800091a1016 */
[----:B------:R1:W-:Y:S04]  /*5ff30*/  STL [R1+0xa0], R0 ;  /* 0x0000a00001007387 */ /* 0x0003e80000100800 */
[----:B------:R1:W-:Y:S02]  /*5ff40*/  STL [R1+0x9c], R14 ;  /* 0x00009c0e01007387 */ /* 0x0003e40000100800 */
[----:B-1----:R-:W-:-:S02]  /*5ff50*/  IMAD.MOV.U32 R126, RZ, RZ, R0 ;  /* 0x000000ffff7e7224 */ /* 0x002fc400078e0000 */
[----:B------:R-:W-:Y:S01]  /*5ff60*/  IMAD.MOV.U32 R127, RZ, RZ, R14 ;  /* 0x000000ffff7f7224 */ /* 0x000fe200078e000e */
[----:B------:R1:W-:Y:S04]  /*5ff70*/  STL [R1+0xe0], R3 ;  /* 0x0000e00301007387 */ /* 0x0003e80000100800 */
[----:B------:R-:W3:Y:S04]  /*5ff80*/  LDL.LU R0, [R1+0x1a0] ;  /* 0x0001a00001007983 */ /* 0x000ee80000300800 */
[----:B------:R1:W-:Y:S04]  /*5ff90*/  STL [R1+0xdc], R16 ;  /* 0x0000dc1001007387 */ /* 0x0003e80000100800 */
[----:B------:R1:W-:Y:S04]  /*5ffa0*/  LDGSTS.E [R124+0x4080], desc[UR22][R126.64], P2 ;  /* 0x040800007e7c7fae */ /* 0x0003e800091a1016 */
[----:B------:R-:W3:Y:S01]  /*5ffb0*/  LDL.LU R14, [R1+0x1e0] ;  /* 0x0001e000010e7983 */ /* 0x000ee20000300800 */
[----:B-1----:R-:W-:-:S03]  /*5ffc0*/  IMAD.MOV.U32 R126, RZ, RZ, R3 ;  /* 0x000000ffff7e7224 */ /* 0x002fc600078e0003 */
[----:B------:R-:W3:Y:S01]  /*5ffd0*/  LDL.LU R3, [R1+0x19c] ;  /* 0x00019c0001037983 */ /* 0x000ee20000300800 */
[----:B------:R-:W-:-:S03]  /*5ffe0*/  IMAD.MOV.U32 R127, RZ, RZ, R16 ;  /* 0x000000ffff7f7224 */ /* 0x000fc600078e0010 */
[----:B------:R-:W3:Y:S04]  /*5fff0*/  LDL.LU R16, [R1+0x1dc] ;  /* 0x0001dc0001107983 */ /* 0x000ee80000300800 */
[----:B------:R1:W-:Y:S01]  /*60000*/  LDGSTS.E [R124+0x4480], desc[UR22][R126.64], P2 ;  /* 0x044800007e7c7fae */ /* 0x0003e200091a1016 */
[----:B--2---:R-:W-:-:S05]  /*60010*/  IADD3 R11, P3, PT, R11, UR14, RZ ;  /* 0x0000000e0b0b7c10 */ /* 0x004fca000ff7e0ff */
[----:B------:R2:W-:Y:S01]  /*60020*/  STL [R1+0x120], R11 ;  /* 0x0001200b01007387 */ /* 0x0005e20000100800 */
[----:B-1----:R-:W-:Y:S01]  /*60030*/  IMAD.MOV.U32 R126, RZ, RZ, R11 ;  /* 0x000000ffff7e7224 */ /* 0x002fe200078e000b */
[----:B----4-:R-:W-:Y:S02]  /*60040*/  IADD3 R15, P4, PT, R15, UR14, RZ ;  /* 0x0000000e0f0f7c10 */ /* 0x010fe4000ff9e0ff */
[----:B---3--:R-:W-:Y:S02]  /*60050*/  IADD3.X R17, PT, PT, R17, UR15, RZ, P3, !PT ;  /* 0x0000000f11117c10 */ /* 0x008fe40009ffe4ff */
[----:B------:R-:W-:-:S03]  /*60060*/  IADD3.X R19, PT, PT, R19, UR15, RZ, P4, !PT ;  /* 0x0000000f13137c10 */ /* 0x000fc6000a7fe4ff */
[----:B------:R-:W-:Y:S01]  /*60070*/  IMAD.MOV.U32 R127, RZ, RZ, R17 ;  /* 0x000000ffff7f7224 */ /* 0x000fe200078e0011 */
[----:B------:R1:W-:Y:S04]  /*60080*/  STL [R1+0x11c], R17 ;  /* 0x00011c1101007387 */ /* 0x0003e80000100800 */
[----:B------:R3:W-:Y:S04]  /*60090*/  STL [R1+0x160], R15 ;  /* 0x0001600f01007387 */ /* 0x0007e80000100800 */
[----:B--2---:R-:W2:Y:S04]  /*600a0*/  LDL.LU R11, [R1+0x220] ;  /* 0x00022000010b7983 */ /* 0x004ea80000300800 */
[----:B------:R4:W-:Y:S04]  /*600b0*/  STL [R1+0x15c], R19 ;  /* 0x00015c1301007387 */ /* 0x0009e80000100800 */
[----:B------:R4:W-:Y:S04]  /*600c0*/  LDGSTS.E [R124+0x4880], desc[UR22][R126.64], P2 ;  /* 0x048800007e7c7fae */ /* 0x0009e800091a1016 */
[----:B-1----:R-:W2:Y:S01]  /*600d0*/  LDL.LU R17, [R1+0x260] ;  /* 0x0002600001117983 */ /* 0x002ea20000300800 */
[----:B------:R-:W-:Y:S01]  /*600e0*/  IADD3 R0, P3, PT, R0, UR14, RZ ;  /* 0x0000000e00007c10 */ /* 0x000fe2000ff7e0ff */
[----:B----4-:R-:W-:-:S02]  /*600f0*/  IMAD.MOV.U32 R126, RZ, RZ, R15 ;  /* 0x000000ffff7e7224 */ /* 0x010fc400078e000f */
[----:B---3--:R-:W3:Y:S01]  /*60100*/  LDL.LU R15, [R1+0x21c] ;  /* 0x00021c00010f7983 */ /* 0x008ee20000300800 */
[----:B------:R-:W-:-:S03]  /*60110*/  IMAD.MOV.U32 R127, RZ, RZ, R19 ;  /* 0x000000ffff7f7224 */ /* 0x000fc600078e0013 */
[----:B------:R-:W4:Y:S01]  /*60120*/  LDL.LU R19, [R1+0x25c] ;  /* 0x00025c0001137983 */ /* 0x000f220000300800 */
[----:B------:R-:W-:-:S03]  /*60130*/  IADD3 R14, P4, PT, R14, UR14, RZ ;  /* 0x0000000e0e0e7c10 */ /* 0x000fc6000ff9e0ff */
        /* <DEDUP_REMOVED lines=17> */
[----:B--2---:R-:W-:-:S05]  /*60250*/  IADD3 R11, P3, PT, R11, UR14, RZ ;  /* 0x0000000e0b0b7c10 */ /* 0x004fca000ff7e0ff */
[----:B------:R2:W-:Y:S01]  /*60260*/  STL [R1+0x220], R11 ;  /* 0x0002200b01007387 */ /* 0x0005e20000100800 */
[----:B-1----:R-:W-:Y:S01]  /*60270*/  IMAD.MOV.U32 R126, RZ, RZ, R11 ;  /* 0x000000ffff7e7224 */ /* 0x002fe200078e000b */
[----:B------:R-:W-:Y:S02]  /*60280*/  IADD3 R17, P4, PT, R17, UR14, RZ ;  /* 0x0000000e11117c10 */ /* 0x000fe4000ff9e0ff */
[----:B---3--:R-:W-:Y:S02]  /*60290*/  IADD3.X R15, PT, PT, R15, UR15, RZ, P3, !PT ;  /* 0x0000000f0f0f7c10 */ /* 0x008fe40009ffe4ff */
[----:B----4-:R-:W-:-:S03]  /*602a0*/  IADD3.X R19, PT, PT, R19, UR15, RZ, P4, !PT ;  /* 0x0000000f13137c10 */ /* 0x010fc6000a7fe4ff */
        /* <DEDUP_REMOVED lines=8> */
[----:B---3--:R-:W-:-:S02]  /*60330*/  IMAD.MOV.U32 R126, RZ, RZ, R17 ;  /* 0x000000ffff7e7224 */ /* 0x008fc400078e0011 */
[----:B------:R-:W3:Y:S01]  /*60340*/  LDL.LU R17, [R1+0x31c] ;  /* 0x00031c0001117983 */ /* 0x000ee20000300800 */
[----:B------:R-:W-:-:S03]  /*60350*/  IMAD.MOV.U32 R127, RZ, RZ, R19 ;  /* 0x000000ffff7f7224 */ /* 0x000fc600078e0013 */
[----:B----4-:R-:W4:Y:S01]  /*60360*/  LDL.LU R19, [R1+0x35c] ;  /* 0x00035c0001137983 */ /* 0x010f220000300800 */
        /* <DEDUP_REMOVED lines=235> */
[----:B------:R-:W-:Y:S01]  /*61220*/  STL [R1+0x920], R11 ;  /* 0x0009200b01007387 */ /* 0x000fe20000100800 */
[----:B-1----:R-:W-:Y:S01]  /*61230*/  IMAD.MOV.U32 R126, RZ, RZ, R11 ;  /* 0x000000ffff7e7224 */ /* 0x002fe200078e000b */
[----:B------:R-:W-:Y:S02]  /*61240*/  IADD3 R15, P4, PT, R15, UR14, RZ ;  /* 0x0000000e0f0f7c10 */ /* 0x000fe4000ff9e0ff */
[----:B---3--:R-:W-:Y:S02]  /*61250*/  IADD3.X R17, PT, PT, R17, UR15, RZ, P3, !PT ;  /* 0x0000000f11117c10 */ /* 0x008fe40009ffe4ff */
        /* <DEDUP_REMOVED lines=8> */
[----:B--2---:R-:W-:Y:S01]  /*612e0*/  IMAD.MOV.U32 R127, RZ, RZ, R19 ;  /* 0x000000ffff7f7224 */ /* 0x004fe200078e0013 */
[----:B------:R-:W-:-:S02]  /*612f0*/  IADD3 R0, P3, PT, R0, UR14, RZ ;  /* 0x0000000e00007c10 */ /* 0x000fc4000ff7e0ff */
[----:B-1----:R-:W2:Y:S01]  /*61300*/  LDL.LU R19, [R1+0xa1c] ;  /* 0x000a1c0001137983 */ /* 0x002ea20000300800 */
[----:B------:R-:W-:-:S03]  /*61310*/  IMAD.MOV.U32 R126, RZ, RZ, R15 ;  /* 0x000000ffff7e7224 */ /* 0x000fc600078e000f */
[----:B------:R-:W2:Y:S01]  /*61320*/  LDL.LU R15, [R1+0xa5c] ;  /* 0x000a5c00010f7983 */ /* 0x000ea20000300800 */
[----:B------:R-:W-:-:S03]  /*61330*/  IADD3 R14, P4, PT, R14, UR14, RZ ;  /* 0x0000000e0e0e7c10 */ /* 0x000fc6000ff9e0ff */
[----:B------:R1:W-:Y:S04]  /*61340*/  LDGSTS.E [R124+0x24c80], desc[UR22][R126.64], P2 ;  /* 0x24c800007e7c7fae */ /* 0x0003e800091a1016 */
[----:B------:R1:W-:Y:S01]  /*61350*/  STL [R1+0x9a0], R0 ;  /* 0x0009a00001007387 */ /* 0x0003e20000100800 */
[----:B------:R-:W-:Y:S01]  /*61360*/  IADD3.X R3, PT, PT, R3, UR15, RZ, P3, !PT ;  /* 0x0000000f03037c10 */ /* 0x000fe20009ffe4ff */
[----:B-1----:R-:W-:Y:S01]  /*61370*/  IMAD.MOV.U32 R126, RZ, RZ, R0 ;  /* 0x000000ffff7e7224 */ /* 0x002fe200078e0000 */
[----:B------:R-:W-:-:S03]  /*61380*/  IADD3.X R16, PT, PT, R16, UR15, RZ, P4, !PT ;  /* 0x0000000f10107c10 */ /* 0x000fc6000a7fe4ff */
[----:B------:R-:W-:Y:S01]  /*61390*/  IMAD.MOV.U32 R127, RZ, RZ, R3 ;  /* 0x000000ffff7f7224 */ /* 0x000fe200078e0003 */
[----:B------:R1:W-:Y:S04]  /*613a0*/  STL [R1+0x99c], R3 ;  /* 0x00099c0301007387 */ /* 0x0003e80000100800 */
[----:B------:R-:W-:Y:S04]  /*613b0*/  STL [R1+0x9e0], R14 ;  /* 0x0009e00e01007387 */ /* 0x000fe80000100800 */
[----:B------:R-:W2:Y:S04]  /*613c0*/  LDL.LU R0, [R1+0xaa0] ;  /* 0x000aa00001007983 */ /* 0x000ea80000300800 */
[----:B------:R1:W-:Y:S04]  /*613d0*/  STL [R1+0x9dc], R16 ;  /* 0x0009dc1001007387 */ /* 0x0003e80000100800 */
[----:B------:R1:W-:Y:S04]  /*613e0*/  LDGSTS.E [R124+0x25080], desc[UR22][R126.64], P2 ;  /* 0x250800007e7c7fae */ /* 0x0003e800091a1016 */
[----:B-1----:R-:W2:Y:S01]  /*613f0*/  LDL.LU R3, [R1+0xae0] ;  /* 0x000ae00001037983 */ /* 0x002ea20000300800 */
[----:B------:R-:W-:-:S03]  /*61400*/  IMAD.MOV.U32 R127, RZ, RZ, R16 ;  /* 0x000000ffff7f7224 */ /* 0x000fc600078e0010 */
[----:B------:R-:W2:Y:S01]  /*61410*/  LDL.LU R16, [R1+0xa9c] ;  /* 0x000a9c0001107983 */ /* 0x000ea20000300800 */
[----:B------:R-:W-:-:S03]  /*61420*/  IMAD.MOV.U32 R126, RZ, RZ, R14 ;  /* 0x000000ffff7e7224 */ /* 0x000fc600078e000e */
[----:B------:R-:W2:Y:S04]  /*61430*/  LDL.LU R14, [R1+0xadc] ;  /* 0x000adc00010e7983 */ /* 0x000ea80000300800 */
[----:B------:R1:W-:Y:S01]  /*61440*/  LDGSTS.E [R124+0x25480], desc[UR22][R126.64], P2 ;  /* 0x254800007e7c7fae */ /* 0x0003e200091a1016 */
[----:B---3--:R-:W-:-:S05]  /*61450*/  IADD3 R17, P3, PT, R17, UR14, RZ ;  /* 0x0000000e11117c10 */ /* 0x008fca000ff7e0ff */
[----:B-1----:R-:W-:Y:S01]  /*61460*/  IMAD.MOV.U32 R126, RZ, RZ, R17 ;  /* 0x000000ffff7e7224 */ /* 0x002fe200078e0011 */
[----:B----4-:R-:W-:Y:S02]  /*61470*/  IADD3 R11, P4, PT, R11, UR14, RZ ;  /* 0x0000000e0b0b7c10 */ /* 0x010fe4000ff9e0ff */
[----:B--2---:R-:W-:Y:S01]  /*61480*/  IADD3.X R19, PT, PT, R19, UR15, RZ, P3, !PT ;  /* 0x0000000f13137c10 */ /* 0x004fe20009ffe4ff */
[----:B------:R-:W-:Y:S01]  /*61490*/  STL [R1+0xa20], R17 ;  /* 0x000a201101007387 */ /* 0x000fe20000100800 */
[----:B------:R-:W-:-:S03]  /*614a0*/  IADD3.X R15, PT, PT, R15, UR15, RZ, P4, !PT ;  /* 0x0000000f0f0f7c10 */ /* 0x000fc6000a7fe4ff */
[----:B------:R-:W-:Y:S01]  /*614b0*/  IMAD.MOV.U32 R127, RZ, RZ, R19 ;  /* 0x000000ffff7f7224 */ /* 0x000fe200078e0013 */
[----:B------:R-:W-:Y:S04]  /*614c0*/  STL [R1+0xa1c], R19 ;  /* 0x000a1c1301007387 */ /* 0x000fe80000100800 */
[----:B------:R-:W-:Y:S04]  /*614d0*/  STL [R1+0xa60], R11 ;  /* 0x000a600b01007387 */ /* 0x000fe80000100800 */
[----:B------:R1:W-:Y:S04]  /*614e0*/  LDGSTS.E [R124+0x25880], desc[UR22][R126.64], P2 ;  /* 0x258800007e7c7fae */ /* 0x0003e800091a1016 */
[----:B------:R2:W-:Y:S01]  /*614f0*/  STL [R1+0xa5c], R15 ;  /* 0x000a5c0f01007387 */ /* 0x0005e20000100800 */
[----:B-1----:R-:W-:-:S02]  /*61500*/  IMAD.MOV.U32 R127, RZ, RZ, R15 ;  /* 0x000000ffff7f7224 */ /* 0x002fc400078e000f */
[----:B------:R-:W-:Y:S01]  /*61510*/  IMAD.MOV.U32 R126, RZ, RZ, R11 ;  /* 0x000000ffff7e7224 */ /* 0x000fe200078e000b */
[----:B--2---:R-:W2:Y:S01]  /*61520*/  LDL.LU R15, [R1+0xb1c] ;  /* 0x000b1c00010f7983 */ /* 0x004ea20000300800 */
[----:B------:R-:W-:-:S03]  /*61530*/  IADD3 R0, P3, PT, R0, UR14, RZ ;  /* 0x0000000e00007c10 */ /* 0x000fc6000ff7e0ff */
[----:B------:R-:W3:Y:S04]  /*61540*/  LDL.LU R11, [R1+0xb20] ;  /* 0x000b2000010b7983 */ /* 0x000ee80000300800 */
[----:B------:R-:W4:Y:S04]  /*61550*/  LDL.LU R241, [R1+0xb5c] ;  /* 0x000b5c0001f17983 */ /* 0x000f280000300800 */
[----:B------:R-:W4:Y:S01]  /*61560*/  LDL.LU R240, [R1+0xb60] ;  /* 0x000b600001f07983 */ /* 0x000f220000300800 */
[----:B------:R-:W-:-:S03]  /*61570*/  IADD3 R3, P4, PT, R3, UR14, RZ ;  /* 0x0000000e03037c10 */ /* 0x000fc6000ff9e0ff */
[----:B------:R1:W-:Y:S04]  /*61580*/  STL [R1+0xaa0], R0 ;  /* 0x000aa00001007387 */ /* 0x0003e80000100800 */
[----:B------:R1:W-:Y:S01]  /*61590*/  LDGSTS.E [R124+0x25c80], desc[UR22][R126.64], P2 ;  /* 0x25c800007e7c7fae */ /* 0x0003e200091a1016 */
[----:B------:R-:W-:Y:S02]  /*615a0*/  IADD3.X R16, PT, PT, R16, UR15, RZ, P3, !PT ;  /* 0x0000000f10107c10 */ /* 0x000fe40009ffe4ff */
[----:B------:R-:W-:-:S03]  /*615b0*/  IADD3.X R14, PT, PT, R14, UR15, RZ, P4, !PT ;  /* 0x0000000f0e0e7c10 */ /* 0x000fc6000a7fe4ff */
[----:B------:R1:W-:Y:S04]  /*615c0*/  STL [R1+0xa9c], R16 ;  /* 0x000a9c1001007387 */ /* 0x0003e80000100800 */
[----:B------:R-:W-:Y:S01]  /*615d0*/  STL [R1+0xae0], R3 ;  /* 0x000ae00301007387 */ /* 0x000fe20000100800 */
[----:B-1----:R-:W-:-:S03]  /*615e0*/  IMAD.MOV.U32 R126, RZ, RZ, R0 ;  /* 0x000000ffff7e7224 */ /* 0x002fc600078e0000 */
[----:B------:R-:W4:Y:S04]  /*615f0*/  LDL.LU R17, [R1+0xba0] ;  /* 0x000ba00001117983 */ /* 0x000f280000300800 */
[----:B------:R1:W-:Y:S04]  /*61600*/  STL [R1+0xadc], R14 ;  /* 0x000adc0e01007387 */ /* 0x0003e80000100800 */
[----:B------:R-:W4:Y:S04]  /*61610*/  LDL.LU R0, [R1+0xbe0] ;  /* 0x000be00001007983 */ /* 0x000f280000300800 */
[----:B------:R-:W4:Y:S01]  /*61620*/  LDL.LU R19, [R1+0xb9c] ;  /* 0x000b9c0001137983 */ /* 0x000f220000300800 */
[----:B------:R-:W-:-:S03]  /*61630*/  IMAD.MOV.U32 R127, RZ, RZ, R16 ;  /* 0x000000ffff7f7224 */ /* 0x000fc600078e0010 */
[----:B------:R-:W4:Y:S04]  /*61640*/  LDL.LU R16, [R1+0xbdc] ;  /* 0x000bdc0001107983 */ /* 0x000f280000300800 */
[----:B------:R1:W-:Y:S02]  /*61650*/  LDGSTS.E [R124+0x26080], desc[UR22][R126.64], P2 ;  /* 0x260800007e7c7fae */ /* 0x0003e400091a1016 */
[----:B-1----:R-:W-:Y:S02]  /*61660*/  IMAD.MOV.U32 R126, RZ, RZ, R3 ;  /* 0x000000ffff7e7224 */ /* 0x002fe400078e0003 */
[----:B------:R-:W-:Y:S02]  /*61670*/  IMAD.MOV.U32 R127, RZ, RZ, R14 ;  /* 0x000000ffff7f7224 */ /* 0x000fe400078e000e */
[----:B------:R-:W4:Y:S04]  /*61680*/  LDL.LU R14, [R1+0xc20] ;  /* 0x000c2000010e7983 */ /* 0x000f280000300800 */
[----:B------:R1:W-:Y:S04]  /*61690*/  LDGSTS.E [R124+0x26480], desc[UR22][R126.64], P2 ;  /* 0x264800007e7c7fae */ /* 0x0003e800091a1016 */
[----:B------:R-:W4:Y:S01]  /*616a0*/  LDL.LU R3, [R1+0xc60] ;  /* 0x000c600001037983 */ /* 0x000f220000300800 */
[----:B---3--:R-:W-:-:S04]  /*616b0*/  IADD3 R11, P3, PT, R11, UR14, RZ ;  /* 0x0000000e0b0b7c10 */ /* 0x008fc8000ff7e0ff */
[----:B--2---:R-:W-:Y:S01]  /*616c0*/  IADD3.X R15, PT, PT, R15, UR15, RZ, P3, !PT ;  /* 0x0000000f0f0f7c10 */ /* 0x004fe20009ffe4ff */
[----:B-1----:R-:W-:Y:S01]  /*616d0*/  IMAD.MOV.U32 R126, RZ, RZ, R11 ;  /* 0x000000ffff7e7224 */ /* 0x002fe200078e000b */
[----:B----4-:R-:W-:-:S03]  /*616e0*/  IADD3 R240, P4, PT, R240, UR14, RZ ;  /* 0x0000000ef0f07c10 */ /* 0x010fc6000ff9e0ff */
[----:B------:R-:W-:Y:S01]  /*616f0*/  IMAD.MOV.U32 R127, RZ, RZ, R15 ;  /* 0x000000ffff7f7224 */ /* 0x000fe200078e000f */
[----:B------:R-:W-:-:S04]  /*61700*/  IADD3.X R241, PT, PT, R241, UR15, RZ, P4, !PT ;  /* 0x0000000ff1f17c10 */ /* 0x000fc8000a7fe4ff */
[----:B------:R1:W-:Y:S04]  /*61710*/  LDGSTS.E [R124+0x26880], desc[UR22][R126.64], P2 ;  /* 0x268800007e7c7fae */ /* 0x0003e800091a1016 */
[----:B------:R-:W-:Y:S04]  /*61720*/  STL [R1+0xb20], R11 ;  /* 0x000b200b01007387 */ /* 0x000fe80000100800 */
[----:B------:R2:W-:Y:S01]  /*61730*/  STL [R1+0xb1c], R15 ;  /* 0x000b1c0f01007387 */ /* 0x0005e20000100800 */
[----:B-1----:R-:W-:Y:S02]  /*61740*/  IMAD.MOV.U32 R126, RZ, RZ, R240 ;  /* 0x000000ffff7e7224 */ /* 0x002fe400078e00f0 */
[----:B------:R-:W-:Y:S01]  /*61750*/  IMAD.MOV.U32 R127, RZ, RZ, R241 ;  /* 0x000000ffff7f7224 */ /* 0x000fe200078e00f1 */
[----:B------:R-:W-:Y:S01]  /*61760*/  IADD3 R17, P3, PT, R17, UR14, RZ ;  /* 0x0000000e11117c10 */ /* 0x000fe2000ff7e0ff */
[----:B------:R-:W-:Y:S04]  /*61770*/  STL [R1+0xb60], R240 ;  /* 0x000b60f001007387 */ /* 0x000fe80000100800 */
[----:B--2---:R-:W2:Y:S01]  /*61780*/  LDL.LU R15, [R1+0xc1c] ;  /* 0x000c1c00010f7983 */ /* 0x004ea20000300800 */
[----:B------:R-:W-:-:S03]  /*61790*/  IADD3 R0, P4, PT, R0, UR14, RZ ;  /* 0x0000000e00007c10 */ /* 0x000fc6000ff9e0ff */
[----:B------:R1:W-:Y:S01]  /*617a0*/  LDGSTS.E [R124+0x26c80], desc[UR22][R126.64], P2 ;  /* 0x26c800007e7c7fae */ /* 0x0003e200091a1016 */
[----:B------:R-:W-:-:S03]  /*617b0*/  IADD3.X R19, PT, PT, R19, UR15, RZ, P3, !PT ;  /* 0x0000000f13137c10 */ /* 0x000fc60009ffe4ff */
[----:B------:R-:W-:Y:S01]  /*617c0*/  STL [R1+0xb5c], R241 ;  /* 0x000b5cf101007387 */ /* 0x000fe20000100800 */
[----:B------:R-:W-:-:S03]  /*617d0*/  IADD3.X R16, PT, PT, R16, UR15, RZ, P4, !PT ;  /* 0x0000000f10107c10 */ /* 0x000fc6000a7fe4ff */
[----:B------:R-:W3:Y:S01]  /*617e0*/  LDL.LU R11, [R1+0xc5c] ;  /* 0x000c5c00010b7983 */ /* 0x000ee20000300800 */
[----:B-1----:R-:W-:Y:S02]  /*617f0*/  IMAD.MOV.U32 R126, RZ, RZ, R17 ;  /* 0x000000ffff7e7224 */ /* 0x002fe400078e0011 */
[----:B------:R-:W-:Y:S01]  /*61800*/  IMAD.MOV.U32 R127, RZ, RZ, R19 ;  /* 0x000000ffff7f7224 */ /* 0x000fe200078e0013 */
[----:B------:R-:W-:Y:S04]  /*61810*/  STL [R1+0xba0], R17 ;  /* 0x000ba01101007387 */ /* 0x000fe80000100800 */
[----:B------:R-:W-:Y:S04]  /*61820*/  STL [R1+0xb9c], R19 ;  /* 0x000b9c1301007387 */ /* 0x000fe80000100800 */
[----:B------:R1:W-:Y:S04]  /*61830*/  STL [R1+0xbe0], R0 ;  /* 0x000be00001007387 */ /* 0x0003e80000100800 */
[----:B------:R4:W-:Y:S04]  /*61840*/  LDGSTS.E [R124+0x27080], desc[UR22][R126.64], P2 ;  /* 0x270800007e7c7fae */ /* 0x0009e800091a1016 */
[----:B------:R-:W-:Y:S01]  /*61850*/  STL [R1+0xbdc], R16 ;  /* 0x000bdc1001007387 */ /* 0x000fe20000100800 */
[----:B----4-:R-:W-:-:S03]  /*61860*/  IMAD.MOV.U32 R126, RZ, RZ, R0 ;  /* 0x000000ffff7e7224 */ /* 0x010fc600078e0000 */
[----:B-1----:R-:W4:Y:S01]  /*61870*/  LDL.LU R0, [R1+0xc94] ;  /* 0x000c940001007983 */ /* 0x002f220000300800 */
[----:B------:R-:W-:Y:S02]  /*61880*/  IADD3 R3, P4, PT, R3, UR14, RZ ;  /* 0x0000000e03037c10 */ /* 0x000fe4000ff9e0ff */
[----:B------:R-:W-:Y:S01]  /*61890*/  IADD3 R14, P3, PT, R14, UR14, RZ ;  /* 0x0000000e0e0e7c10 */ /* 0x000fe2000ff7e0ff */
[----:B------:R-:W-:-:S05]  /*618a0*/  IMAD.MOV.U32 R127, RZ, RZ, R16 ;  /* 0x000000ffff7f7224 */ /* 0x000fca00078e0010 */
[----:B------:R1:W-:Y:S04]  /*618b0*/  LDGSTS.E [R124+0x27480], desc[UR22][R126.64], P2 ;  /* 0x274800007e7c7fae */ /* 0x0003e800091a1016 */
[----:B------:R-:W-:Y:S01]  /*618c0*/  STL [R1+0xc20], R14 ;  /* 0x000c200e01007387 */ /* 0x000fe20000100800 */
[----:B-1----:R-:W-:Y:S01]  /*618d0*/  IMAD.MOV.U32 R126, RZ, RZ, R14 ;  /* 0x000000ffff7e7224 */ /* 0x002fe200078e000e */
[----:B--2---:R-:W-:-:S05]  /*618e0*/  IADD3.X R15, PT, PT, R15, UR15, RZ, P3, !PT ;  /* 0x0000000f0f0f7c10 */ /* 0x004fca0009ffe4ff */
[----:B------:R-:W-:Y:S01]  /*618f0*/  IMAD.MOV.U32 R127, RZ, RZ, R15 ;  /* 0x000000ffff7f7224 */ /* 0x000fe200078e000f */
[----:B---3--:R-:W-:Y:S01]  /*61900*/  IADD3.X R11, PT, PT, R11, UR15, RZ, P4, !PT ;  /* 0x0000000f0b0b7c10 */ /* 0x008fe2000a7fe4ff */
[----:B------:R-:W-:Y:S01]  /*61910*/  STL [R1+0xc1c], R15 ;  /* 0x000c1c0f01007387 */ /* 0x000fe20000100800 */
[----:B------:R-:W-:Y:S02]  /*61920*/  IADD3 R45, P4, PT, R45, UR14, RZ ;  /* 0x0000000e2d2d7c10 */ /* 0x000fe4000ff9e0ff */
[----:B------:R-:W-:Y:S01]  /*61930*/  IADD3 R123, P3, PT, R123, UR14, RZ ;  /* 0x0000000e7b7b7c10 */ /* 0x000fe2000ff7e0ff */
[----:B------:R1:W-:Y:S01]  /*61940*/  LDGSTS.E [R124+0x27880], desc[UR22][R126.64], P2 ;  /* 0x278800007e7c7fae */ /* 0x0003e200091a1016 */
[----:B------:R-:W-:-:S03]  /*61950*/  IADD3.X R46, PT, PT, R46, UR15, RZ, P4, !PT ;  /* 0x0000000f2e2e7c10 */ /* 0x000fc6000a7fe4ff */
[----:B------:R2:W-:Y:S04]  /*61960*/  STL [R1+0xc60], R3 ;  /* 0x000c600301007387 */ /* 0x0005e80000100800 */
[----:B------:R3:W-:Y:S01]  /*61970*/  STL [R1+0xc5c], R11 ;  /* 0x000c5c0b01007387 */ /* 0x0007e20000100800 */
[----:B------:R-:W-:Y:S01]  /*61980*/  IADD3.X R61, PT, PT, R61, UR15, RZ, P3, !PT ;  /* 0x0000000f3d3d7c10 */ /* 0x000fe20009ffe4ff */
[----:B-1----:R-:W-:Y:S02]  /*61990*/  IMAD.MOV.U32 R127, RZ, RZ, R11 ;  /* 0x000000ffff7f7224 */ /* 0x002fe400078e000b */
[----:B------:R-:W-:Y:S01]  /*619a0*/  IMAD.MOV.U32 R126, RZ, RZ, R3 ;  /* 0x000000ffff7e7224 */ /* 0x000fe200078e0003 */
[----:B--2---:R-:W-:-:S04]  /*619b0*/  LOP3.LUT R3, R12, 0x20, RZ, 0x3c, !PT ;  /* 0x000000200c037812 */ /* 0x004fc800078e3cff */
[----:B------:R1:W-:Y:S01]  /*619c0*/  LDGSTS.E [R124+0x27c80], desc[UR22][R126.64], P2 ;  /* 0x27c800007e7c7fae */ /* 0x0003e200091a1016 */
[----:B----4-:R-:W-:-:S05]  /*619d0*/  IADD3 R0, P4, PT, R0, UR14, RZ ;  /* 0x0000000e00007c10 */ /* 0x010fca000ff9e0ff */
[----:B------:R2:W-:Y:S04]  /*619e0*/  STL [R1+0xc94], R0 ;  /* 0x000c940001007387 */ /* 0x0005e80000100800 */
[----:B------:R-:W4:Y:S04]  /*619f0*/  LDL.LU R15, [R1+0x24] ;  /* 0x00002400010f7983 */ /* 0x000f280000300800 */
[----:B---3--:R-:W3:Y:S01]  /*61a00*/  LDL.LU R11, [R1+0x28] ;  /* 0x00002800010b7983 */ /* 0x008ee20000300800 */
[----:B-1----:R-:W-:-:S03]  /*61a10*/  VIADD R124, R3, UR5 ;  /* 0x00000005037c7c36 */ /* 0x002fc60008000000 */
[----:B------:R-:W4:Y:S01]  /*61a20*/  LDL.LU R19, [R1+0x64] ;  /* 0x0000640001137983 */ /* 0x000f220000300800 */
[----:B------:R-:W-:Y:S02]  /*61a30*/  IMAD.MOV.U32 R126, RZ, RZ, R123 ;  /* 0x000000ffff7e7224 */ /* 0x000fe400078e007b */
[----:B------:R-:W-:Y:S01]  /*61a40*/  IMAD.MOV.U32 R127, RZ, RZ, R61 ;  /* 0x000000ffff7f7224 */ /* 0x000fe200078e003d */
[----:B------:R-:W4:Y:S01]  /*61a50*/  LDL.LU R17, [R1+0x68] ;  /* 0x0000680001117983 */ /* 0x000f220000300800 */
[----:B------:R-:W-:-:S03]  /*61a60*/  IADD3 R117, P3, PT, R117, UR14, RZ ;  /* 0x0000000e75757c10 */ /* 0x000fc6000ff7e0ff */
[----:B------:R1:W-:Y:S01]  /*61a70*/  LDGSTS.E [R124+0x100], desc[UR22][R126.64], P2 ;  /* 0x001000007e7c7fae */ /* 0x0003e200091a1016 */
[----:B------:R-:W-:-:S03]  /*61a80*/  IADD3.X R86, PT, PT, R86, UR15, RZ, P3, !PT ;  /* 0x0000000f56567c10 */ /* 0x000fc60009ffe4ff */
[----:B------:R-:W4:Y:S01]  /*61a90*/  LDL.LU R14, [R1+0xa4] ;  /* 0x0000a400010e7983 */ /* 0x000f220000300800 */
[----:B-1----:R-:W-:Y:S02]  /*61aa0*/  IMAD.MOV.U32 R126, RZ, RZ, R45 ;  /* 0x000000ffff7e7224 */ /* 0x002fe400078e002d */
[----:B------:R-:W-:-:S05]  /*61ab0*/  IMAD.MOV.U32 R127, RZ, RZ, R46 ;  /* 0x000000ffff7f7224 */ /* 0x000fca00078e002e */
[----:B------:R1:W-:Y:S02]  /*61ac0*/  LDGSTS.E [R124+0x500], desc[UR22][R126.64], P2 ;  /* 0x005000007e7c7fae */ /* 0x0003e400091a1016 */
[----:B-1----:R-:W-:Y:S02]  /*61ad0*/  IMAD.MOV.U32 R126, RZ, RZ, R117 ;  /* 0x000000ffff7e7224 */ /* 0x002fe400078e0075 */
[----:B------:R-:W-:-:S05]  /*61ae0*/  IMAD.MOV.U32 R127, RZ, RZ, R86 ;  /* 0x000000ffff7f7224 */ /* 0x000fca00078e0056 */
[----:B------:R1:W-:Y:S02]  /*61af0*/  LDGSTS.E [R124+0x900], desc[UR22][R126.64], P2 ;  /* 0x009000007e7c7fae */ /* 0x0003e400091a1016 */
[----:B-1----:R-:W-:Y:S02]  /*61b00*/  IMAD.MOV.U32 R126, RZ, RZ, R0 ;  /* 0x000000ffff7e7224 */ /* 0x002fe400078e0000 */
[----:B--2---:R-:W2:Y:S04]  /*61b10*/  LDL.LU R0, [R1+0xa8] ;  /* 0x0000a80001007983 */ /* 0x004ea80000300800 */
[----:B------:R-:W2:Y:S04]  /*61b20*/  LDL.LU R16, [R1+0xe4] ;  /* 0x0000e40001107983 */ /* 0x000ea80000300800 */
[----:B------:R-:W2:Y:S01]  /*61b30*/  LDL.LU R3, [R1+0xe8] ;  /* 0x0000e80001037983 */ /* 0x000ea20000300800 */
[----:B------:R-:W-:-:S02]  /*61b40*/  IADD3.X R74, PT, PT, R74, UR15, RZ, P4, !PT ;  /* 0x0000000f4a4a7c10 */ /* 0x000fc4000a7fe4ff */
[----:B------:R-:W-:-:S03]  /*61b50*/  IADD3 R87, P3, PT, R87, UR14, RZ ;  /* 0x0000000e57577c10 */ /* 0x000fc6000ff7e0ff */
[----:B------:R-:W-:Y:S01]  /*61b60*/  IMAD.MOV.U32 R127, RZ, RZ, R74 ;  /* 0x000000ffff7f7224 */ /* 0x000fe200078e004a */
[----:B------:R-:W-:Y:S02]  /*61b70*/  IADD3.X R111, PT, PT, R111, UR15, RZ, P3, !PT ;  /* 0x0000000f6f6f7c10 */ /* 0x000fe40009ffe4ff */
[----:B------:R-:W-:Y:S02]  /*61b80*/  IADD3 R135, P3, PT, R135, UR14, RZ ;  /* 0x0000000e87877c10 */ /* 0x000fe4000ff7e0ff */
[----:B------:R-:W-:Y:S01]  /*61b90*/  IADD3 R100, P4, PT, R100, UR14, RZ ;  /* 0x0000000e64647c10 */ /* 0x000fe2000ff9e0ff */
[----:B------:R1:W-:Y:S01]  /*61ba0*/  LDGSTS.E [R124+0xd00], desc[UR22][R126.64], P2 ;  /* 0x00d000007e7c7fae */ /* 0x0003e200091a1016 */
[----:B------:R-:W-:Y:S02]  /*61bb0*/  IADD3.X R134, PT, PT, R134, UR15, RZ, P3, !PT ;  /* 0x0000000f86867c10 */ /* 0x000fe40009ffe4ff */
[----:B------:R-:W-:Y:S02]  /*61bc0*/  IADD3.X R101, PT, PT, R101, UR15, RZ, P4, !PT ;  /* 0x0000000f65657c10 */ /* 0x000fe4000a7fe4ff */
[----:B------:R-:W-:Y:S01]  /*61bd0*/  IADD3 R151, P4, PT, R151, UR14, RZ ;  /* 0x0000000e97977c10 */ /* 0x000fe2000ff9e0ff */
[----:B-1----:R-:W-:-:S02]  /*61be0*/  IMAD.MOV.U32 R126, RZ, RZ, R87 ;  /* 0x000000ffff7e7224 */ /* 0x002fc400078e0057 */
[----:B------:R-:W-:Y:S01]  /*61bf0*/  IMAD.MOV.U32 R127, RZ, RZ, R111 ;  /* 0x000000ffff7f7224 */ /* 0x000fe200078e006f */
[----:B------:R-:W-:-:S04]  /*61c00*/  IADD3.X R150, PT, PT, R150, UR15, RZ, P4, !PT ;  /* 0x0000000f96967c10 */ /* 0x000fc8000a7fe4ff */
[----:B------:R1:W-:Y:S01]  /*61c10*/  LDGSTS.E [R124+0x1100], desc[UR22][R126.64], P2 ;  /* 0x011000007e7c7fae */ /* 0x0003e200091a1016 */
[----:B------:R-:W-:-:S03]  /*61c20*/  IADD3 R167, P3, PT, R167, UR14, RZ ;  /* 0x0000000ea7a77c10 */ /* 0x000fc6000ff7e0ff */
[----:B------:R-:W-:Y:S01]  /*61c30*/  LDGSTS.E [R124+0x1500], desc[UR22][R100.64], P2 ;  /* 0x01500000647c7fae */ /* 0x000fe200091a1016 */
[----:B------:R-:W-:Y:S01]  /*61c40*/  IADD3.X R166, PT, PT, R166, UR15, RZ, P3, !PT ;  /* 0x0000000fa6a67c10 */ /* 0x000fe20009ffe4ff */
[----:B-1----:R-:W-:Y:S02]  /*61c50*/  IMAD.MOV.U32 R126, RZ, RZ, R135 ;  /* 0x000000ffff7e7224 */ /* 0x002fe400078e0087 */
[----:B------:R-:W-:Y:S01]  /*61c60*/  IMAD.MOV.U32 R127, RZ, RZ, R134 ;  /* 0x000000ffff7f7224 */ /* 0x000fe200078e0086 */
[----:B------:R-:W-:-:S04]  /*61c70*/  IADD3 R183, P4, PT, R183, UR14, RZ ;  /* 0x0000000eb7b77c10 */ /* 0x000fc8000ff9e0ff */
        /* <DEDUP_REMOVED lines=31> */
[----:B---3--:R-:W-:-:S04]  /*61e70*/  IADD3 R11, P3, PT, R11, UR14, RZ ;  /* 0x0000000e0b0b7c10 */ /* 0x008fc8000ff7e0ff */
[----:B----4-:R-:W-:Y:S02]  /*61e80*/  IADD3.X R15, PT, PT, R15, UR15, RZ, P3, !PT ;  /* 0x0000000f0f0f7c10 */ /* 0x010fe40009ffe4ff */
        /* <DEDUP_REMOVED lines=11> */
[----:B----4-:R-:W-:-:S03]  /*61f40*/  IMAD.MOV.U32 R126, RZ, RZ, R17 ;  /* 0x000000ffff7e7224 */ /* 0x010fc600078e0011 */
[----:B------:R-:W4:Y:S01]  /*61f50*/  LDL.LU R17, [R1+0x124] ;  /* 0x0001240001117983 */ /* 0x000f220000300800 */
[----:B------:R-:W-:-:S03]  /*61f60*/  IMAD.MOV.U32 R127, RZ, RZ, R19 ;  /* 0x000000ffff7f7224 */ /* 0x000fc600078e0013 */
[----:B------:R-:W4:Y:S04]  /*61f70*/  LDL.LU R19, [R1+0x164] ;  /* 0x0001640001137983 */ /* 0x000f280000300800 */
[----:B------:R1:W-:Y:S01]  /*61f80*/  LDGSTS.E [R124+0x3d00], desc[UR22][R126.64], P2 ;  /* 0x03d000007e7c7fae */ /* 0x0003e200091a1016 */
[----:B--2---:R-:W-:-:S04]  /*61f90*/  IADD3 R0, P3, PT, R0, UR14, RZ ;  /* 0x0000000e00007c10 */ /* 0x004fc8000ff7e0ff */
[----:B------:R-:W-:Y:S02]  /*61fa0*/  IADD3.X R14, PT, PT, R14, UR15, RZ, P3, !PT ;  /* 0x0000000f0e0e7c10 */ /* 0x000fe40009ffe4ff */
[----:B------:R-:W-:Y:S01]  /*61fb0*/  IADD3 R3, P4, PT, R3, UR14, RZ ;  /* 0x0000000e03037c10 */ /* 0x000fe2000ff9e0ff */
        /* <DEDUP_REMOVED lines=16> */
[----:B------:R3:W-:Y:S01]  /*620c0*/  STL [R1+0x128], R11 ;  /* 0x0001280b01007387 */ /* 0x0007e20000100800 */
[----:B-1----:R-:W-:Y:S01]  /*620d0*/  IMAD.MOV.U32 R126, RZ, RZ, R11 ;  /* 0x000000ffff7e7224 */ /* 0x002fe200078e000b */
[----:B------:R-:W-:Y:S02]  /*620e0*/  IADD3 R15, P4, PT, R15, UR14, RZ ;  /* 0x0000000e0f0f7c10 */ /* 0x000fe4000ff9e0ff */
[----:B----4-:R-:W-:Y:S02]  /*620f0*/  IADD3.X R17, PT, PT, R17, UR15, RZ, P3, !PT ;  /* 0x0000000f11117c10 */ /* 0x010fe40009ffe4ff */
[----:B------:R-:W-:-:S03]  /*62100*/  IADD3.X R19, PT, PT, R19, UR15, RZ, P4, !PT ;  /* 0x0000000f13137c10 */ /* 0x000fc6000a7fe4ff */
        /* <DEDUP_REMOVED lines=10> */
[----:B------:R-:W4:Y:S01]  /*621b0*/  LDL.LU R19, [R1+0x264] ;  /* 0x0002640001137983 */ /* 0x000f220000300800 */
[----:B--2---:R-:W-:-:S03]  /*621c0*/  IADD3 R0, P3, PT, R0, UR14, RZ ;  /* 0x0000000e00007c10 */ /* 0x004fc6000ff7e0ff */
[----:B------:R1:W-:Y:S04]  /*621d0*/  LDGSTS.E [R124+0x4d00], desc[UR22][R126.64], P2 ;  /* 0x04d000007e7c7fae */ /* 0x0003e800091a1016 */
[----:B------:R2:W-:Y:S01]  /*621e0*/  STL [R1+0x1a8], R0 ;  /* 0x0001a80001007387 */ /* 0x0005e20000100800 */
[----:B------:R-:W-:Y:S01]  /*621f0*/  IADD3 R14, P4, PT, R14, UR14, RZ ;  /* 0x0000000e0e0e7c10 */ /* 0x000fe2000ff9e0ff */
[----:B-1----:R-:W-:Y:S01]  /*62200*/  IMAD.MOV.U32 R126, RZ, RZ, R0 ;  /* 0x000000ffff7e7224 */ /* 0x002fe200078e0000 */
[----:B------:R-:W-:Y:S02]  /*62210*/  IADD3.X R3, PT, PT, R3, UR15, RZ, P3, !PT ;  /* 0x0000000f03037c10 */ /* 0x000fe40009ffe4ff */
        /* <DEDUP_REMOVED lines=266> */
[----:B------:R-:W-:Y:S01]  /*632c0*/  STL [R1+0x928], R11 ;  /* 0x0009280b01007387 */ /* 0x000fe20000100800 */
[----:B-1----:R-:W-:Y:S01]  /*632d0*/  IMAD.MOV.U32 R126, RZ, RZ, R11 ;  /* 0x000000ffff7e7224 */ /* 0x002fe200078e000b */
[----:B------:R-:W-:Y:S02]  /*632e0*/  IADD3 R15, P4, PT, R15, UR14, RZ ;  /* 0x0000000e0f0f7c10 */ /* 0x000fe4000ff9e0ff */
[----:B----4-:R-:W-:Y:S02]  /*632f0*/  IADD3.X R17, PT, PT, R17, UR15, RZ, P3, !PT ;  /* 0x0000000f11117c10 */ /* 0x010fe40009ffe4ff */
[----:B------:R-:W-:-:S03]  /*63300*/  IADD3.X R19, PT, PT, R19, UR15, RZ, P4, !PT ;  /* 0x0000000f13137c10 */ /* 0x000fc6000a7fe4ff */
[----:B------:R-:W-:Y:S01]  /*63310*/  IMAD.MOV.U32 R127, RZ, RZ, R17 ;  /* 0x000000ffff7f7224 */ /* 0x000fe200078e0011 */
[----:B------:R1:W-:Y:S04]  /*63320*/  STL [R1+0x924], R17 ;  /* 0x0009241101007387 */ /* 0x0003e80000100800 */
[----:B------:R-:W-:Y:S04]  /*63330*/  STL [R1+0x968], R15 ;  /* 0x0009680f01007387 */ /* 0x000fe80000100800 */
[----:B------:R3:W-:Y:S04]  /*63340*/  LDGSTS.E [R124+0x24900], desc[UR22][R126.64], P2 ;  /* 0x249000007e7c7fae */ /* 0x0007e800091a1016 */
[----:B-1----:R-:W4:Y:S04]  /*63350*/  LDL.LU R17, [R1+0xa28] ;  /* 0x000a280001117983 */ /* 0x002f280000300800 */
[----:B------:R1:W-:Y:S04]  /*63360*/  STL [R1+0x964], R19 ;  /* 0x0009641301007387 */ /* 0x0003e80000100800 */
[----:B------:R-:W4:Y:S01]  /*63370*/  LDL.LU R11, [R1+0xa68] ;  /* 0x000a6800010b7983 */ /* 0x000f220000300800 */
[----:B---3--:R-:W-:-:S03]  /*63380*/  IMAD.MOV.U32 R127, RZ, RZ, R19 ;  /* 0x000000ffff7f7224 */ /* 0x008fc600078e0013 */
[----:B-1----:R-:W3:Y:S01]  /*63390*/  LDL.LU R19, [R1+0xa24] ;  /* 0x000a240001137983 */ /* 0x002ee20000300800 */
[----:B------:R-:W-:-:S03]  /*633a0*/  IMAD.MOV.U32 R126, RZ, RZ, R15 ;  /* 0x000000ffff7e7224 */ /* 0x000fc600078e000f */
[----:B------:R-:W3:Y:S04]  /*633b0*/  LDL.LU R15, [R1+0xa64] ;  /* 0x000a6400010f7983 */ /* 0x000ee80000300800 */
[----:B------:R1:W-:Y:S01]  /*633c0*/  LDGSTS.E [R124+0x24d00], desc[UR22][R126.64], P2 ;  /* 0x24d000007e7c7fae */ /* 0x0003e200091a1016 */
[----:B--2---:R-:W-:-:S05]  /*633d0*/  IADD3 R0, P3, PT, R0, UR14, RZ ;  /* 0x0000000e00007c10 */ /* 0x004fca000ff7e0ff */
[----:B------:R2:W-:Y:S01]  /*633e0*/  STL [R1+0x9a8], R0 ;  /* 0x0009a80001007387 */ /* 0x0005e20000100800 */
[----:B------:R-:W-:Y:S01]  /*633f0*/  IADD3 R14, P4, PT, R14, UR14, RZ ;  /* 0x0000000e0e0e7c10 */ /* 0x000fe2000ff9e0ff */
[----:B-1----:R-:W-:Y:S01]  /*63400*/  IMAD.MOV.U32 R126, RZ, RZ, R0 ;  /* 0x000000ffff7e7224 */ /* 0x002fe200078e0000 */
[----:B------:R-:W-:Y:S02]  /*63410*/  IADD3.X R3, PT, PT, R3, UR15, RZ, P3, !PT ;  /* 0x0000000f03037c10 */ /* 0x000fe40009ffe4ff */
[----:B------:R-:W-:-:S03]  /*63420*/  IADD3.X R16, PT, PT, R16, UR15, RZ, P4, !PT ;  /* 0x0000000f10107c10 */ /* 0x000fc6000a7fe4ff */
[----:B------:R-:W-:Y:S01]  /*63430*/  IMAD.MOV.U32 R127, RZ, RZ, R3 ;  /* 0x000000ffff7f7224 */ /* 0x000fe200078e0003 */
[----:B------:R1:W-:Y:S04]  /*63440*/  STL [R1+0x9a4], R3 ;  /* 0x0009a40301007387 */ /* 0x0003e80000100800 */
[----:B------:R-:W-:Y:S04]  /*63450*/  STL [R1+0x9e8], R14 ;  /* 0x0009e80e01007387 */ /* 0x000fe80000100800 */
        /* <DEDUP_REMOVED lines=9> */
[----:B----4-:R-:W-:-:S05]  /*634f0*/  IADD3 R17, P3, PT, R17, UR14, RZ ;  /* 0x0000000e11117c10 */ /* 0x010fca000ff7e0ff */
[----:B-1----:R-:W-:Y:S01]  /*63500*/  IMAD.MOV.U32 R126, RZ, RZ, R17 ;  /* 0x000000ffff7e7224 */ /* 0x002fe200078e0011 */
[----:B------:R-:W-:Y:S02]  /*63510*/  IADD3 R11, P4, PT, R11, UR14, RZ ;  /* 0x0000000e0b0b7c10 */ /* 0x000fe4000ff9e0ff */
[----:B---3--:R-:W-:Y:S01]  /*63520*/  IADD3.X R19, PT, PT, R19, UR15, RZ, P3, !PT ;  /* 0x0000000f13137c10 */ /* 0x008fe20009ffe4ff */
        /* <DEDUP_REMOVED lines=9> */
[----:B---3--:R-:W3:Y:S04]  /*635c0*/  LDL.LU R15, [R1+0xb24] ;  /* 0x000b2400010f7983 */ /* 0x008ee80000300800 */
[----:B------:R-:W4:Y:S04]  /*635d0*/  LDL.LU R11, [R1+0xb28] ;  /* 0x000b2800010b7983 */ /* 0x000f280000300800 */
[----:B------:R-:W3:Y:S04]  /*635e0*/  LDL.LU R241, [R1+0xb64] ;  /* 0x000b640001f17983 */ /* 0x000ee80000300800 */
        /* <DEDUP_REMOVED lines=8> */
[----:B------:R1:W-:Y:S04]  /*63670*/  STL [R1+0xaa4], R16 ;  /* 0x000aa41001007387 */ /* 0x0003e80000100800 */
[----:B------:R-:W-:Y:S04]  /*63680*/  STL [R1+0xae8], R3 ;  /* 0x000ae80301007387 */ /* 0x000fe80000100800 */
[----:B------:R-:W3:Y:S04]  /*63690*/  LDL.LU R17, [R1+0xba8] ;  /* 0x000ba80001117983 */ /* 0x000ee80000300800 */
[----:B------:R1:W-:Y:S04]  /*636a0*/  STL [R1+0xae4], R14 ;  /* 0x000ae40e01007387 */ /* 0x0003e80000100800 */
[----:B--2---:R-:W2:Y:S04]  /*636b0*/  LDL.LU R0, [R1+0xbe8] ;  /* 0x000be80001007983 */ /* 0x004ea80000300800 */
[----:B------:R-:W2:Y:S01]  /*636c0*/  LDL.LU R19, [R1+0xba4] ;  /* 0x000ba40001137983 */ /* 0x000ea20000300800 */
[----:B------:R-:W-:-:S03]  /*636d0*/  IMAD.MOV.U32 R127, RZ, RZ, R16 ;  /* 0x000000ffff7f7224 */ /* 0x000fc600078e0010 */
[----:B-1----:R-:W2:Y:S04]  /*636e0*/  LDL.LU R16, [R1+0xbe4] ;  /* 0x000be40001107983 */ /* 0x002ea80000300800 */
[----:B------:R1:W-:Y:S02]  /*636f0*/  LDGSTS.E [R124+0x26100], desc[UR22][R126.64], P2 ;  /* 0x261000007e7c7fae */ /* 0x0003e400091a1016 */
[----:B-1----:R-:W-:Y:S02]  /*63700*/  IMAD.MOV.U32 R126, RZ, RZ, R3 ;  /* 0x000000ffff7e7224 */ /* 0x002fe400078e0003 */
[----:B------:R-:W-:Y:S02]  /*63710*/  IMAD.MOV.U32 R127, RZ, RZ, R14 ;  /* 0x000000ffff7f7224 */ /* 0x000fe400078e000e */
[----:B------:R-:W2:Y:S04]  /*63720*/  LDL.LU R14, [R1+0xc28] ;  /* 0x000c2800010e7983 */ /* 0x000ea80000300800 */
[----:B------:R-:W2:Y:S04]  /*63730*/  LDL.LU R3, [R1+0xc68] ;  /* 0x000c680001037983 */ /* 0x000ea80000300800 */
[----:B------:R1:W-:Y:S01]  /*63740*/  LDGSTS.E [R124+0x26500], desc[UR22][R126.64], P2 ;  /* 0x265000007e7c7fae */ /* 0x0003e200091a1016 */
[----:B----4-:R-:W-:-:S04]  /*63750*/  IADD3 R11, P3, PT, R11, UR14, RZ ;  /* 0x0000000e0b0b7c10 */ /* 0x010fc8000ff7e0ff */
[----:B---3--:R-:W-:Y:S01]  /*63760*/  IADD3.X R15, PT, PT, R15, UR15, RZ, P3, !PT ;  /* 0x0000000f0f0f7c10 */ /* 0x008fe20009ffe4ff */
[----:B------:R-:W-:Y:S01]  /*63770*/  STL [R1+0xb28], R11 ;  /* 0x000b280b01007387 */ /* 0x000fe20000100800 */
[----:B------:R-:W-:-:S03]  /*63780*/  IADD3 R240, P4, PT, R240, UR14, RZ ;  /* 0x0000000ef0f07c10 */ /* 0x000fc6000ff9e0ff */
[----:B------:R3:W-:Y:S01]  /*63790*/  STL [R1+0xb24], R15 ;  /* 0x000b240f01007387 */ /* 0x0007e20000100800 */
[----:B-1----:R-:W-:Y:S01]  /*637a0*/  IMAD.MOV.U32 R127, RZ, RZ, R15 ;  /* 0x000000ffff7f7224 */ /* 0x002fe200078e000f */
[----:B------:R-:W-:Y:S02]  /*637b0*/  IADD3.X R241, PT, PT, R241, UR15, RZ, P4, !PT ;  /* 0x0000000ff1f17c10 */ /* 0x000fe4000a7fe4ff */
[----:B------:R-:W-:Y:S01]  /*637c0*/  STL [R1+0xb68], R240 ;  /* 0x000b68f001007387 */ /* 0x000fe20000100800 */
[----:B------:R-:W-:-:S03]  /*637d0*/  IMAD.MOV.U32 R126, RZ, RZ, R11 ;  /* 0x000000ffff7e7224 */ /* 0x000fc600078e000b */
[----:B---3--:R-:W3:Y:S04]  /*637e0*/  LDL.LU R15, [R1+0xc24] ;  /* 0x000c2400010f7983 */ /* 0x008ee80000300800 */
[----:B------:R-:W-:Y:S04]  /*637f0*/  STL [R1+0xb64], R241 ;  /* 0x000b64f101007387 */ /* 0x000fe80000100800 */
[----:B------:R-:W4:Y:S04]  /*63800*/  LDL.LU R11, [R1+0xc64] ;  /* 0x000c6400010b7983 */ /* 0x000f280000300800 */
[----:B------:R1:W-:Y:S02]  /*63810*/  LDGSTS.E [R124+0x26900], desc[UR22][R126.64], P2 ;  /* 0x269000007e7c7fae */ /* 0x0003e400091a1016 */
[----:B-1----:R-:W-:-:S02]  /*63820*/  IMAD.MOV.U32 R126, RZ, RZ, R240 ;  /* 0x000000ffff7e7224 */ /* 0x002fc400078e00f0 */
[----:B------:R-:W-:Y:S01]  /*63830*/  IMAD.MOV.U32 R127, RZ, RZ, R241 ;  /* 0x000000ffff7f7224 */ /* 0x000fe200078e00f1 */
[----:B------:R-:W-:-:S04]  /*63840*/  IADD3 R17, P3, PT, R17, UR14, RZ ;  /* 0x0000000e11117c10 */ /* 0x000fc8000ff7e0ff */
[----:B------:R1:W-:Y:S01]  /*63850*/  LDGSTS.E [R124+0x26d00], desc[UR22][R126.64], P2 ;  /* 0x26d000007e7c7fae */ /* 0x0003e200091a1016 */
[----:B--2---:R-:W-:Y:S02]  /*63860*/  IADD3 R0, P4, PT, R0, UR14, RZ ;  /* 0x0000000e00007c10 */ /* 0x004fe4000ff9e0ff */
[----:B------:R-:W-:Y:S01]  /*63870*/  IADD3.X R19, PT, PT, R19, UR15, RZ, P3, !PT ;  /* 0x0000000f13137c10 */ /* 0x000fe20009ffe4ff */
[----:B-1----:R-:W-:Y:S01]  /*63880*/  IMAD.MOV.U32 R126, RZ, RZ, R17 ;  /* 0x000000ffff7e7224 */ /* 0x002fe200078e0011 */
[----:B------:R-:W-:-:S03]  /*63890*/  IADD3.X R16, PT, PT, R16, UR15, RZ, P4, !PT ;  /* 0x0000000f10107c10 */ /* 0x000fc6000a7fe4ff */
[----:B------:R-:W-:Y:S01]  /*638a0*/  IMAD.MOV.U32 R127, RZ, RZ, R19 ;  /* 0x000000ffff7f7224 */ /* 0x000fe200078e0013 */
[----:B------:R-:W-:Y:S04]  /*638b0*/  STL [R1+0xba8], R17 ;  /* 0x000ba81101007387 */ /* 0x000fe80000100800 */
[----:B------:R-:W-:Y:S04]  /*638c0*/  STL [R1+0xba4], R19 ;  /* 0x000ba41301007387 */ /* 0x000fe80000100800 */
[----:B------:R1:W-:Y:S04]  /*638d0*/  STL [R1+0xbe8], R0 ;  /* 0x000be80001007387 */ /* 0x0003e80000100800 */
[----:B------:R2:W-:Y:S04]  /*638e0*/  LDGSTS.E [R124+0x27100], desc[UR22][R126.64], P2 ;  /* 0x271000007e7c7fae */ /* 0x0005e800091a1016 */
[----:B------:R-:W-:Y:S01]  /*638f0*/  STL [R1+0xbe4], R16 ;  /* 0x000be41001007387 */ /* 0x000fe20000100800 */
[----:B--2---:R-:W-:-:S03]  /*63900*/  IMAD.MOV.U32 R126, RZ, RZ, R0 ;  /* 0x000000ffff7e7224 */ /* 0x004fc600078e0000 */
[----:B-1----:R-:W2:Y:S01]  /*63910*/  LDL.LU R0, [R1+0xc98] ;  /* 0x000c980001007983 */ /* 0x002ea20000300800 */
[----:B------:R-:W-:Y:S01]  /*63920*/  IADD3 R14, P3, PT, R14, UR14, RZ ;  /* 0x0000000e0e0e7c10 */ /* 0x000fe2000ff7e0ff */
[----:B------:R-:W-:Y:S01]  /*63930*/  IMAD.MOV.U32 R127, RZ, RZ, R16 ;  /* 0x000000ffff7f7224 */ /* 0x000fe200078e0010 */
[----:B------:R-:W-:-:S04]  /*63940*/  IADD3 R3, P4, PT, R3, UR14, RZ ;  /* 0x0000000e03037c10 */ /* 0x000fc8000ff9e0ff */
[----:B------:R1:W-:Y:S04]  /*63950*/  LDGSTS.E [R124+0x27500], desc[UR22][R126.64], P2 ;  /* 0x275000007e7c7fae */ /* 0x0003e800091a1016 */
[----:B------:R-:W-:Y:S01]  /*63960*/  STL [R1+0xc28], R14 ;  /* 0x000c280e01007387 */ /* 0x000fe20000100800 */
[----:B-1----:R-:W-:Y:S01]  /*63970*/  IMAD.MOV.U32 R126, RZ, RZ, R14 ;  /* 0x000000ffff7e7224 */ /* 0x002fe200078e000e */
[----:B---3--:R-:W-:-:S05]  /*63980*/  IADD3.X R15, PT, PT, R15, UR15, RZ, P3, !PT ;  /* 0x0000000f0f0f7c10 */ /* 0x008fca0009ffe4ff */
[----:B------:R-:W-:Y:S01]  /*63990*/  IMAD.MOV.U32 R127, RZ, RZ, R15 ;  /* 0x000000ffff7f7224 */ /* 0x000fe200078e000f */
[----:B----4-:R-:W-:Y:S01]  /*639a0*/  IADD3.X R11, PT, PT, R11, UR15, RZ, P4, !PT ;  /* 0x0000000f0b0b7c10 */ /* 0x010fe2000a7fe4ff */
[----:B------:R-:W-:Y:S01]  /*639b0*/  STL [R1+0xc24], R15 ;  /* 0x000c240f01007387 */ /* 0x000fe20000100800 */
[----:B------:R-:W-:Y:S02]  /*639c0*/  IADD3 R47, P4, PT, R47, UR14, RZ ;  /* 0x0000000e2f2f7c10 */ /* 0x000fe4000ff9e0ff */
[----:B------:R-:W-:Y:S01]  /*639d0*/  IADD3 R62, P3, PT, R62, UR14, RZ ;  /* 0x0000000e3e3e7c10 */ /* 0x000fe2000ff7e0ff */
[----:B------:R1:W-:Y:S01]  /*639e0*/  LDGSTS.E [R124+0x27900], desc[UR22][R126.64], P2 ;  /* 0x279000007e7c7fae */ /* 0x0003e200091a1016 */
[----:B------:R-:W-:-:S03]  /*639f0*/  IADD3.X R48, PT, PT, R48, UR15, RZ, P4, !PT ;  /* 0x0000000f30307c10 */ /* 0x000fc6000a7fe4ff */
[----:B------:R3:W-:Y:S01]  /*63a00*/  STL [R1+0xc68], R3 ;  /* 0x000c680301007387 */ /* 0x0007e20000100800 */
[----:B------:R-:W-:Y:S02]  /*63a10*/  IADD3.X R63, PT, PT, R63, UR15, RZ, P3, !PT ;  /* 0x0000000f3f3f7c10 */ /* 0x000fe40009ffe4ff */
[----:B------:R-:W-:Y:S01]  /*63a20*/  IADD3 R118, P3, PT, R118, UR14, RZ ;  /* 0x0000000e76767c10 */ /* 0x000fe2000ff7e0ff */
[----:B-1----:R-:W-:Y:S02]  /*63a30*/  IMAD.MOV.U32 R126, RZ, RZ, R3 ;  /* 0x000000ffff7e7224 */ /* 0x002fe400078e0003 */
[----:B------:R-:W-:Y:S01]  /*63a40*/  IMAD.MOV.U32 R127, RZ, RZ, R11 ;  /* 0x000000ffff7f7224 */ /* 0x000fe200078e000b */
[----:B---3--:R-:W-:-:S04]  /*63a50*/  LOP3.LUT R3, R12, 0x30, RZ, 0x3c, !PT ;  /* 0x000000300c037812 */ /* 0x008fc800078e3cff */
[----:B------:R1:W-:Y:S01]  /*63a60*/  LDGSTS.E [R124+0x27d00], desc[UR22][R126.64], P2 ;  /* 0x27d000007e7c7fae */ /* 0x0003e200091a1016 */
[----:B------:R-:W-:Y:S01]  /*63a70*/  IADD3.X R88, PT, PT, R88, UR15, RZ, P3, !PT ;  /* 0x0000000f58587c10 */ /* 0x000fe20009ffe4ff */
[----:B-1----:R-:W-:Y:S02]  /*63a80*/  VIADD R124, R3, UR5 ;  /* 0x00000005037c7c36 */ /* 0x002fe40008000000 */
[----:B------:R-:W-:Y:S02]  /*63a90*/  IMAD.MOV.U32 R126, RZ, RZ, R47 ;  /* 0x000000ffff7e7224 */ /* 0x000fe400078e002f */
[----:B------:R-:W-:Y:S01]  /*63aa0*/  IMAD.MOV.U32 R127, RZ, RZ, R48 ;  /* 0x000000ffff7f7224 */ /* 0x000fe200078e0030 */
[----:B------:R-:W-:Y:S04]  /*63ab0*/  LDGSTS.E [R124+0x180], desc[UR22][R62.64], P2 ;  /* 0x001800003e7c7fae */ /* 0x000fe800091a1016 */
[----:B------:R1:W-:Y:S04]  /*63ac0*/  LDGSTS.E [R124+0x580], desc[UR22][R126.64], P2 ;  /* 0x005800007e7c7fae */ /* 0x0003e800091a1016 */
[----:B------:R-:W-:Y:S01]  /*63ad0*/  STL [R1+0xc64], R11 ;  /* 0x000c640b01007387 */ /* 0x000fe20000100800 */
[----:B-1----:R-:W-:-:S02]  /*63ae0*/  IMAD.MOV.U32 R126, RZ, RZ, R118 ;  /* 0x000000ffff7e7224 */ /* 0x002fc400078e0076 */
[----:B------:R-:W-:-:S05]  /*63af0*/  IMAD.MOV.U32 R127, RZ, RZ, R88 ;  /* 0x000000ffff7f7224 */ /* 0x000fca00078e0058 */
[----:B------:R1:W-:Y:S01]  /*63b00*/  LDGSTS.E [R124+0x980], desc[UR22][R126.64], P2 ;  /* 0x009800007e7c7fae */ /* 0x0003e200091a1016 */
[----:B--2---:R-:W-:-:S05]  /*63b10*/  IADD3 R0, P4, PT, R0, UR14, RZ ;  /* 0x0000000e00007c10 */ /* 0x004fca000ff9e0ff */
[----:B------:R2:W-:Y:S04]  /*63b20*/  STL [R1+0xc98], R0 ;  /* 0x000c980001007387 */ /* 0x0005e80000100800 */
[----:B------:R-:W3:Y:S01]  /*63b30*/  LDL.LU R15, [R1+0x2c] ;  /* 0x00002c00010f7983 */ /* 0x000ee20000300800 */
[----:B-1----:R-:W-:-:S03]  /*63b40*/  IMAD.MOV.U32 R126, RZ, RZ, R0 ;  /* 0x000000ffff7e7224 */ /* 0x002fc600078e0000 */
[----:B--2---:R-:W2:Y:S04]  /*63b50*/  LDL.LU R0, [R1+0x30] ;  /* 0x0000300001007983 */ /* 0x004ea80000300800 */
[----:B------:R-:W4:Y:S04]  /*63b60*/  LDL.LU R16, [R1+0x6c] ;  /* 0x00006c0001107983 */ /* 0x000f280000300800 */
[----:B------:R-:W4:Y:S04]  /*63b70*/  LDL.LU R11, [R1+0x70] ;  /* 0x00007000010b7983 */ /* 0x000f280000300800 */
[----:B------:R-:W4:Y:S04]  /*63b80*/  LDL.LU R14, [R1+0xac] ;  /* 0x0000ac00010e7983 */ /* 0x000f280000300800 */
[----:B------:R-:W4:Y:S04]  /*63b90*/  LDL.LU R3, [R1+0xb0] ;  /* 0x0000b00001037983 */ /* 0x000f280000300800 */
[----:B------:R-:W4:Y:S04]  /*63ba0*/  LDL.LU R19, [R1+0xec] ;  /* 0x0000ec0001137983 */ /* 0x000f280000300800 */
[----:B------:R-:W4:Y:S01]  /*63bb0*/  LDL.LU R17, [R1+0xf0] ;  /* 0x0000f00001117983 */ /* 0x000f220000300800 */
        /* <DEDUP_REMOVED lines=52> */
[----:B---3--:R-:W-:Y:S02]  /*63f00*/  IADD3.X R15, PT, PT, R15, UR15, RZ, P3, !PT ;  /* 0x0000000f0f0f7c10 */ /* 0x008fe40009ffe4ff */
[----:B----4-:R-:W-:Y:S01]  /*63f10*/  IADD3 R11, P4, PT, R11, UR14, RZ ;  /* 0x0000000e0b0b7c10 */ /* 0x010fe2000ff9e0ff */
[----:B------:R2:W-:Y:S01]  /*63f20*/  STL [R1+0x30], R0 ;  /* 0x0000300001007387 */ /* 0x0005e20000100800 */
[----:B-1----:R-:W-:Y:S02]  /*63f30*/  IMAD.MOV.U32 R126, RZ, RZ, R0 ;  /* 0x000000ffff7e7224 */ /* 0x002fe400078e0000 */
[----:B------:R-:W-:Y:S01]  /*63f40*/  IADD3.X R16, PT, PT, R16, UR15, RZ, P4, !PT ;  /* 0x0000000f10107c10 */ /* 0x000fe2000a7fe4ff */
[----:B------:R-:W-:Y:S01]  /*63f50*/  IMAD.MOV.U32 R127, RZ, RZ, R15 ;  /* 0x000000ffff7f7224 */ /* 0x000fe200078e000f */
[----:B------:R1:W-:Y:S01]  /*63f60*/  STL [R1+0x2c], R15 ;  /* 0x00002c0f01007387 */ /* 0x0003e20000100800 */
[----:B------:R-:W-:-:S03]  /*63f70*/  IADD3 R3, P3, PT, R3, UR14, RZ ;  /* 0x0000000e03037c10 */ /* 0x000fc6000ff7e0ff */
[----:B------:R3:W-:Y:S04]  /*63f80*/  STL [R1+0x70], R11 ;  /* 0x0000700b01007387 */ /* 0x0007e80000100800 */
[----:B--2---:R-:W2:Y:S01]  /*63f90*/  LDL.LU R0, [R1+0x130] ;  /* 0x0001300001007983 */ /* 0x004ea20000300800 */
[----:B------:R-:W-:-:S03]  /*63fa0*/  IADD3.X R14, PT, PT, R14, UR15, RZ, P3, !PT ;  /* 0x0000000f0e0e7c10 */ /* 0x000fc60009ffe4ff */
[----:B------:R4:W-:Y:S01]  /*63fb0*/  STL [R1+0x6c], R16 ;  /* 0x00006c1001007387 */ /* 0x0009e20000100800 */
[----:B------:R-:W-:-:S03]  /*63fc0*/  IADD3 R17, P4, PT, R17, UR14, RZ ;  /* 0x0000000e11117c10 */ /* 0x000fc6000ff9e0ff */
[----:B------:R3:W-:Y:S04]  /*63fd0*/  LDGSTS.E [R124+0x3980], desc[UR22][R126.64], P2 ;  /* 0x039800007e7c7fae */ /* 0x0007e800091a1016 */
[----:B-1----:R-:W2:Y:S01]  /*63fe0*/  LDL.LU R15, [R1+0x170] ;  /* 0x00017000010f7983 */ /* 0x002ea20000300800 */
[----:B------:R-:W-:Y:S01]  /*63ff0*/  IADD3.X R19, PT, PT, R19, UR15, RZ, P4, !PT ;  /* 0x0000000f13137c10 */ /* 0x000fe2000a7fe4ff */
[----:B---3--:R-:W-:Y:S02]  /*64000*/  IMAD.MOV.U32 R126, RZ, RZ, R11 ;  /* 0x000000ffff7e7224 */ /* 0x008fe400078e000b */
[----:B------:R-:W-:Y:S01]  /*64010*/  IMAD.MOV.U32 R127, RZ, RZ, R16 ;  /* 0x000000ffff7f7224 */ /* 0x000fe200078e0010 */
[----:B------:R-:W3:Y:S04]  /*64020*/  LDL.LU R11, [R1+0x12c] ;  /* 0x00012c00010b7983 */ /* 0x000ee80000300800 */
[----:B----4-:R-:W4:Y:S04]  /*64030*/  LDL.LU R16, [R1+0x16c] ;  /* 0x00016c0001107983 */ /* 0x010f280000300800 */
[----:B------:R1:W-:Y:S04]  /*64040*/  LDGSTS.E [R124+0x3d80], desc[UR22][R126.64], P2 ;  /* 0x03d800007e7c7fae */ /* 0x0003e800091a1016 */
        /* <DEDUP_REMOVED lines=29> */
[----:B------:R-:W-:Y:S01]  /*64220*/  IMAD.MOV.U32 R127, RZ, RZ, R16 ;  /* 0x000000ffff7f7224 */ /* 0x000fe200078e0010 */
[----:B------:R-:W3:Y:S01]  /*64230*/  LDL.LU R15, [R1+0x22c] ;  /* 0x00022c00010f7983 */ /* 0x000ee20000300800 */
[----:B------:R-:W-:-:S03]  /*64240*/  IADD3 R14, P4, PT, R14, UR14, RZ ;  /* 0x0000000e0e0e7c10 */ /* 0x000fc6000ff9e0ff */
[----:B----4-:R-:W4:Y:S04]  /*64250*/  LDL.LU R16, [R1+0x26c] ;  /* 0x00026c0001107983 */ /* 0x010f280000300800 */
        /* <DEDUP_REMOVED lines=218> */
[----:B------:R-:W-:Y:S01]  /*65000*/  STL [R1+0x7b0], R3 ;  /* 0x0007b00301007387 */ /* 0x000fe20000100800 */
[----:B------:R-:W-:-:S03]  /*65010*/  IADD3.X R19, PT, PT, R19, UR15, RZ, P4, !PT ;  /* 0x0000000f13137c10 */ /* 0x000fc6000a7fe4ff */
[----:B------:R1:W-:Y:S02]  /*65020*/  STL [R1+0x7ac], R17 ;  /* 0x0007ac1101007387 */ /* 0x0003e40000100800 */
[----:B-1----:R-:W-:Y:S02]  /*65030*/  IMAD.MOV.U32 R126, RZ, RZ, R3 ;  /* 0x000000ffff7e7224 */ /* 0x002fe400078e0003 */
[----:B------:R-:W-:Y:S01]  /*65040*/  IMAD.MOV.U32 R127, RZ, RZ, R17 ;  /* 0x000000ffff7f7224 */ /* 0x000fe200078e0011 */
[----:B------:R-:W-:Y:S04]  /*65050*/  STL [R1+0x7f0], R14 ;  /* 0x0007f00e01007387 */ /* 0x000fe80000100800 */
        /* <DEDUP_REMOVED lines=10> */
[----:B-1----:R-:W-:Y:S01]  /*65100*/  IMAD.MOV.U32 R126, RZ, RZ, R0 ;  /* 0x000000ffff7e7224 */ /* 0x002fe200078e0000 */
[----:B------:R-:W-:Y:S01]  /*65110*/  STL [R1+0x830], R0 ;  /* 0x0008300001007387 */ /* 0x000fe20000100800 */
        /* <DEDUP_REMOVED lines=8> */
[----:B------:R1:W-:Y:S01]  /*651a0*/  STL [R1+0x86c], R16 ;  /* 0x00086c1001007387 */ /* 0x0003e20000100800 */
[----:B------:R-:W-:Y:S01]  /*651b0*/  IADD3 R17, P3, PT, R17, UR14, RZ ;  /* 0x0000000e11117c10 */ /* 0x000fe2000ff7e0ff */
[----:B--2---:R-:W-:-:S02]  /*651c0*/  IMAD.MOV.U32 R126, RZ, RZ, R11 ;  /* 0x000000ffff7e7224 */ /* 0x004fc400078e000b */
[----:B------:R-:W2:Y:S01]  /*651d0*/  LDL.LU R0, [R1+0x970] ;  /* 0x0009700001007983 */ /* 0x000ea20000300800 */
[----:B------:R-:W-:-:S03]  /*651e0*/  IMAD.MOV.U32 R127, RZ, RZ, R16 ;  /* 0x000000ffff7f7224 */ /* 0x000fc600078e0010 */
[----:B-1----:R-:W4:Y:S04]  /*651f0*/  LDL.LU R16, [R1+0x92c] ;  /* 0x00092c0001107983 */ /* 0x002f280000300800 */
[----:B------:R1:W-:Y:S01]  /*65200*/  LDGSTS.E [R124+0x23d80], desc[UR22][R126.64], P2 ;  /* 0x23d800007e7c7fae */ /* 0x0003e200091a1016 */
[----:B------:R-:W-:-:S03]  /*65210*/  IADD3 R3, P4, PT, R3, UR14, RZ ;  /* 0x0000000e03037c10 */ /* 0x000fc6000ff9e0ff */
[----:B------:R-:W4:Y:S01]  /*65220*/  LDL.LU R11, [R1+0x96c] ;  /* 0x00096c00010b7983 */ /* 0x000f220000300800 */
[----:B------:R-:W-:Y:S01]  /*65230*/  IADD3.X R19, PT, PT, R19, UR15, RZ, P3, !PT ;  /* 0x0000000f13137c10 */ /* 0x000fe20009ffe4ff */
[----:B-1----:R-:W-:Y:S02]  /*65240*/  IMAD.MOV.U32 R126, RZ, RZ, R17 ;  /* 0x000000ffff7e7224 */ /* 0x002fe400078e0011 */
[----:B------:R-:W-:Y:S01]  /*65250*/  STL [R1+0x8b0], R17 ;  /* 0x0008b01101007387 */ /* 0x000fe20000100800 */
[----:B------:R-:W-:Y:S01]  /*65260*/  IADD3.X R14, PT, PT, R14, UR15, RZ, P4, !PT ;  /* 0x0000000f0e0e7c10 */ /* 0x000fe2000a7fe4ff */
[----:B------:R-:W-:Y:S02]  /*65270*/  IMAD.MOV.U32 R127, RZ, RZ, R19 ;  /* 0x000000ffff7f7224 */ /* 0x000fe400078e0013 */
[----:B------:R-:W-:Y:S04]  /*65280*/  STL [R1+0x8ac], R19 ;  /* 0x0008ac1301007387 */ /* 0x000fe80000100800 */
[----:B------:R-:W-:Y:S04]  /*65290*/  STL [R1+0x8f0], R3 ;  /* 0x0008f00301007387 */ /* 0x000fe80000100800 */
[----:B------:R1:W-:Y:S04]  /*652a0*/  LDGSTS.E [R124+0x24180], desc[UR22][R126.64], P2 ;  /* 0x241800007e7c7fae */ /* 0x0003e800091a1016 */
[----:B------:R1:W-:Y:S02]  /*652b0*/  STL [R1+0x8ec], R14 ;  /* 0x0008ec0e01007387 */ /* 0x0003e40000100800 */
[----:B-1----:R-:W-:-:S02]  /*652c0*/  IMAD.MOV.U32 R127, RZ, RZ, R14 ;  /* 0x000000ffff7f7224 */ /* 0x002fc400078e000e */
[----:B------:R-:W-:Y:S01]  /*652d0*/  IMAD.MOV.U32 R126, RZ, RZ, R3 ;  /* 0x000000ffff7e7224 */ /* 0x000fe200078e0003 */
[----:B------:R-:W4:Y:S04]  /*652e0*/  LDL.LU R14, [R1+0x9ac] ;  /* 0x0009ac00010e7983 */ /* 0x000f280000300800 */
[----:B------:R-:W4:Y:S04]  /*652f0*/  LDL.LU R3, [R1+0x9b0] ;  /* 0x0009b00001037983 */ /* 0x000f280000300800 */
[----:B------:R-:W4:Y:S04]  /*65300*/  LDL.LU R241, [R1+0x9ec] ;  /* 0x0009ec0001f17983 */ /* 0x000f280000300800 */
[----:B------:R-:W4:Y:S04]  /*65310*/  LDL.LU R240, [R1+0x9f0] ;  /* 0x0009f00001f07983 */ /* 0x000f280000300800 */
[----:B------:R1:W-:Y:S01]  /*65320*/  LDGSTS.E [R124+0x24580], desc[UR22][R126.64], P2 ;  /* 0x245800007e7c7fae */ /* 0x0003e200091a1016 */
[----:B---3--:R-:W-:-:S05]  /*65330*/  IADD3 R15, P3, PT, R15, UR14, RZ ;  /* 0x0000000e0f0f7c10 */ /* 0x008fca000ff7e0ff */
[----:B------:R3:W-:Y:S01]  /*65340*/  STL [R1+0x930], R15 ;  /* 0x0009300f01007387 */ /* 0x0007e20000100800 */
[----:B--2---:R-:W-:Y:S02]  /*65350*/  IADD3 R0, P4, PT, R0, UR14, RZ ;  /* 0x0000000e00007c10 */ /* 0x004fe4000ff9e0ff */
[----:B----4-:R-:W-:Y:S01]  /*65360*/  IADD3.X R16, PT, PT, R16, UR15, RZ, P3, !PT ;  /* 0x0000000f10107c10 */ /* 0x010fe20009ffe4ff */
[----:B-1----:R-:W-:-:S04]  /*65370*/  IMAD.MOV.U32 R126, RZ, RZ, R15 ;  /* 0x000000ffff7e7224 */ /* 0x002fc800078e000f */
[----:B------:R1:W-:Y:S01]  /*65380*/  STL [R1+0x92c], R16 ;  /* 0x00092c1001007387 */ /* 0x0003e20000100800 */
[----:B------:R-:W-:-:S03]  /*65390*/  IADD3.X R11, PT, PT, R11, UR15, RZ, P4, !PT ;  /* 0x0000000f0b0b7c10 */ /* 0x000fc6000a7fe4ff */
[----:B------:R-:W-:Y:S01]  /*653a0*/  STL [R1+0x970], R0 ;  /* 0x0009700001007387 */ /* 0x000fe20000100800 */
[----:B------:R-:W-:-:S03]  /*653b0*/  IMAD.MOV.U32 R127, RZ, RZ, R16 ;  /* 0x000000ffff7f7224 */ /* 0x000fc600078e0010 */
[----:B------:R-:W2:Y:S04]  /*653c0*/  LDL.LU R17, [R1+0xa30] ;  /* 0x000a300001117983 */ /* 0x000ea80000300800 */
[----:B------:R4:W-:Y:S04]  /*653d0*/  STL [R1+0x96c], R11 ;  /* 0x00096c0b01007387 */ /* 0x0009e80000100800 */
[----:B---3--:R-:W3:Y:S04]  /*653e0*/  LDL.LU R15, [R1+0xa70] ;  /* 0x000a7000010f7983 */ /* 0x008ee80000300800 */
[----:B------:R-:W3:Y:S04]  /*653f0*/  LDL.LU R19, [R1+0xa2c] ;  /* 0x000a2c0001137983 */ /* 0x000ee80000300800 */
[----:B------:R4:W-:Y:S04]  /*65400*/  LDGSTS.E [R124+0x24980], desc[UR22][R126.64], P2 ;  /* 0x249800007e7c7fae */ /* 0x0009e800091a1016 */
[----:B-1----:R-:W3:Y:S01]  /*65410*/  LDL.LU R16, [R1+0xa6c] ;  /* 0x000a6c0001107983 */ /* 0x002ee20000300800 */
[----:B----4-:R-:W-:-:S02]  /*65420*/  IMAD.MOV.U32 R126, RZ, RZ, R0 ;  /* 0x000000ffff7e7224 */ /* 0x010fc400078e0000 */
[----:B------:R-:W-:Y:S02]  /*65430*/  IMAD.MOV.U32 R127, RZ, RZ, R11 ;  /* 0x000000ffff7f7224 */ /* 0x000fe400078e000b */
[----:B------:R-:W4:Y:S01]  /*65440*/  LDL.LU R11, [R1+0xab0] ;  /* 0x000ab000010b7983 */ /* 0x000f220000300800 */
[----:B------:R-:W-:-:S03]  /*65450*/  IADD3 R3, P3, PT, R3, UR14, RZ ;  /* 0x0000000e03037c10 */ /* 0x000fc6000ff7e0ff */
[----:B------:R-:W4:Y:S01]  /*65460*/  LDL.LU R0, [R1+0xaf0] ;  /* 0x000af00001007983 */ /* 0x000f220000300800 */
[----:B------:R-:W-:-:S03]  /*65470*/  IADD3.X R14, PT, PT, R14, UR15, RZ, P3, !PT ;  /* 0x0000000f0e0e7c10 */ /* 0x000fc60009ffe4ff */
[----:B------:R-:W-:Y:S01]  /*65480*/  STL [R1+0x9b0], R3 ;  /* 0x0009b00301007387 */ /* 0x000fe20000100800 */
[----:B------:R-:W-:-:S03]  /*65490*/  IADD3 R240, P4, PT, R240, UR14, RZ ;  /* 0x0000000ef0f07c10 */ /* 0x000fc6000ff9e0ff */
[----:B------:R1:W-:Y:S01]  /*654a0*/  LDGSTS.E [R124+0x24d80], desc[UR22][R126.64], P2 ;  /* 0x24d800007e7c7fae */ /* 0x0003e200091a1016 */
[----:B------:R-:W-:-:S03]  /*654b0*/  IADD3.X R241, PT, PT, R241, UR15, RZ, P4, !PT ;  /* 0x0000000ff1f17c10 */ /* 0x000fc6000a7fe4ff */
[----:B------:R1:W-:Y:S04]  /*654c0*/  STL [R1+0x9ac], R14 ;  /* 0x0009ac0e01007387 */ /* 0x0003e80000100800 */
[----:B------:R-:W-:Y:S01]  /*654d0*/  STL [R1+0x9f0], R240 ;  /* 0x0009f0f001007387 */ /* 0x000fe20000100800 */
[----:B-1----:R-:W-:-:S03]  /*654e0*/  IMAD.MOV.U32 R127, RZ, RZ, R14 ;  /* 0x000000ffff7f7224 */ /* 0x002fc600078e000e */
[----:B------:R-:W4:Y:S01]  /*654f0*/  LDL.LU R14, [R1+0xaac] ;  /* 0x000aac00010e7983 */ /* 0x000f220000300800 */
[----:B------:R-:W-:-:S03]  /*65500*/  IMAD.MOV.U32 R126, RZ, RZ, R3 ;  /* 0x000000ffff7e7224 */ /* 0x000fc600078e0003 */
[----:B------:R1:W-:Y:S04]  /*65510*/  STL [R1+0x9ec], R241 ;  /* 0x0009ecf101007387 */ /* 0x0003e80000100800 */
[----:B------:R-:W4:Y:S04]  /*65520*/  LDL.LU R3, [R1+0xaec] ;  /* 0x000aec0001037983 */ /* 0x000f280000300800 */
[----:B------:R1:W-:Y:S02]  /*65530*/  LDGSTS.E [R124+0x25180], desc[UR22][R126.64], P2 ;  /* 0x251800007e7c7fae */ /* 0x0003e400091a1016 */
[----:B-1----:R-:W-:-:S02]  /*65540*/  IMAD.MOV.U32 R126, RZ, RZ, R240 ;  /* 0x000000ffff7e7224 */ /* 0x002fc400078e00f0 */
[----:B------:R-:W-:-:S05]  /*65550*/  IMAD.MOV.U32 R127, RZ, RZ, R241 ;  /* 0x000000ffff7f7224 */ /* 0x000fca00078e00f1 */
[----:B------:R1:W-:Y:S01]  /*65560*/  LDGSTS.E [R124+0x25580], desc[UR22][R126.64], P2 ;  /* 0x255800007e7c7fae */ /* 0x0003e200091a1016 */
[----:B--2---:R-:W-:-:S05]  /*65570*/  IADD3 R17, P3, PT, R17, UR14, RZ ;  /* 0x0000000e11117c10 */ /* 0x004fca000ff7e0ff */
[----:B-1----:R-:W-:Y:S01]  /*65580*/  IMAD.MOV.U32 R126, RZ, RZ, R17 ;  /* 0x000000ffff7e7224 */ /* 0x002fe200078e0011 */
[----:B---3--:R-:W-:Y:S02]  /*65590*/  IADD3 R15, P4, PT, R15, UR14, RZ ;  /* 0x0000000e0f0f7c10 */ /* 0x008fe4000ff9e0ff */
[----:B------:R-:W-:-:S05]  /*655a0*/  IADD3.X R19, PT, PT, R19, UR15, RZ, P3, !PT ;  /* 0x0000000f13137c10 */ /* 0x000fca0009ffe4ff */
[----:B------:R-:W-:Y:S01]  /*655b0*/  IMAD.MOV.U32 R127, RZ, RZ, R19 ;  /* 0x000000ffff7f7224 */ /* 0x000fe200078e0013 */
[----:B------:R-:W-:Y:S01]  /*655c0*/  IADD3.X R16, PT, PT, R16, UR15, RZ, P4, !PT ;  /* 0x0000000f10107c10 */ /* 0x000fe2000a7fe4ff */
[----:B------:R1:W-:Y:S04]  /*655d0*/  STL [R1+0xa30], R17 ;  /* 0x000a301101007387 */ /* 0x0003e80000100800 */
[----:B------:R2:W-:Y:S01]  /*655e0*/  LDGSTS.E [R124+0x25980], desc[UR22][R126.64], P2 ;  /* 0x259800007e7c7fae */ /* 0x0005e200091a1016 */
[----:B----4-:R-:W-:-:S03]  /*655f0*/  IADD3 R11, P3, PT, R11, UR14, RZ ;  /* 0x0000000e0b0b7c10 */ /* 0x010fc6000ff7e0ff */
[----:B------:R-:W-:Y:S01]  /*65600*/  STL [R1+0xa2c], R19 ;  /* 0x000a2c1301007387 */ /* 0x000fe20000100800 */
[----:B--2---:R-:W-:Y:S01]  /*65610*/  IMAD.MOV.U32 R126, RZ, RZ, R15 ;  /* 0x000000ffff7e7224 */ /* 0x004fe200078e000f */
[----:B------:R-:W-:Y:S01]  /*65620*/  IADD3 R0, P4, PT, R0, UR14, RZ ;  /* 0x0000000e00007c10 */ /* 0x000fe2000ff9e0ff */
[----:B------:R-:W-:Y:S01]  /*65630*/  IMAD.MOV.U32 R127, RZ, RZ, R16 ;  /* 0x000000ffff7f7224 */ /* 0x000fe200078e0010 */
[----:B------:R2:W-:Y:S04]  /*65640*/  STL [R1+0xa70], R15 ;  /* 0x000a700f01007387 */ /* 0x0005e80000100800 */
[----:B------:R3:W-:Y:S04]  /*65650*/  STL [R1+0xa6c], R16 ;  /* 0x000a6c1001007387 */ /* 0x0007e80000100800 */
[----:B------:R-:W4:Y:S04]  /*65660*/  LDL.LU R241, [R1+0xb6c] ;  /* 0x000b6c0001f17983 */ /* 0x000f280000300800 */
[----:B------:R-:W4:Y:S04]  /*65670*/  LDL.LU R240, [R1+0xb70] ;  /* 0x000b700001f07983 */ /* 0x000f280000300800 */
[----:B------:R1:W-:Y:S01]  /*65680*/  LDGSTS.E [R124+0x25d80], desc[UR22][R126.64], P2 ;  /* 0x25d800007e7c7fae */ /* 0x0003e200091a1016 */
[----:B------:R-:W-:-:S03]  /*65690*/  IADD3.X R14, PT, PT, R14, UR15, RZ, P3, !PT ;  /* 0x0000000f0e0e7c10 */ /* 0x000fc60009ffe4ff */
[----:B------:R-:W-:Y:S04]  /*656a0*/  STL [R1+0xab0], R11 ;  /* 0x000ab00b01007387 */ /* 0x000fe80000100800 */
[----:B------:R2:W-:Y:S01]  /*656b0*/  STL [R1+0xaac], R14 ;  /* 0x000aac0e01007387 */ /* 0x0005e20000100800 */
[----:B------:R-:W-:Y:S01]  /*656c0*/  IADD3.X R3, PT, PT, R3, UR15, RZ, P4, !PT ;  /* 0x0000000f03037c10 */ /* 0x000fe2000a7fe4ff */
[----:B-1----:R-:W-:Y:S02]  /*656d0*/  IMAD.MOV.U32 R126, RZ, RZ, R11 ;  /* 0x000000ffff7e7224 */ /* 0x002fe400078e000b */
[----:B------:R-:W-:Y:S01]  /*656e0*/  IMAD.MOV.U32 R127, RZ, RZ, R14 ;  /* 0x000000ffff7f7224 */ /* 0x000fe200078e000e */
[----:B------:R-:W-:Y:S04]  /*656f0*/  STL [R1+0xaf0], R0 ;  /* 0x000af00001007387 */ /* 0x000fe80000100800 */
[----:B------:R-:W4:Y:S04]  /*65700*/  LDL.LU R17, [R1+0xbb0] ;  /* 0x000bb00001117983 */ /* 0x000f280000300800 */
[----:B------:R1:W-:Y:S04]  /*65710*/  STL [R1+0xaec], R3 ;  /* 0x000aec0301007387 */ /* 0x0003e80000100800 */
[----:B--2---:R-:W2:Y:S04]  /*65720*/  LDL.LU R15, [R1+0xbf0] ;  /* 0x000bf000010f7983 */ /* 0x004ea80000300800 */
[----:B------:R1:W-:Y:S04]  /*65730*/  LDGSTS.E [R124+0x26180], desc[UR22][R126.64], P2 ;  /* 0x261800007e7c7fae */ /* 0x0003e800091a1016 */
[----:B------:R-:W2:Y:S04]  /*65740*/  LDL.LU R19, [R1+0xbac] ;  /* 0x000bac0001137983 */ /* 0x000ea80000300800 */
[----:B---3--:R-:W3:Y:S01]  /*65750*/  LDL.LU R16, [R1+0xbec] ;  /* 0x000bec0001107983 */ /* 0x008ee20000300800 */
[----:B-1----:R-:W-:-:S03]  /*65760*/  IMAD.MOV.U32 R126, RZ, RZ, R0 ;  /* 0x000000ffff7e7224 */ /* 0x002fc600078e0000 */
[----:B------:R-:W3:Y:S01]  /*65770*/  LDL.LU R14, [R1+0xc2c] ;  /* 0x000c2c00010e7983 */ /* 0x000ee20000300800 */
[----:B------:R-:W-:-:S03]  /*65780*/  IMAD.MOV.U32 R127, RZ, RZ, R3 ;  /* 0x000000ffff7f7224 */ /* 0x000fc600078e0003 */
[----:B------:R-:W3:Y:S04]  /*65790*/  LDL.LU R11, [R1+0xc30] ;  /* 0x000c3000010b7983 */ /* 0x000ee80000300800 */
[----:B------:R-:W3:Y:S04]  /*657a0*/  LDL.LU R3, [R1+0xc6c] ;  /* 0x000c6c0001037983 */ /* 0x000ee80000300800 */
[----:B------:R-:W3:Y:S04]  /*657b0*/  LDL.LU R0, [R1+0xc70] ;  /* 0x000c700001007983 */ /* 0x000ee80000300800 */
[----:B------:R1:W-:Y:S04]  /*657c0*/  LDGSTS.E [R124+0x26580], desc[UR22][R126.64], P2 ;  /* 0x265800007e7c7fae */ /* 0x0003e800091a1016 */
[----:B------:R-:W3:Y:S04]  /*657d0*/  LDL.LU R126, [R1+0xb2c] ;  /* 0x000b2c00017e7983 */ /* 0x000ee80000300800 */
[----:B------:R-:W1:Y:S01]  /*657e0*/  LDL.LU R127, [R1+0xb30] ;  /* 0x000b3000017f7983 */ /* 0x000e620000300800 */
[----:B----4-:R-:W-:-:S04]  /*657f0*/  IADD3 R240, P4, PT, R240, UR14, RZ ;  /* 0x0000000ef0f07c10 */ /* 0x010fc8000ff9e0ff */
[----:B------:R-:W-:Y:S02]  /*65800*/  IADD3.X R241, PT, PT, R241, UR15, RZ, P4, !PT ;  /* 0x0000000ff1f17c10 */ /* 0x000fe4000a7fe4ff */
[----:B--2---:R-:W-:-:S04]  /*65810*/  IADD3 R15, P4, PT, R15, UR14, RZ ;  /* 0x0000000e0f0f7c10 */ /* 0x004fc8000ff9e0ff */
[----:B---3--:R-:W-:Y:S02]  /*65820*/  IADD3.X R16, PT, PT, R16, UR15, RZ, P4, !PT ;  /* 0x0000000f10107c10 */ /* 0x008fe4000a7fe4ff */
[----:B-1----:R-:W-:-:S04]  /*65830*/  IADD3 R127, P3, PT, R127, UR14, RZ ;  /* 0x0000000e7f7f7c10 */ /* 0x002fc8000ff7e0ff */
[----:B------:R-:W-:Y:S01]  /*65840*/  IADD3.X R126, PT, PT, R126, UR15, RZ, P3, !PT ;  /* 0x0000000f7e7e7c10 */ /* 0x000fe20009ffe4ff */
[----:B------:R1:W-:Y:S04]  /*65850*/  STL [R1+0xb30], R127 ;  /* 0x000b307f01007387 */ /* 0x0003e80000100800 */
[----:B------:R2:W-:Y:S01]  /*65860*/  STL [R1+0xb2c], R126 ;  /* 0x000b2c7e01007387 */ /* 0x0005e20000100800 */
[----:B-1----:R-:W-:-:S04]  /*65870*/  LOP3.LUT R127, R127, R126, RZ, 0x3c, !PT ;  /* 0x0000007e7f7f7212 */ /* 0x002fc800078e3cff */
[----:B--2---:R-:W-:-:S04]  /*65880*/  LOP3.LUT R126, R127, R126, RZ, 0x3c, !PT ;  /* 0x0000007e7f7e7212 */ /* 0x004fc800078e3cff */
[----:B------:R-:W-:Y:S02]  /*65890*/  LOP3.LUT R127, R127, R126, RZ, 0x3c, !PT ;  /* 0x0000007e7f7f7212 */ /* 0x000fe400078e3cff */
[----:B------:R-:W-:-:S03]  /*658a0*/  IADD3 R17, P3, PT, R17, UR14, RZ ;  /* 0x0000000e11117c10 */ /* 0x000fc6000ff7e0ff */
        /* <DEDUP_REMOVED lines=11> */
[----:B------:R-:W-:-:S03]  /*65960*/  IADD3.X R3, PT, PT, R3, UR15, RZ, P4, !PT ;  /* 0x0000000f03037c10 */ /* 0x000fc6000a7fe4ff */
[----:B------:R-:W-:Y:S01]  /*65970*/  STL [R1+0xb70], R240 ;  /* 0x000b70f001007387 */ /* 0x000fe20000100800 */
[----:B-1----:R-:W-:Y:S02]  /*65980*/  IMAD.MOV.U32 R126, RZ, RZ, R15 ;  /* 0x000000ffff7e7224 */ /* 0x002fe400078e000f */
[----:B------:R-:W-:Y:S01]  /*65990*/  IMAD.MOV.U32 R127, RZ, RZ, R16 ;  /* 0x000000ffff7f7224 */ /* 0x000fe200078e0010 */
[----:B------:R-:W-:Y:S04]  /*659a0*/  STL [R1+0xb6c], R241 ;  /* 0x000b6cf101007387 */ /* 0x000fe80000100800 */
[----:B------:R1:W-:Y:S04]  /*659b0*/  LDGSTS.E [R124+0x27580], desc[UR22][R126.64], P2 ;  /* 0x275800007e7c7fae */ /* 0x0003e800091a1016 */
[----:B------:R-:W-:Y:S04]  /*659c0*/  STL [R1+0xbb0], R17 ;  /* 0x000bb01101007387 */ /* 0x000fe80000100800 */
[----:B------:R-:W-:Y:S01]  /*659d0*/  STL [R1+0xbac], R19 ;  /* 0x000bac1301007387 */ /* 0x000fe20000100800 */
[----:B-1----:R-:W-:-:S02]  /*659e0*/  IMAD.MOV.U32 R126, RZ, RZ, R11 ;  /* 0x000000ffff7e7224 */ /* 0x002fc400078e000b */
[----:B------:R-:W-:Y:S01]  /*659f0*/  IMAD.MOV.U32 R127, RZ, RZ, R14 ;  /* 0x000000ffff7f7224 */ /* 0x000fe200078e000e */
[----:B------:R-:W-:Y:S04]  /*65a00*/  STL [R1+0xbf0], R15 ;  /* 0x000bf00f01007387 */ /* 0x000fe80000100800 */
[----:B------:R-:W-:Y:S04]  /*65a10*/  STL [R1+0xbec], R16 ;  /* 0x000bec1001007387 */ /* 0x000fe80000100800 */
[----:B------:R-:W-:Y:S04]  /*65a20*/  STL [R1+0xc30], R11 ;  /* 0x000c300b01007387 */ /* 0x000fe80000100800 */
[----:B------:R-:W-:Y:S04]  /*65a30*/  STL [R1+0xc2c], R14 ;  /* 0x000c2c0e01007387 */ /* 0x000fe80000100800 */
[----:B------:R1:W-:Y:S04]  /*65a40*/  LDGSTS.E [R124+0x27980], desc[UR22][R126.64], P2 ;  /* 0x279800007e7c7fae */ /* 0x0003e800091a1016 */
[----:B------:R2:W-:Y:S01]  /*65a50*/  STL [R1+0xc70], R0 ;  /* 0x000c700001007387 */ /* 0x0005e20000100800 */
[----:B-1----:R-:W-:-:S02]  /*65a60*/  IMAD.MOV.U32 R126, RZ, RZ, R0 ;  /* 0x000000ffff7e7224 */ /* 0x002fc400078e0000 */
[----:B------:R-:W-:Y:S01]  /*65a70*/  IMAD.MOV.U32 R127, RZ, RZ, R3 ;  /* 0x000000ffff7f7224 */ /* 0x000fe200078e0003 */
[----:B--2---:R-:W-:Y:S01]  /*65a80*/  LOP3.LUT R0, R12, 0x40, RZ, 0x3c, !PT ;  /* 0x000000400c007812 */ /* 0x004fe200078e3cff */
[----:B------:R1:W-:Y:S04]  /*65a90*/  STL [R1+0xc6c], R3 ;  /* 0x000c6c0301007387 */ /* 0x0003e80000100800 */
[----:B------:R2:W-:Y:S04]  /*65aa0*/  LDGSTS.E [R124+0x27d80], desc[UR22][R126.64], P2 ;  /* 0x27d800007e7c7fae */ /* 0x0005e800091a1016 */
[----:B------:R-:W3:Y:S01]  /*65ab0*/  LDL.LU R15, [R1+0x34] ;  /* 0x00003400010f7983 */ /* 0x000ee20000300800 */
[----:B--2---:R-:W-:-:S03]  /*65ac0*/  VIADD R124, R0, UR5 ;  /* 0x00000005007c7c36 */ /* 0x004fc60008000000 */
[----:B------:R-:W2:Y:S04]  /*65ad0*/  LDL.LU R0, [R1+0x38] ;  /* 0x0000380001007983 */ /* 0x000ea80000300800 */
[----:B------:R-:W4:Y:S04]  /*65ae0*/  LDL.LU R16, [R1+0x74] ;  /* 0x0000740001107983 */ /* 0x000f280000300800 */
[----:B------:R-:W4:Y:S04]  /*65af0*/  LDL.LU R11, [R1+0x78] ;  /* 0x00007800010b7983 */ /* 0x000f280000300800 */
[----:B------:R-:W4:Y:S04]  /*65b00*/  LDL.LU R14, [R1+0xb4] ;  /* 0x0000b400010e7983 */ /* 0x000f280000300800 */
[----:B-1----:R-:W4:Y:S04]  /*65b10*/  LDL.LU R3, [R1+0xb8] ;  /* 0x0000b80001037983 */ /* 0x002f280000300800 */
[----:B------:R-:W4:Y:S04]  /*65b20*/  LDL.LU R19, [R1+0xf4] ;  /* 0x0000f40001137983 */ /* 0x000f280000300800 */
[----:B------:R-:W4:Y:S01]  /*65b30*/  LDL.LU R17, [R1+0xf8] ;  /* 0x0000f80001117983 */ /* 0x000f220000300800 */
[----:B------:R-:W-:-:S02]  /*65b40*/  IADD3 R49, P4, PT, R49, UR14, RZ ;  /* 0x0000000e31317c10 */ /* 0x000fc4000ff9e0ff */
[----:B------:R-:W-:Y:S02]  /*65b50*/  IADD3 R64, P3, PT, R64, UR14, RZ ;  /* 0x0000000e40407c10 */ /* 0x000fe4000ff7e0ff */
[----:B------:R-:W-:Y:S02]  /*65b60*/  IADD3.X R50, PT, PT, R50, UR15, RZ, P4, !PT ;  /* 0x0000000f32327c10 */ /* 0x000fe4000a7fe4ff */
[----:B------:R-:W-:Y:S02]  /*65b70*/  IADD3.X R65, PT, PT, R65, UR15, RZ, P3, !PT ;  /* 0x0000000f41417c10 */ /* 0x000fe40009ffe4ff */
[----:B------:R-:W-:Y:S01]  /*65b80*/  IADD3 R119, P3, PT, R119, UR14, RZ ;  /* 0x0000000e77777c10 */ /* 0x000fe2000ff7e0ff */
[----:B------:R-:W-:Y:S02]  /*65b90*/  IMAD.MOV.U32 R126, RZ, RZ, R49 ;  /* 0x000000ffff7e7224 */ /* 0x000fe400078e0031 */
[----:B------:R-:W-:Y:S01]  /*65ba0*/  IMAD.MOV.U32 R127, RZ, RZ, R50 ;  /* 0x000000ffff7f7224 */ /* 0x000fe200078e0032 */
[----:B------:R-:W-:Y:S01]  /*65bb0*/  IADD3.X R90, PT, PT, R90, UR15, RZ, P3, !PT ;  /* 0x0000000f5a5a7c10 */ /* 0x000fe20009ffe4ff */
[----:B------:R-:W-:Y:S01]  /*65bc0*/  LDGSTS.E [R124+0x200], desc[UR22][R64.64], P2 ;  /* 0x00200000407c7fae */ /* 0x000fe200091a1016 */
[----:B------:R-:W-:-:S02]  /*65bd0*/  IADD3 R91, P3, PT, R91, UR14, RZ ;  /* 0x0000000e5b5b7c10 */ /* 0x000fc4000ff7e0ff */
[----:B------:R-:W-:Y:S01]  /*65be0*/  IADD3 R76, P4, PT, R76, UR14, RZ ;  /* 0x0000000e4c4c7c10 */ /* 0x000fe2000ff9e0ff */
[----:B------:R1:W-:Y:S01]  /*65bf0*/  LDGSTS.E [R124+0x600], desc[UR22][R126.64], P2 ;  /* 0x006000007e7c7fae */ /* 0x0003e200091a1016 */
[----:B------:R-:W-:Y:S02]  /*65c00*/  IADD3.X R113, PT, PT, R113, UR15, RZ, P3, !PT ;  /* 0x0000000f71717c10 */ /* 0x000fe40009ffe4ff */
[----:B------:R-:W-:Y:S02]  /*65c10*/  IADD3.X R77, PT, PT, R77, UR15, RZ, P4, !PT ;  /* 0x0000000f4d4d7c10 */ /* 0x000fe4000a7fe4ff */
[----:B------:R-:W-:Y:S02]  /*65c20*/  IADD3 R139, P3, PT, R139, UR14, RZ ;  /* 0x0000000e8b8b7c10 */ /* 0x000fe4000ff7e0ff */
[----:B------:R-:W-:Y:S01]  /*65c30*/  IADD3 R104, P4, PT, R104, UR14, RZ ;  /* 0x0000000e68687c10 */ /* 0x000fe2000ff9e0ff */
[----:B-1----:R-:W-:Y:S02]  /*65c40*/  IMAD.MOV.U32 R126, RZ, RZ, R119 ;  /* 0x000000ffff7e7224 */ /* 0x002fe400078e0077 */
[----:B------:R-:W-:Y:S01]  /*65c50*/  IMAD.MOV.U32 R127, RZ, RZ, R90 ;  /* 0x000000ffff7f7224 */ /* 0x000fe200078e005a */
[----:B------:R-:W-:-:S04]  /*65c60*/  IADD3.X R138, PT, PT, R138, UR15, RZ, P3, !PT ;  /* 0x0000000f8a8a7c10 */ /* 0x000fc80009ffe4ff */
[----:B------:R1:W-:Y:S01]  /*65c70*/  LDGSTS.E [R124+0xa00], desc[UR22][R126.64], P2 ;  /* 0x00a000007e7c7fae */ /* 0x0003e200091a1016 */
[----:B------:R-:W-:Y:S02]  /*65c80*/  IADD3.X R105, PT, PT, R105, UR15, RZ, P4, !PT ;  /* 0x0000000f69697c10 */ /* 0x000fe4000a7fe4ff */
[----:B------:R-:W-:Y:S01]  /*65c90*/  IADD3 R155, P4, PT, R155, UR14, RZ ;  /* 0x0000000e9b9b7c10 */ /* 0x000fe2000ff9e0ff */
[----:B------:R-:W-:Y:S01]  /*65ca0*/  LDGSTS.E [R124+0xe00], desc[UR22][R76.64], P2 ;  /* 0x00e000004c7c7fae */ /* 0x000fe200091a1016 */
[----:B-1----:R-:W-:Y:S02]  /*65cb0*/  IMAD.MOV.U32 R126, RZ, RZ, R91 ;  /* 0x000000ffff7e7224 */ /* 0x002fe400078e005b */
        /* <DEDUP_REMOVED lines=456> */
[----:B------:R-:W-:Y:S01]  /*67940*/  IMAD.MOV.U32 R127, RZ, RZ, R241 ;  /* 0x000000ffff7f7224 */ /* 0x000fe200078e00f1 */
[----:B------:R-:W-:Y:S04]  /*67950*/  STL [R1+0xb78], R240 ;  /* 0x000b78f001007387 */ /* 0x000fe80000100800 */
[----:B------:R1:W-:Y:S01]  /*67960*/  LDGSTS.E [R124+0x26e00], desc[UR22][R126.64], P2 ;  /* 0x26e000007e7c7fae */ /* 0x0003e200091a1016 */
[----:B------:R-:W-:-:S02]  /*67970*/  IADD3 R0, P4, PT, R0, UR14, RZ ;  /* 0x0000000e00007c10 */ /* 0x000fc4000ff9e0ff */
[----:B------:R-:W-:Y:S01]  /*67980*/  IADD3.X R14, PT, PT, R14, UR15, RZ, P3, !PT ;  /* 0x0000000f0e0e7c10 */ /* 0x000fe20009ffe4ff */
[----:B------:R-:W-:Y:S01]  /*67990*/  STL [R1+0xb74], R241 ;  /* 0x000b74f101007387 */ /* 0x000fe20000100800 */
[----:B------:R-:W-:Y:S01]  /*679a0*/  IADD3.X R3, PT, PT, R3, UR15, RZ, P4, !PT ;  /* 0x0000000f03037c10 */ /* 0x000fe2000a7fe4ff */
        /* <DEDUP_REMOVED lines=10> */
[----:B------:R1:W-:Y:S04]  /*67a50*/  STL [R1+0xc34], R14 ;  /* 0x000c340e01007387 */ /* 0x0003e80000100800 */
[----:B------:R2:W-:Y:S04]  /*67a60*/  LDGSTS.E [R124+0x27600], desc[UR22][R126.64], P2 ;  /* 0x276000007e7c7fae */ /* 0x0005e800091a1016 */
[----:B------:R3:W-:Y:S04]  /*67a70*/  STL [R1+0xc78], R0 ;  /* 0x000c780001007387 */ /* 0x0007e80000100800 */
[----:B------:R4:W-:Y:S01]  /*67a80*/  STL [R1+0xc74], R3 ;  /* 0x000c740301007387 */ /* 0x0009e20000100800 */
[----:B--2---:R-:W-:-:S03]  /*67a90*/  IMAD.MOV.U32 R127, RZ, RZ, R14 ;  /* 0x000000ffff7f7224 */ /* 0x004fc600078e000e */
[----:B-1----:R-:W2:Y:S01]  /*67aa0*/  LDL.LU R14, [R1] ;  /* 0x00000000010e7983 */ /* 0x002ea20000300800 */
[----:B------:R-:W-:Y:S01]  /*67ab0*/  IMAD.MOV.U32 R126, RZ, RZ, R11 ;  /* 0x000000ffff7e7224 */ /* 0x000fe200078e000b */
[----:B------:R-:W-:Y:S02]  /*67ac0*/  IADD3 R51, P4, PT, R51, UR14, RZ ;  /* 0x0000000e33337c10 */ /* 0x000fe4000ff9e0ff */
[----:B------:R-:W-:Y:S01]  /*67ad0*/  IADD3 R66, P3, PT, R66, UR14, RZ ;  /* 0x0000000e42427c10 */ /* 0x000fe2000ff7e0ff */
[----:B------:R-:W2:Y:S01]  /*67ae0*/  LDL.LU R15, [R1+0x3c] ;  /* 0x00003c00010f7983 */ /* 0x000ea20000300800 */
[----:B------:R-:W-:-:S03]  /*67af0*/  IADD3.X R52, PT, PT, R52, UR15, RZ, P4, !PT ;  /* 0x0000000f34347c10 */ /* 0x000fc6000a7fe4ff */
[----:B------:R1:W-:Y:S01]  /*67b00*/  LDGSTS.E [R124+0x27a00], desc[UR22][R126.64], P2 ;  /* 0x27a000007e7c7fae */ /* 0x0003e200091a1016 */
[----:B------:R-:W-:Y:S02]  /*67b10*/  IADD3.X R67, PT, PT, R67, UR15, RZ, P3, !PT ;  /* 0x0000000f43437c10 */ /* 0x000fe40009ffe4ff */
[----:B------:R-:W-:Y:S01]  /*67b20*/  IADD3 R120, P3, PT, R120, UR14, RZ ;  /* 0x0000000e78787c10 */ /* 0x000fe2000ff7e0ff */
[----:B-1----:R-:W-:Y:S01]  /*67b30*/  IMAD.MOV.U32 R126, RZ, RZ, R0 ;  /* 0x000000ffff7e7224 */ /* 0x002fe200078e0000 */
[----:B---3--:R-:W-:Y:S01]  /*67b40*/  LOP3.LUT R0, R12, 0x50, RZ, 0x3c, !PT ;  /* 0x000000500c007812 */ /* 0x008fe200078e3cff */
[----:B------:R-:W-:Y:S01]  /*67b50*/  IMAD.MOV.U32 R127, RZ, RZ, R3 ;  /* 0x000000ffff7f7224 */ /* 0x000fe200078e0003 */
[----:B------:R-:W-:-:S04]  /*67b60*/  IADD3.X R92, PT, PT, R92, UR15, RZ, P3, !PT ;  /* 0x0000000f5c5c7c10 */ /* 0x000fc80009ffe4ff */
[----:B------:R1:W-:Y:S01]  /*67b70*/  LDGSTS.E [R124+0x27e00], desc[UR22][R126.64], P2 ;  /* 0x27e000007e7c7fae */ /* 0x0003e200091a1016 */
[----:B------:R-:W-:Y:S02]  /*67b80*/  IADD3 R93, P3, PT, R93, UR14, RZ ;  /* 0x0000000e5d5d7c10 */ /* 0x000fe4000ff7e0ff */
[----:B------:R-:W-:Y:S01]  /*67b90*/  IADD3 R78, P4, PT, R78, UR14, RZ ;  /* 0x0000000e4e4e7c10 */ /* 0x000fe2000ff9e0ff */
[----:B-1----:R-:W-:Y:S02]  /*67ba0*/  VIADD R124, R0, UR5 ;  /* 0x00000005007c7c36 */ /* 0x002fe40008000000 */
[----:B------:R-:W-:Y:S02]  /*67bb0*/  IMAD.MOV.U32 R126, RZ, RZ, R51 ;  /* 0x000000ffff7e7224 */ /* 0x000fe400078e0033 */
[----:B------:R-:W-:Y:S01]  /*67bc0*/  IMAD.MOV.U32 R127, RZ, RZ, R52 ;  /* 0x000000ffff7f7224 */ /* 0x000fe200078e0034 */
[----:B------:R-:W-:Y:S01]  /*67bd0*/  LDGSTS.E [R124+0x280], desc[UR22][R66.64], P2 ;  /* 0x00280000427c7fae */ /* 0x000fe200091a1016 */
[----:B------:R-:W-:-:S03]  /*67be0*/  IADD3.X R114, PT, PT, R114, UR15, RZ, P3, !PT ;  /* 0x0000000f72727c10 */ /* 0x000fc60009ffe4ff */
[----:B------:R1:W-:Y:S01]  /*67bf0*/  LDGSTS.E [R124+0x680], desc[UR22][R126.64], P2 ;  /* 0x006800007e7c7fae */ /* 0x0003e200091a1016 */
[----:B------:R-:W-:Y:S02]  /*67c00*/  IADD3.X R79, PT, PT, R79, UR15, RZ, P4, !PT ;  /* 0x0000000f4f4f7c10 */ /* 0x000fe4000a7fe4ff */
[----:B------:R-:W-:Y:S01]  /*67c10*/  IADD3 R141, P3, PT, R141, UR14, RZ ;  /* 0x0000000e8d8d7c10 */ /* 0x000fe2000ff7e0ff */
[----:B------:R-:W3:Y:S01]  /*67c20*/  LDL.LU R0, [R1+0x40] ;  /* 0x0000400001007983 */ /* 0x000ee20000300800 */
[----:B------:R-:W-:Y:S01]  /*67c30*/  IADD3 R106, P4, PT, R106, UR14, RZ ;  /* 0x0000000e6a6a7c10 */ /* 0x000fe2000ff9e0ff */
[----:B-1----:R-:W-:Y:S02]  /*67c40*/  IMAD.MOV.U32 R126, RZ, RZ, R120 ;  /* 0x000000ffff7e7224 */ /* 0x002fe400078e0078 */
[----:B------:R-:W-:Y:S01]  /*67c50*/  IMAD.MOV.U32 R127, RZ, RZ, R92 ;  /* 0x000000ffff7f7224 */ /* 0x000fe200078e005c */
[----:B------:R-:W-:Y:S01]  /*67c60*/  IADD3.X R140, PT, PT, R140, UR15, RZ, P3, !PT ;  /* 0x0000000f8c8c7c10 */ /* 0x000fe20009ffe4ff */
[----:B------:R-:W3:Y:S01]  /*67c70*/  LDL.LU R16, [R1+0x7c] ;  /* 0x00007c0001107983 */ /* 0x000ee20000300800 */
[----:B------:R-:W-:-:S03]  /*67c80*/  IADD3.X R107, PT, PT, R107, UR15, RZ, P4, !PT ;  /* 0x0000000f6b6b7c10 */ /* 0x000fc6000a7fe4ff */
[----:B------:R1:W-:Y:S01]  /*67c90*/  LDGSTS.E [R124+0xa80], desc[UR22][R126.64], P2 ;  /* 0x00a800007e7c7fae */ /* 0x0003e200091a1016 */
[----:B------:R-:W-:-:S03]  /*67ca0*/  IADD3 R157, P4, PT, R157, UR14, RZ ;  /* 0x0000000e9d9d7c10 */ /* 0x000fc6000ff9e0ff */
[----:B------:R-:W-:Y:S01]  /*67cb0*/  LDGSTS.E [R124+0xe80], desc[UR22][R78.64], P2 ;  /* 0x00e800004e7c7fae */ /* 0x000fe200091a1016 */
[----:B------:R-:W-:Y:S02]  /*67cc0*/  IADD3.X R156, PT, PT, R156, UR15, RZ, P4, !PT ;  /* 0x0000000f9c9c7c10 */ /* 0x000fe4000a7fe4ff */
[----:B------:R-:W-:Y:S01]  /*67cd0*/  IADD3 R173, P3, PT, R173, UR14, RZ ;  /* 0x0000000eadad7c10 */ /* 0x000fe2000ff7e0ff */
[----:B------:R-:W3:Y:S01]  /*67ce0*/  LDL.LU R11, [R1+0x80] ;  /* 0x00008000010b7983 */ /* 0x000ee20000300800 */
[----:B-1----:R-:W-:Y:S02]  /*67cf0*/  IMAD.MOV.U32 R126, RZ, RZ, R93 ;  /* 0x000000ffff7e7224 */ /* 0x002fe400078e005d */
[----:B------:R-:W-:Y:S01]  /*67d00*/  IMAD.MOV.U32 R127, RZ, RZ, R114 ;  /* 0x000000ffff7f7224 */ /* 0x000fe200078e0072 */
[----:B------:R-:W-:Y:S01]  /*67d10*/  IADD3.X R172, PT, PT, R172, UR15, RZ, P3, !PT ;  /* 0x0000000facac7c10 */ /* 0x000fe20009ffe4ff */
[----:B----4-:R-:W4:Y:S04]  /*67d20*/  LDL.LU R3, [R1+0xc0] ;  /* 0x0000c00001037983 */ /* 0x010f280000300800 */
[----:B------:R1:W-:Y:S04]  /*67d30*/  LDGSTS.E [R124+0x1280], desc[UR22][R126.64], P2 ;  /* 0x012800007e7c7fae */ /* 0x0003e800091a1016 */
[----:B------:R-:W-:Y:S01]  /*67d40*/  LDGSTS.E [R124+0x1680], desc[UR22][R106.64], P2 ;  /* 0x016800006a7c7fae */ /* 0x000fe200091a1016 */
[----:B------:R-:W-:-:S02]  /*67d50*/  IADD3 R189, P4, PT, R189, UR14, RZ ;  /* 0x0000000ebdbd7c10 */ /* 0x000fc4000ff9e0ff */
[----:B------:R-:W-:Y:S01]  /*67d60*/  IADD3 R205, P3, PT, R205, UR14, RZ ;  /* 0x0000000ecdcd7c10 */ /* 0x000fe2000ff7e0ff */
[----:B------:R-:W4:Y:S01]  /*67d70*/  LDL.LU R17, [R1+0x100] ;  /* 0x0001000001117983 */ /* 0x000f220000300800 */
[----:B-1----:R-:W-:Y:S02]  /*67d80*/  IMAD.MOV.U32 R126, RZ, RZ, R141 ;  /* 0x000000ffff7e7224 */ /* 0x002fe400078e008d */
[----:B------:R-:W-:-:S05]  /*67d90*/  IMAD.MOV.U32 R127, RZ, RZ, R140 ;  /* 0x000000ffff7f7224 */ /* 0x000fca00078e008c */
[----:B------:R1:W-:Y:S01]  /*67da0*/  LDGSTS.E [R124+0x1a80], desc[UR22][R126.64], P2 ;  /* 0x01a800007e7c7fae */ /* 0x0003e200091a1016 */
        /* <DEDUP_REMOVED lines=24> */
[----:B--2---:R-:W-:-:S05]  /*67f30*/  IADD3 R14, P4, PT, R14, UR14, RZ ;  /* 0x0000000e0e0e7c10 */ /* 0x004fca000ff9e0ff */
[----:B------:R2:W-:Y:S01]  /*67f40*/  STL [R1], R14 ;  /* 0x0000000e01007387 */ /* 0x0005e20000100800 */
[----:B-1----:R-:W-:-:S03]  /*67f50*/  IMAD.MOV.U32 R126, RZ, RZ, R14 ;  /* 0x000000ffff7e7224 */ /* 0x002fc600078e000e */
[----:B--2---:R-:W2:Y:S04]  /*67f60*/  LDL.LU R14, [R1+0xbc] ;  /* 0x0000bc00010e7983 */ /* 0x004ea80000300800 */
[----:B------:R-:W2:Y:S01]  /*67f70*/  LDL.LU R19, [R1+0xfc] ;  /* 0x0000fc0001137983 */ /* 0x000ea20000300800 */
[----:B------:R-:W-:-:S05]  /*67f80*/  IADD3.X R252, PT, PT, R252, UR15, RZ, P4, !PT ;  /* 0x0000000ffcfc7c10 */ /* 0x000fca000a7fe4ff */
[----:B------:R-:W-:-:S05]  /*67f90*/  IMAD.MOV.U32 R127, RZ, RZ, R252 ;  /* 0x000000ffff7f7224 */ /* 0x000fca00078e00fc */
[----:B------:R1:W-:Y:S01]  /*67fa0*/  LDGSTS.E [R124+0x3680], desc[UR22][R126.64], P2 ;  /* 0x036800007e7c7fae */ /* 0x0003e200091a1016 */
[----:B---3--:R-:W-:-:S04]  /*67fb0*/  IADD3 R0, P3, PT, R0, UR14, RZ ;  /* 0x0000000e00007c10 */ /* 0x008fc8000ff7e0ff */
[----:B------:R-:W-:Y:S01]  /*67fc0*/  IADD3.X R15, PT, PT, R15, UR15, RZ, P3, !PT ;  /* 0x0000000f0f0f7c10 */ /* 0x000fe20009ffe4ff */
[----:B------:R3:W-:Y:S01]  /*67fd0*/  STL [R1+0x40], R0 ;  /* 0x0000400001007387 */ /* 0x0007e20000100800 */
[----:B-1----:R-:W-:-:S03]  /*67fe0*/  IMAD.MOV.U32 R126, RZ, RZ, R0 ;  /* 0x000000ffff7e7224 */ /* 0x002fc600078e0000 */
[----:B------:R-:W-:Y:S01]  /*67ff0*/  IMAD.MOV.U32 R127, RZ, RZ, R15 ;  /* 0x000000ffff7f7224 */ /* 0x000fe200078e000f */
[----:B------:R1:W-:Y:S04]  /*68000*/  STL [R1+0x3c], R15 ;  /* 0x00003c0f01007387 */ /* 0x0003e80000100800 */
[----:B------:R1:W-:Y:S01]  /*68010*/  LDGSTS.E [R124+0x3a80], desc[UR22][R126.64], P2 ;  /* 0x03a800007e7c7fae */ /* 0x0003e200091a1016 */
[----:B------:R-:W-:-:S04]  /*68020*/  IADD3 R11, P4, PT, R11, UR14, RZ ;  /* 0x0000000e0b0b7c10 */ /* 0x000fc8000ff9e0ff */
[----:B------:R-:W-:Y:S01]  /*68030*/  IADD3.X R16, PT, PT, R16, UR15, RZ, P4, !PT ;  /* 0x0000000f10107c10 */ /* 0x000fe2000a7fe4ff */
[----:B------:R4:W-:Y:S02]  /*68040*/  STL [R1+0x80], R11 ;  /* 0x0000800b01007387 */ /* 0x0009e40000100800 */
[----:B----4-:R-:W-:Y:S02]  /*68050*/  IADD3 R3, P3, PT, R3, UR14, RZ ;  /* 0x0000000e03037c10 */ /* 0x010fe4000ff7e0ff */
[----:B---3--:R-:W3:Y:S01]  /*68060*/  LDL.LU R0, [R1+0x140] ;  /* 0x0001400001007983 */ /* 0x008ee20000300800 */
[----:B-1----:R-:W-:Y:S02]  /*68070*/  IMAD.MOV.U32 R126, RZ, RZ, R11 ;  /* 0x000000ffff7e7224 */ /* 0x002fe400078e000b */
[----:B------:R-:W-:Y:S01]  /*68080*/  IMAD.MOV.U32 R127, RZ, RZ, R16 ;  /* 0x000000ffff7f7224 */ /* 0x000fe200078e0010 */
[----:B------:R1:W-:Y:S04]  /*68090*/  STL [R1+0x7c], R16 ;  /* 0x00007c1001007387 */ /* 0x0003e80000100800 */
[----:B------:R-:W4:Y:S01]  /*680a0*/  LDL.LU R15, [R1+0x180] ;  /* 0x00018000010f7983 */ /* 0x000f220000300800 */
[----:B------:R-:W-:-:S03]  /*680b0*/  IADD3 R17, P4, PT, R17, UR14, RZ ;  /* 0x0000000e11117c10 */ /* 0x000fc6000ff9e0ff */
[----:B------:R-:W4:Y:S04]  /*680c0*/  LDL.LU R11, [R1+0x13c] ;  /* 0x00013c00010b7983 */ /* 0x000f280000300800 */
[----:B-1----:R-:W4:Y:S04]  /*680d0*/  LDL.LU R16, [R1+0x17c] ;  /* 0x00017c0001107983 */ /* 0x002f280000300800 */
[----:B------:R1:W-:Y:S04]  /*680e0*/  LDGSTS.E [R124+0x3e80], desc[UR22][R126.64], P2 ;  /* 0x03e800007e7c7fae */ /* 0x0003e800091a1016 */
[----:B------:R2:W-:Y:S01]  /*680f0*/  STL [R1+0xc0], R3 ;  /* 0x0000c00301007387 */ /* 0x0005e20000100800 */
[----:B-1----:R-:W-:Y:S01]  /*68100*/  IMAD.MOV.U32 R126, RZ, RZ, R3 ;  /* 0x000000ffff7e7224 */ /* 0x002fe200078e0003 */
[----:B--2---:R-:W-:-:S02]  /*68110*/  IADD3.X R14, PT, PT, R14, UR15, RZ, P3, !PT ;  /* 0x0000000f0e0e7c10 */ /* 0x004fc40009ffe4ff */
[----:B------:R-:W-:-:S03]  /*68120*/  IADD3.X R19, PT, PT, R19, UR15, RZ, P4, !PT ;  /* 0x0000000f13137c10 */ /* 0x000fc6000a7fe4ff */
[----:B------:R-:W-:Y:S01]  /*68130*/  IMAD.MOV.U32 R127, RZ, RZ, R14 ;  /* 0x000000ffff7f7224 */ /* 0x000fe200078e000e */
[----:B------:R1:W-:Y:S04]  /*68140*/  STL [R1+0xbc], R14 ;  /* 0x0000bc0e01007387 */ /* 0x0003e80000100800 */
[----:B------:R2:W-:Y:S04]  /*68150*/  STL [R1+0x100], R17 ;  /* 0x0001001101007387 */ /* 0x0005e80000100800 */
[----:B------:R-:W4:Y:S04]  /*68160*/  LDL.LU R3, [R1+0x1c0] ;  /* 0x0001c00001037983 */ /* 0x000f280000300800 */
[----:B------:R2:W-:Y:S04]  /*68170*/  STL [R1+0xfc], R19 ;  /* 0x0000fc1301007387 */ /* 0x0005e80000100800 */
[----:B------:R2:W-:Y:S04]  /*68180*/  LDGSTS.E [R124+0x4280], desc[UR22][R126.64], P2 ;  /* 0x042800007e7c7fae */ /* 0x0005e800091a1016 */
[----:B-1----:R-:W4:Y:S01]  /*68190*/  LDL.LU R14, [R1+0x200] ;  /* 0x00020000010e7983 */ /* 0x002f220000300800 */
[----:B--2---:R-:W-:-:S03]  /*681a0*/  IMAD.MOV.U32 R126, RZ, RZ, R17 ;  /* 0x000000ffff7e7224 */ /* 0x004fc600078e0011 */
[----:B------:R-:W2:Y:S01]  /*681b0*/  LDL.LU R17, [R1+0x1bc] ;  /* 0x0001bc0001117983 */ /* 0x000ea20000300800 */
[----:B------:R-:W-:-:S03]  /*681c0*/  IMAD.MOV.U32 R127, RZ, RZ, R19 ;  /* 0x000000ffff7f7224 */ /* 0x000fc600078e0013 */
[----:B------:R-:W2:Y:S04]  /*681d0*/  LDL.LU R19, [R1+0x1fc] ;  /* 0x0001fc0001137983 */ /* 0x000ea80000300800 */
[----:B------:R1:W-:Y:S01]  /*681e0*/  LDGSTS.E [R124+0x4680], desc[UR22][R126.64], P2 ;  /* 0x046800007e7c7fae */ /* 0x0003e200091a1016 */
[----:B---3--:R-:W-:Y:S02]  /*681f0*/  IADD3 R0, P3, PT, R0, UR14, RZ ;  /* 0x0000000e00007c10 */ /* 0x008fe4000ff7e0ff */
[----:B----4-:R-:W-:Y:S02]  /*68200*/  IADD3 R15, P4, PT, R15, UR14, RZ ;  /* 0x0000000e0f0f7c10 */ /* 0x010fe4000ff9e0ff */
[----:B------:R-:W-:Y:S01]  /*68210*/  IADD3.X R11, PT, PT, R11, UR15, RZ, P3, !PT ;  /* 0x0000000f0b0b7c10 */ /* 0x000fe20009ffe4ff */
[----:B------:R3:W-:Y:S01]  /*68220*/  STL [R1+0x140], R0 ;  /* 0x0001400001007387 */ /* 0x0007e20000100800 */
[----:B-1----:R-:W-:Y:S01]  /*68230*/  IMAD.MOV.U32 R126, RZ, RZ, R0 ;  /* 0x000000ffff7e7224 */ /* 0x002fe200078e0000 */
[----:B------:R-:W-:-:S02]  /*68240*/  IADD3.X R16, PT, PT, R16, UR15, RZ, P4, !PT ;  /* 0x0000000f10107c10 */ /* 0x000fc4000a7fe4ff */
[----:B------:R-:W-:Y:S01]  /*68250*/  IMAD.MOV.U32 R127, RZ, RZ, R11 ;  /* 0x000000ffff7f7224 */ /* 0x000fe200078e000b */
[----:B------:R1:W-:Y:S04]  /*68260*/  STL [R1+0x13c], R11 ;  /* 0x00013c0b01007387 */ /* 0x0003e80000100800 */
[----:B------:R4:W-:Y:S04]  /*68270*/  STL [R1+0x180], R15 ;  /* 0x0001800f01007387 */ /* 0x0009e80000100800 */
[----:B---3--:R-:W3:Y:S04]  /*68280*/  LDL.LU R0, [R1+0x240] ;  /* 0x0002400001007983 */ /* 0x008ee80000300800 */
[----:B------:R4:W-:Y:S04]  /*68290*/  STL [R1+0x17c], R16 ;  /* 0x00017c1001007387 */ /* 0x0009e80000100800 */
[----:B------:R4:W-:Y:S04]  /*682a0*/  LDGSTS.E [R124+0x4a80], desc[UR22][R126.64], P2 ;  /* 0x04a800007e7c7fae */ /* 0x0009e800091a1016 */
[----:B-1----:R-:W3:Y:S01]  /*682b0*/  LDL.LU R11, [R1+0x280] ;  /* 0x00028000010b7983 */ /* 0x002ee20000300800 */
[----:B----4-:R-:W-:-:S02]  /*682c0*/  IMAD.MOV.U32 R126, RZ, RZ, R15 ;  /* 0x000000ffff7e7224 */ /* 0x010fc400078e000f */
[----:B------:R-:W-:Y:S01]  /*682d0*/  IMAD.MOV.U32 R127, RZ, RZ, R16 ;  /* 0x000000ffff7f7224 */ /* 0x000fe200078e0010 */
[----:B------:R-:W4:Y:S04]  /*682e0*/  LDL.LU R15, [R1+0x23c] ;  /* 0x00023c00010f7983 */ /* 0x000f280000300800 */
[----:B------:R-:W4:Y:S04]  /*682f0*/  LDL.LU R16, [R1+0x27c] ;  /* 0x00027c0001107983 */ /* 0x000f280000300800 */
[----:B------:R1:W-:Y:S01]  /*68300*/  LDGSTS.E [R124+0x4e80], desc[UR22][R126.64], P2 ;  /* 0x04e800007e7c7fae */ /* 0x0003e200091a1016 */
[----:B------:R-:W-:-:S05]  /*68310*/  IADD3 R3, P3, PT, R3, UR14, RZ ;  /* 0x0000000e03037c10 */ /* 0x000fca000ff7e0ff */
[----:B------:R2:W-:Y:S01]  /*68320*/  STL [R1+0x1c0], R3 ;  /* 0x0001c00301007387 */ /* 0x0005e20000100800 */
[----:B-1----:R-:W-:Y:S01]  /*68330*/  IMAD.MOV.U32 R126, RZ, RZ, R3 ;  /* 0x000000ffff7e7224 */ /* 0x002fe200078e0003 */
[----:B------:R-:W-:Y:S02]  /*68340*/  IADD3 R14, P4, PT, R14, UR14, RZ ;  /* 0x0000000e0e0e7c10 */ /* 0x000fe4000ff9e0ff */
[----:B--2---:R-:W-:Y:S02]  /*68350*/  IADD3.X R17, PT, PT, R17, UR15, RZ, P3, !PT ;  /* 0x0000000f11117c10 */ /* 0x004fe40009ffe4ff */
        /* <DEDUP_REMOVED lines=212> */
[----:B------:R-:W-:Y:S01]  /*690a0*/  STL [R1+0x7c0], R3 ;  /* 0x0007c00301007387 */ /* 0x000fe20000100800 */
[----:B-1----:R-:W-:Y:S01]  /*690b0*/  IMAD.MOV.U32 R126, RZ, RZ, R3 ;  /* 0x000000ffff7e7224 */ /* 0x002fe200078e0003 */
[----:B------:R-:W-:Y:S02]  /*690c0*/  IADD3 R14, P4, PT, R14, UR14, RZ ;  /* 0x0000000e0e0e7c10 */ /* 0x000fe4000ff9e0ff */
[----:B--2---:R-:W-:Y:S02]  /*690d0*/  IADD3.X R17, PT, PT, R17, UR15, RZ, P3, !PT ;  /* 0x0000000f11117c10 */ /* 0x004fe40009ffe4ff */
        /* <DEDUP_REMOVED lines=8> */
[----:B--2---:R-:W-:-:S03]  /*69160*/  IMAD.MOV.U32 R127, RZ, RZ, R19 ;  /* 0x000000ffff7f7224 */ /* 0x004fc600078e0013 */
[----:B-1----:R-:W2:Y:S01]  /*69170*/  LDL.LU R19, [R1+0x8bc] ;  /* 0x0008bc0001137983 */ /* 0x002ea20000300800 */
[----:B------:R-:W-:-:S03]  /*69180*/  IMAD.MOV.U32 R126, RZ, RZ, R14 ;  /* 0x000000ffff7e7224 */ /* 0x000fc600078e000e */
[----:B------:R-:W2:Y:S04]  /*69190*/  LDL.LU R14, [R1+0x8fc] ;  /* 0x0008fc00010e7983 */ /* 0x000ea80000300800 */
[----:B------:R1:W-:Y:S01]  /*691a0*/  LDGSTS.E [R124+0x23680], desc[UR22][R126.64], P2 ;  /* 0x236800007e7c7fae */ /* 0x0003e200091a1016 */
[----:B---3--:R-:W-:-:S05]  /*691b0*/  IADD3 R0, P3, PT, R0, UR14, RZ ;  /* 0x0000000e00007c10 */ /* 0x008fca000ff7e0ff */
[----:B-1----:R-:W-:Y:S01]  /*691c0*/  IMAD.MOV.U32 R126, RZ, RZ, R0 ;  /* 0x000000ffff7e7224 */ /* 0x002fe200078e0000 */
[----:B------:R-:W-:Y:S01]  /*691d0*/  STL [R1+0x840], R0 ;  /* 0x0008400001007387 */ /* 0x000fe20000100800 */
        /* <DEDUP_REMOVED lines=8> */
[----:B------:R1:W-:Y:S01]  /*69260*/  STL [R1+0x87c], R16 ;  /* 0x00087c1001007387 */ /* 0x0003e20000100800 */
[----:B---3--:R-:W-:-:S03]  /*69270*/  IMAD.MOV.U32 R126, RZ, RZ, R11 ;  /* 0x000000ffff7e7224 */ /* 0x008fc600078e000b */
[----:B------:R-:W3:Y:S01]  /*69280*/  LDL.LU R0, [R1+0x980] ;  /* 0x0009800001007983 */ /* 0x000ee20000300800 */
[----:B------:R-:W-:-:S03]  /*69290*/  IMAD.MOV.U32 R127, RZ, RZ, R16 ;  /* 0x000000ffff7f7224 */ /* 0x000fc600078e0010 */
[----:B-1----:R-:W3:Y:S04]  /*692a0*/  LDL.LU R16, [R1+0x93c] ;  /* 0x00093c0001107983 */ /* 0x002ee80000300800 */
[----:B------:R1:W-:Y:S04]  /*692b0*/  LDGSTS.E [R124+0x23e80], desc[UR22][R126.64], P2 ;  /* 0x23e800007e7c7fae */ /* 0x0003e800091a1016 */
[----:B------:R-:W3:Y:S01]  /*692c0*/  LDL.LU R11, [R1+0x97c] ;  /* 0x00097c00010b7983 */ /* 0x000ee20000300800 */
[----:B------:R-:W-:-:S05]  /*692d0*/  IADD3 R17, P3, PT, R17, UR14, RZ ;  /* 0x0000000e11117c10 */ /* 0x000fca000ff7e0ff */
[----:B-1----:R-:W-:Y:S01]  /*692e0*/  IMAD.MOV.U32 R126, RZ, RZ, R17 ;  /* 0x000000ffff7e7224 */ /* 0x002fe200078e0011 */
[----:B------:R-:W-:Y:S02]  /*692f0*/  IADD3 R3, P4, PT, R3, UR14, RZ ;  /* 0x0000000e03037c10 */ /* 0x000fe4000ff9e0ff */
        /* <DEDUP_REMOVED lines=10> */
[----:B--2---:R-:W2:Y:S04]  /*693a0*/  LDL.LU R14, [R1+0x9bc] ;  /* 0x0009bc00010e7983 */ /* 0x004ea80000300800 */
[----:B------:R-:W2:Y:S04]  /*693b0*/  LDL.LU R3, [R1+0x9c0] ;  /* 0x0009c00001037983 */ /* 0x000ea80000300800 */
[----:B------:R-:W2:Y:S04]  /*693c0*/  LDL.LU R241, [R1+0x9fc] ;  /* 0x0009fc0001f17983 */ /* 0x000ea80000300800 */
[----:B------:R-:W2:Y:S04]  /*693d0*/  LDL.LU R240, [R1+0xa00] ;  /* 0x000a000001f07983 */ /* 0x000ea80000300800 */
[----:B------:R1:W-:Y:S01]  /*693e0*/  LDGSTS.E [R124+0x24680], desc[UR22][R126.64], P2 ;  /* 0x246800007e7c7fae */ /* 0x0003e200091a1016 */
[----:B----4-:R-:W-:-:S05]  /*693f0*/  IADD3 R15, P3, PT, R15, UR14, RZ ;  /* 0x0000000e0f0f7c10 */ /* 0x010fca000ff7e0ff */
[----:B------:R4:W-:Y:S01]  /*69400*/  STL [R1+0x940], R15 ;  /* 0x0009400f01007387 */ /* 0x0009e20000100800 */
[----:B---3--:R-:W-:Y:S02]  /*69410*/  IADD3 R0, P4, PT, R0, UR14, RZ ;  /* 0x0000000e00007c10 */ /* 0x008fe4000ff9e0ff */
[----:B------:R-:W-:Y:S01]  /*69420*/  IADD3.X R16, PT, PT, R16, UR15, RZ, P3, !PT ;  /* 0x0000000f10107c10 */ /* 0x000fe20009ffe4ff */
[----:B-1----:R-:W-:-:S04]  /*69430*/  IMAD.MOV.U32 R126, RZ, RZ, R15 ;  /* 0x000000ffff7e7224 */ /* 0x002fc800078e000f */
[----:B------:R1:W-:Y:S01]  /*69440*/  STL [R1+0x93c], R16 ;  /* 0x00093c1001007387 */ /* 0x0003e20000100800 */
[----:B------:R-:W-:-:S03]  /*69450*/  IADD3.X R11, PT, PT, R11, UR15, RZ, P4, !PT ;  /* 0x0000000f0b0b7c10 */ /* 0x000fc6000a7fe4ff */
[----:B------:R-:W-:Y:S01]  /*69460*/  STL [R1+0x980], R0 ;  /* 0x0009800001007387 */ /* 0x000fe20000100800 */
[----:B------:R-:W-:-:S03]  /*69470*/  IMAD.MOV.U32 R127, RZ, RZ, R16 ;  /* 0x000000ffff7f7224 */ /* 0x000fc600078e0010 */
[----:B------:R-:W3:Y:S04]  /*69480*/  LDL.LU R17, [R1+0xa40] ;  /* 0x000a400001117983 */ /* 0x000ee80000300800 */
[----:B------:R1:W-:Y:S04]  /*69490*/  STL [R1+0x97c], R11 ;  /* 0x00097c0b01007387 */ /* 0x0003e80000100800 */
[----:B----4-:R-:W4:Y:S04]  /*694a0*/  LDL.LU R15, [R1+0xa80] ;  /* 0x000a8000010f7983 */ /* 0x010f280000300800 */
[----:B------:R-:W4:Y:S04]  /*694b0*/  LDL.LU R19, [R1+0xa3c] ;  /* 0x000a3c0001137983 */ /* 0x000f280000300800 */
[----:B------:R1:W-:Y:S04]  /*694c0*/  LDGSTS.E [R124+0x24a80], desc[UR22][R126.64], P2 ;  /* 0x24a800007e7c7fae */ /* 0x0003e800091a1016 */
[----:B-1----:R-:W4:Y:S01]  /*694d0*/  LDL.LU R16, [R1+0xa7c] ;  /* 0x000a7c0001107983 */ /* 0x002f220000300800 */
[----:B------:R-:W-:-:S02]  /*694e0*/  IMAD.MOV.U32 R126, RZ, RZ, R0 ;  /* 0x000000ffff7e7224 */ /* 0x000fc400078e0000 */
[----:B------:R-:W-:Y:S02]  /*694f0*/  IMAD.MOV.U32 R127, RZ, RZ, R11 ;  /* 0x000000ffff7f7224 */ /* 0x000fe400078e000b */
[----:B------:R-:W4:Y:S04]  /*69500*/  LDL.LU R11, [R1+0xac0] ;  /* 0x000ac000010b7983 */ /* 0x000f280000300800 */
[----:B------:R-:W4:Y:S04]  /*69510*/  LDL.LU R0, [R1+0xb00] ;  /* 0x000b000001007983 */ /* 0x000f280000300800 */
[----:B------:R1:W-:Y:S01]  /*69520*/  LDGSTS.E [R124+0x24e80], desc[UR22][R126.64], P2 ;  /* 0x24e800007e7c7fae */ /* 0x0003e200091a1016 */
[----:B--2---:R-:W-:-:S04]  /*69530*/  IADD3 R3, P3, PT, R3, UR14, RZ ;  /* 0x0000000e03037c10 */ /* 0x004fc8000ff7e0ff */
[----:B------:R-:W-:Y:S01]  /*69540*/  IADD3.X R14, PT, PT, R14, UR15, RZ, P3, !PT ;  /* 0x0000000f0e0e7c10 */ /* 0x000fe20009ffe4ff */
[----:B------:R-:W-:Y:S01]  /*69550*/  STL [R1+0x9c0], R3 ;  /* 0x0009c00301007387 */ /* 0x000fe20000100800 */
[----:B------:R-:W-:-:S03]  /*69560*/  IADD3 R240, P4, PT, R240, UR14, RZ ;  /* 0x0000000ef0f07c10 */ /* 0x000fc6000ff9e0ff */
[----:B------:R2:W-:Y:S01]  /*69570*/  STL [R1+0x9bc], R14 ;  /* 0x0009bc0e01007387 */ /* 0x0005e20000100800 */
[----:B-1----:R-:W-:Y:S01]  /*69580*/  IMAD.MOV.U32 R127, RZ, RZ, R14 ;  /* 0x000000ffff7f7224 */ /* 0x002fe200078e000e */
[----:B------:R-:W-:Y:S02]  /*69590*/  IADD3.X R241, PT, PT, R241, UR15, RZ, P4, !PT ;  /* 0x0000000ff1f17c10 */ /* 0x000fe4000a7fe4ff */
[----:B------:R-:W-:Y:S01]  /*695a0*/  STL [R1+0xa00], R240 ;  /* 0x000a00f001007387 */ /* 0x000fe20000100800 */
[----:B------:R-:W-:-:S03]  /*695b0*/  IMAD.MOV.U32 R126, RZ, RZ, R3 ;  /* 0x000000ffff7e7224 */ /* 0x000fc600078e0003 */
[----:B--2---:R-:W2:Y:S04]  /*695c0*/  LDL.LU R14, [R1+0xabc] ;  /* 0x000abc00010e7983 */ /* 0x004ea80000300800 */
[----:B------:R1:W-:Y:S04]  /*695d0*/  STL [R1+0x9fc], R241 ;  /* 0x0009fcf101007387 */ /* 0x0003e80000100800 */
[----:B------:R-:W2:Y:S04]  /*695e0*/  LDL.LU R3, [R1+0xafc] ;  /* 0x000afc0001037983 */ /* 0x000ea80000300800 */
[----:B------:R1:W-:Y:S02]  /*695f0*/  LDGSTS.E [R124+0x25280], desc[UR22][R126.64], P2 ;  /* 0x252800007e7c7fae */ /* 0x0003e400091a1016 */
[----:B-1----:R-:W-:-:S02]  /*69600*/  IMAD.MOV.U32 R126, RZ, RZ, R240 ;  /* 0x000000ffff7e7224 */ /* 0x002fc400078e00f0 */
[----:B------:R-:W-:-:S05]  /*69610*/  IMAD.MOV.U32 R127, RZ, RZ, R241 ;  /* 0x000000ffff7f7224 */ /* 0x000fca00078e00f1 */
[----:B------:R1:W-:Y:S01]  /*69620*/  LDGSTS.E [R124+0x25680], desc[UR22][R126.64], P2 ;  /* 0x256800007e7c7fae */ /* 0x0003e200091a1016 */
[----:B---3--:R-:W-:-:S05]  /*69630*/  IADD3 R17, P3, PT, R17, UR14, RZ ;  /* 0x0000000e11117c10 */ /* 0x008fca000ff7e0ff */
[----:B-1----:R-:W-:Y:S01]  /*69640*/  IMAD.MOV.U32 R126, RZ, RZ, R17 ;  /* 0x000000ffff7e7224 */ /* 0x002fe200078e0011 */
[----:B----4-:R-:W-:Y:S02]  /*69650*/  IADD3 R15, P4, PT, R15, UR14, RZ ;  /* 0x0000000e0f0f7c10 */ /* 0x010fe4000ff9e0ff */
[----:B------:R-:W-:-:S05]  /*69660*/  IADD3.X R19, PT, PT, R19, UR15, RZ, P3, !PT ;  /* 0x0000000f13137c10 */ /* 0x000fca0009ffe4ff */
[----:B------:R-:W-:Y:S01]  /*69670*/  IMAD.MOV.U32 R127, RZ, RZ, R19 ;  /* 0x000000ffff7f7224 */ /* 0x000fe200078e0013 */
[----:B------:R-:W-:Y:S01]  /*69680*/  IADD3.X R16, PT, PT, R16, UR15, RZ, P4, !PT ;  /* 0x0000000f10107c10 */ /* 0x000fe2000a7fe4ff */
[----:B------:R1:W-:Y:S04]  /*69690*/  STL [R1+0xa40], R17 ;  /* 0x000a401101007387 */ /* 0x0003e80000100800 */
[----:B------:R3:W-:Y:S01]  /*696a0*/  LDGSTS.E [R124+0x25a80], desc[UR22][R126.64], P2 ;  /* 0x25a800007e7c7fae */ /* 0x0007e200091a1016 */
[----:B------:R-:W-:-:S03]  /*696b0*/  IADD3 R11, P3, PT, R11, UR14, RZ ;  /* 0x0000000e0b0b7c10 */ /* 0x000fc6000ff7e0ff */
[----:B------:R-:W-:Y:S01]  /*696c0*/  STL [R1+0xa3c], R19 ;  /* 0x000a3c1301007387 */ /* 0x000fe20000100800 */
[----:B------:R-:W-:Y:S01]  /*696d0*/  IADD3 R0, P4, PT, R0, UR14, RZ ;  /* 0x0000000e00007c10 */ /* 0x000fe2000ff9e0ff */
[----:B---3--:R-:W-:Y:S02]  /*696e0*/  IMAD.MOV.U32 R126, RZ, RZ, R15 ;  /* 0x000000ffff7e7224 */ /* 0x008fe400078e000f */
[----:B------:R-:W-:Y:S01]  /*696f0*/  IMAD.MOV.U32 R127, RZ, RZ, R16 ;  /* 0x000000ffff7f7224 */ /* 0x000fe200078e0010 */
[----:B------:R3:W-:Y:S04]  /*69700*/  STL [R1+0xa80], R15 ;  /* 0x000a800f01007387 */ /* 0x0007e80000100800 */
[----:B------:R4:W-:Y:S04]  /*69710*/  STL [R1+0xa7c], R16 ;  /* 0x000a7c1001007387 */ /* 0x0009e80000100800 */
[----:B------:R-:W4:Y:S04]  /*69720*/  LDL.LU R241, [R1+0xb7c] ;  /* 0x000b7c0001f17983 */ /* 0x000f280000300800 */
[----:B------:R-:W4:Y:S04]  /*69730*/  LDL.LU R240, [R1+0xb80] ;  /* 0x000b800001f07983 */ /* 0x000f280000300800 */
[----:B------:R1:W-:Y:S04]  /*69740*/  LDGSTS.E [R124+0x25e80], desc[UR22][R126.64], P2 ;  /* 0x25e800007e7c7fae */ /* 0x0003e800091a1016 */
[----:B------:R-:W-:Y:S01]  /*69750*/  STL [R1+0xac0], R11 ;  /* 0x000ac00b01007387 */ /* 0x000fe20000100800 */
[----:B-1----:R-:W-:Y:S01]  /*69760*/  IMAD.MOV.U32 R126, RZ, RZ, R11 ;  /* 0x000000ffff7e7224 */ /* 0x002fe200078e000b */
[----:B--2---:R-:W-:-:S05]  /*69770*/  IADD3.X R14, PT, PT, R14, UR15, RZ, P3, !PT ;  /* 0x0000000f0e0e7c10 */ /* 0x004fca0009ffe4ff */
[----:B------:R-:W-:Y:S01]  /*69780*/  IMAD.MOV.U32 R127, RZ, RZ, R14 ;  /* 0x000000ffff7f7224 */ /* 0x000fe200078e000e */
[----:B------:R1:W-:Y:S01]  /*69790*/  STL [R1+0xabc], R14 ;  /* 0x000abc0e01007387 */ /* 0x0003e20000100800 */
[----:B------:R-:W-:-:S03]  /*697a0*/  IADD3.X R3, PT, PT, R3, UR15, RZ, P4, !PT ;  /* 0x0000000f03037c10 */ /* 0x000fc6000a7fe4ff */
[----:B------:R-:W-:Y:S04]  /*697b0*/  STL [R1+0xb00], R0 ;  /* 0x000b000001007387 */ /* 0x000fe80000100800 */
[----:B------:R-:W2:Y:S04]  /*697c0*/  LDL.LU R17, [R1+0xbc0] ;  /* 0x000bc00001117983 */ /* 0x000ea80000300800 */
[----:B------:R1:W-:Y:S04]  /*697d0*/  STL [R1+0xafc], R3 ;  /* 0x000afc0301007387 */ /* 0x0003e80000100800 */
[----:B---3--:R-:W3:Y:S04]  /*697e0*/  LDL.LU R15, [R1+0xc00] ;  /* 0x000c0000010f7983 */ /* 0x008ee80000300800 */
[----:B------:R1:W-:Y:S04]  /*697f0*/  LDGSTS.E [R124+0x26280], desc[UR22][R126.64], P2 ;  /* 0x262800007e7c7fae */ /* 0x0003e800091a1016 */
[----:B------:R-:W2:Y:S04]  /*69800*/  LDL.LU R19, [R1+0xbbc] ;  /* 0x000bbc0001137983 */ /* 0x000ea80000300800 */
[----:B----4-:R-:W4:Y:S01]  /*69810*/  LDL.LU R16, [R1+0xbfc] ;  /* 0x000bfc0001107983 */ /* 0x010f220000300800 */
[----:B-1----:R-:W-:-:S03]  /*69820*/  IMAD.MOV.U32 R126, RZ, RZ, R0 ;  /* 0x000000ffff7e7224 */ /* 0x002fc600078e0000 */
[----:B------:R-:W2:Y:S01]  /*69830*/  LDL.LU R14, [R1+0xc3c] ;  /* 0x000c3c00010e7983 */ /* 0x000ea20000300800 */
[----:B------:R-:W-:-:S03]  /*69840*/  IMAD.MOV.U32 R127, RZ, RZ, R3 ;  /* 0x000000ffff7f7224 */ /* 0x000fc600078e0003 */
[----:B------:R-:W2:Y:S04]  /*69850*/  LDL.LU R11, [R1+0xc40] ;  /* 0x000c4000010b7983 */ /* 0x000ea80000300800 */
[----:B------:R-:W2:Y:S04]  /*69860*/  LDL.LU R3, [R1+0xc7c] ;  /* 0x000c7c0001037983 */ /* 0x000ea80000300800 */
[----:B------:R-:W2:Y:S04]  /*69870*/  LDL.LU R0, [R1+0xc80] ;  /* 0x000c800001007983 */ /* 0x000ea80000300800 */
[----:B------:R1:W-:Y:S04]  /*69880*/  LDGSTS.E [R124+0x26680], desc[UR22][R126.64], P2 ;  /* 0x266800007e7c7fae */ /* 0x0003e800091a1016 */
[----:B------:R-:W2:Y:S04]  /*69890*/  LDL.LU R126, [R1+0xb3c] ;  /* 0x000b3c00017e7983 */ /* 0x000ea80000300800 */
[----:B------:R-:W1:Y:S01]  /*698a0*/  LDL.LU R127, [R1+0xb40] ;  /* 0x000b4000017f7983 */ /* 0x000e620000300800 */
[----:B------:R-:W-:-:S04]  /*698b0*/  IADD3 R240, P4, PT, R240, UR14, RZ ;  /* 0x0000000ef0f07c10 */ /* 0x000fc8000ff9e0ff */
[----:B------:R-:W-:Y:S02]  /*698c0*/  IADD3.X R241, PT, PT, R241, UR15, RZ, P4, !PT ;  /* 0x0000000ff1f17c10 */ /* 0x000fe4000a7fe4ff */
[----:B---3--:R-:W-:-:S04]  /*698d0*/  IADD3 R15, P4, PT, R15, UR14, RZ ;  /* 0x0000000e0f0f7c10 */ /* 0x008fc8000ff9e0ff */
[----:B----4-:R-:W-:Y:S02]  /*698e0*/  IADD3.X R16, PT, PT, R16, UR15, RZ, P4, !PT ;  /* 0x0000000f10107c10 */ /* 0x010fe4000a7fe4ff */
[----:B-1----:R-:W-:-:S04]  /*698f0*/  IADD3 R127, P3, PT, R127, UR14, RZ ;  /* 0x0000000e7f7f7c10 */ /* 0x002fc8000ff7e0ff */
[----:B--2---:R-:W-:Y:S01]  /*69900*/  IADD3.X R126, PT, PT, R126, UR15, RZ, P3, !PT ;  /* 0x0000000f7e7e7c10 */ /* 0x004fe20009ffe4ff */
        /* <DEDUP_REMOVED lines=9> */
[----:B------:R-:W-:Y:S01]  /*699a0*/  STL [R1+0xb80], R240 ;  /* 0x000b80f001007387 */ /* 0x000fe20000100800 */
[----:B-1----:R-:W-:Y:S02]  /*699b0*/  IMAD.MOV.U32 R126, RZ, RZ, R240 ;  /* 0x000000ffff7e7224 */ /* 0x002fe400078e00f0 */
[----:B------:R-:W-:Y:S01]  /*699c0*/  IMAD.MOV.U32 R127, RZ, RZ, R241 ;  /* 0x000000ffff7f7224 */ /* 0x000fe200078e00f1 */
[----:B------:R-:W-:-:S04]  /*699d0*/  IADD3 R0, P4, PT, R0, UR14, RZ ;  /* 0x0000000e00007c10 */ /* 0x000fc8000ff9e0ff */
[----:B------:R1:W-:Y:S01]  /*699e0*/  LDGSTS.E [R124+0x26e80], desc[UR22][R126.64], P2 ;  /* 0x26e800007e7c7fae */ /* 0x0003e200091a1016 */
[----:B------:R-:W-:-:S03]  /*699f0*/  IADD3.X R14, PT, PT, R14, UR15, RZ, P3, !PT ;  /* 0x0000000f0e0e7c10 */ /* 0x000fc60009ffe4ff */
[----:B------:R-:W-:Y:S01]  /*69a00*/  STL [R1+0xb7c], R241 ;  /* 0x000b7cf101007387 */ /* 0x000fe20000100800 */
[----:B------:R-:W-:-:S03]  /*69a10*/  IADD3.X R3, PT, PT, R3, UR15, RZ, P4, !PT ;  /* 0x0000000f03037c10 */ /* 0x000fc6000a7fe4ff */
[----:B------:R-:W-:Y:S01]  /*69a20*/  STL [R1+0xbc0], R17 ;  /* 0x000bc01101007387 */ /* 0x000fe20000100800 */
[----:B-1----:R-:W-:Y:S02]  /*69a30*/  IMAD.MOV.U32 R126, RZ, RZ, R17 ;  /* 0x000000ffff7e7224 */ /* 0x002fe400078e0011 */
[----:B------:R-:W-:Y:S01]  /*69a40*/  IMAD.MOV.U32 R127, RZ, RZ, R19 ;  /* 0x000000ffff7f7224 */ /* 0x000fe200078e0013 */
[----:B------:R1:W-:Y:S04]  /*69a50*/  STL [R1+0xbbc], R19 ;  /* 0x000bbc1301007387 */ /* 0x0003e80000100800 */
[----:B------:R2:W-:Y:S04]  /*69a60*/  LDGSTS.E [R124+0x27280], desc[UR22][R126.64], P2 ;  /* 0x272800007e7c7fae */ /* 0x0005e800091a1016 */
[----:B------:R-:W-:Y:S04]  /*69a70*/  STL [R1+0xc00], R15 ;  /* 0x000c000f01007387 */ /* 0x000fe80000100800 */
[----:B------:R-:W-:Y:S01]  /*69a80*/  STL [R1+0xbfc], R16 ;  /* 0x000bfc1001007387 */ /* 0x000fe20000100800 */
[----:B--2---:R-:W-:-:S02]  /*69a90*/  IMAD.MOV.U32 R126, RZ, RZ, R15 ;  /* 0x000000ffff7e7224 */ /* 0x004fc400078e000f */
[----:B------:R-:W-:Y:S01]  /*69aa0*/  IMAD.MOV.U32 R127, RZ, RZ, R16 ;  /* 0x000000ffff7f7224 */ /* 0x000fe200078e0010 */
[----:B------:R-:W-:Y:S04]  /*69ab0*/  STL [R1+0xc40], R11 ;  /* 0x000c400b01007387 */ /* 0x000fe80000100800 */
[----:B------:R2:W-:Y:S04]  /*69ac0*/  STL [R1+0xc3c], R14 ;  /* 0x000c3c0e01007387 */ /* 0x0005e80000100800 */
[----:B------:R3:W-:Y:S04]  /*69ad0*/  STL [R1+0xc80], R0 ;  /* 0x000c800001007387 */ /* 0x0007e80000100800 */
[----:B------:R4:W-:Y:S04]  /*69ae0*/  LDGSTS.E [R124+0x27680], desc[UR22][R126.64], P2 ;  /* 0x276800007e7c7fae */ /* 0x0009e800091a1016 */
[----:B------:R2:W-:Y:S04]  /*69af0*/  STL [R1+0xc7c], R3 ;  /* 0x000c7c0301007387 */ /* 0x0005e80000100800 */
[----:B-1----:R-:W3:Y:S01]  /*69b00*/  LDL.LU R19, [R1+0x4] ;  /* 0x0000040001137983 */ /* 0x002ee20000300800 */
[----:B----4-:R-:W-:-:S03]  /*69b10*/  IMAD.MOV.U32 R127, RZ, RZ, R14 ;  /* 0x000000ffff7f7224 */ /* 0x010fc600078e000e */
[----:B--2---:R-:W2:Y:S01]  /*69b20*/  LDL.LU R14, [R1+0x8] ;  /* 0x00000800010e7983 */ /* 0x004ea20000300800 */
[----:B------:R-:W-:Y:S01]  /*69b30*/  IMAD.MOV.U32 R126, RZ, RZ, R11 ;  /* 0x000000ffff7e7224 */ /* 0x000fe200078e000b */
[----:B------:R-:W-:Y:S02]  /*69b40*/  IADD3 R53, P4, PT, R53, UR14, RZ ;  /* 0x0000000e35357c10 */ /* 0x000fe4000ff9e0ff */
[----:B------:R-:W-:Y:S01]  /*69b50*/  IADD3 R68, P3, PT, R68, UR14, RZ ;  /* 0x0000000e44447c10 */ /* 0x000fe2000ff7e0ff */
[----:B------:R-:W4:Y:S01]  /*69b60*/  LDL.LU R15, [R1+0x44] ;  /* 0x00004400010f7983 */ /* 0x000f220000300800 */
        /* <DEDUP_REMOVED lines=20> */
[----:B-1----:R-:W-:Y:S02]  /*69cb0*/  IMAD.MOV.U32 R126, RZ, RZ, R121 ;  /* 0x000000ffff7e7224 */ /* 0x002fe400078e0079 */
[----:B------:R-:W-:Y:S01]  /*69cc0*/  IMAD.MOV.U32 R127, RZ, RZ, R94 ;  /* 0x000000ffff7f7224 */ /* 0x000fe200078e005e */
[----:B------:R-:W-:Y:S01]  /*69cd0*/  IADD3.X R108, PT, PT, R108, UR15, RZ, P4, !PT ;  /* 0x0000000f6c6c7c10 */ /* 0x000fe2000a7fe4ff */
[----:B------:R-:W4:Y:S04]  /*69ce0*/  LDL.LU R16, [R1+0x84] ;  /* 0x0000840001107983 */ /* 0x000f280000300800 */
[----:B------:R1:W-:Y:S01]  /*69cf0*/  LDGSTS.E [R124+0xb00], desc[UR22][R126.64], P2 ;  /* 0x00b000007e7c7fae */ /* 0x0003e200091a1016 */
[----:B------:R-:W-:-:S03]  /*69d00*/  IADD3 R143, P3, PT, R143, UR14, RZ ;  /* 0x0000000e8f8f7c10 */ /* 0x000fc6000ff7e0ff */
[----:B------:R-:W-:Y:S01]  /*69d10*/  LDGSTS.E [R124+0xf00], desc[UR22][R80.64], P2 ;  /* 0x00f00000507c7fae */ /* 0x000fe200091a1016 */
[----:B------:R-:W-:Y:S02]  /*69d20*/  IADD3.X R142, PT, PT, R142, UR15, RZ, P3, !PT ;  /* 0x0000000f8e8e7c10 */ /* 0x000fe40009ffe4ff */
[----:B------:R-:W-:Y:S01]  /*69d30*/  IADD3 R159, P4, PT, R159, UR14, RZ ;  /* 0x0000000e9f9f7c10 */ /* 0x000fe2000ff9e0ff */
[----:B------:R-:W4:Y:S01]  /*69d40*/  LDL.LU R11, [R1+0x88] ;  /* 0x00008800010b7983 */ /* 0x000f220000300800 */
[----:B-1----:R-:W-:Y:S02]  /*69d50*/  IMAD.MOV.U32 R126, RZ, RZ, R95 ;  /* 0x000000ffff7e7224 */ /* 0x002fe400078e005f */
[----:B------:R-:W-:Y:S01]  /*69d60*/  IMAD.MOV.U32 R127, RZ, RZ, R115 ;  /* 0x000000ffff7f7224 */ /* 0x000fe200078e0073 */
[----:B------:R-:W-:Y:S01]  /*69d70*/  IADD3.X R158, PT, PT, R158, UR15, RZ, P4, !PT ;  /* 0x0000000f9e9e7c10 */ /* 0x000fe2000a7fe4ff */
[----:B------:R-:W4:Y:S04]  /*69d80*/  LDL.LU R3, [R1+0xc8] ;  /* 0x0000c80001037983 */ /* 0x000f280000300800 */
[----:B------:R1:W-:Y:S01]  /*69d90*/  LDGSTS.E [R124+0x1300], desc[UR22][R126.64], P2 ;  /* 0x013000007e7c7fae */ /* 0x0003e200091a1016 */
        /* <DEDUP_REMOVED lines=36> */
[----:B------:R-:W-:Y:S01]  /*69fe0*/  IADD3.X R19, PT, PT, R19, UR15, RZ, P4, !PT ;  /* 0x0000000f13137c10 */ /* 0x000fe2000a7fe4ff */
[----:B------:R2:W-:Y:S01]  /*69ff0*/  STL [R1+0x8], R14 ;  /* 0x0000080e01007387 */ /* 0x0005e20000100800 */
[----:B-1----:R-:W-:-:S03]  /*6a000*/  IMAD.MOV.U32 R126, RZ, RZ, R14 ;  /* 0x000000ffff7e7224 */ /* 0x002fc600078e000e */
[----:B------:R1:W-:Y:S01]  /*6a010*/  STL [R1+0x4], R19 ;  /* 0x0000041301007387 */ /* 0x0003e20000100800 */
[----:B------:R-:W-:-:S03]  /*6a020*/  IMAD.MOV.U32 R127, RZ, RZ, R19 ;  /* 0x000000ffff7f7224 */ /* 0x000fc600078e0013 */
[----:B--2---:R-:W2:Y:S04]  /*6a030*/  LDL.LU R14, [R1+0xc4] ;  /* 0x0000c400010e7983 */ /* 0x004ea80000300800 */
[----:B-1----:R-:W2:Y:S04]  /*6a040*/  LDL.LU R19, [R1+0x104] ;  /* 0x0001040001137983 */ /* 0x002ea80000300800 */
[----:B------:R1:W-:Y:S01]  /*6a050*/  LDGSTS.E [R124+0x3700], desc[UR22][R126.64], P2 ;  /* 0x037000007e7c7fae */ /* 0x0003e200091a1016 */
[----:B---3--:R-:W-:-:S04]  /*6a060*/  IADD3 R0, P3, PT, R0, UR14, RZ ;  /* 0x0000000e00007c10 */ /* 0x008fc8000ff7e0ff */
[----:B----4-:R-:W-:Y:S01]  /*6a070*/  IADD3.X R15, PT, PT, R15, UR15, RZ, P3, !PT ;  /* 0x0000000f0f0f7c10 */ /* 0x010fe20009ffe4ff */
[----:B------:R3:W-:Y:S01]  /*6a080*/  STL [R1+0x48], R0 ;  /* 0x0000480001007387 */ /* 0x0007e20000100800 */
[----:B-1----:R-:W-:-:S03]  /*6a090*/  IMAD.MOV.U32 R126, RZ, RZ, R0 ;  /* 0x000000ffff7e7224 */ /* 0x002fc600078e0000 */
[----:B------:R-:W-:Y:S01]  /*6a0a0*/  IMAD.MOV.U32 R127, RZ, RZ, R15 ;  /* 0x000000ffff7f7224 */ /* 0x000fe200078e000f */
[----:B------:R1:W-:Y:S04]  /*6a0b0*/  STL [R1+0x44], R15 ;  /* 0x0000440f01007387 */ /* 0x0003e80000100800 */
[----:B------:R4:W-:Y:S01]  /*6a0c0*/  LDGSTS.E [R124+0x3b00], desc[UR22][R126.64], P2 ;  /* 0x03b000007e7c7fae */ /* 0x0009e200091a1016 */
[----:B------:R-:W-:-:S04]  /*6a0d0*/  IADD3 R11, P4, PT, R11, UR14, RZ ;  /* 0x0000000e0b0b7c10 */ /* 0x000fc8000ff9e0ff */
[----:B------:R-:W-:Y:S01]  /*6a0e0*/  IADD3.X R16, PT, PT, R16, UR15, RZ, P4, !PT ;  /* 0x0000000f10107c10 */ /* 0x000fe2000a7fe4ff */
[----:B------:R1:W-:Y:S01]  /*6a0f0*/  STL [R1+0x88], R11 ;  /* 0x0000880b01007387 */ /* 0x0003e20000100800 */
[----:B------:R-:W-:-:S03]  /*6a100*/  IADD3 R3, P3, PT, R3, UR14, RZ ;  /* 0x0000000e03037c10 */ /* 0x000fc6000ff7e0ff */
[----:B---3--:R-:W3:Y:S01]  /*6a110*/  LDL.LU R0, [R1+0x148] ;  /* 0x0001480001007983 */ /* 0x008ee20000300800 */
[----:B----4-:R-:W-:Y:S02]  /*6a120*/  IMAD.MOV.U32 R126, RZ, RZ, R11 ;  /* 0x000000ffff7e7224 */ /* 0x010fe400078e000b */
[----:B------:R-:W-:Y:S01]  /*6a130*/  IMAD.MOV.U32 R127, RZ, RZ, R16 ;  /* 0x000000ffff7f7224 */ /* 0x000fe200078e0010 */
[----:B------:R4:W-:Y:S04]  /*6a140*/  STL [R1+0x84], R16 ;  /* 0x0000841001007387 */ /* 0x0009e80000100800 */
[----:B-1----:R-:W3:Y:S01]  /*6a150*/  LDL.LU R15, [R1+0x188] ;  /* 0x00018800010f7983 */ /* 0x002ee20000300800 */
[----:B------:R-:W-:-:S03]  /*6a160*/  IADD3 R17, P4, PT, R17, UR14, RZ ;  /* 0x0000000e11117c10 */ /* 0x000fc6000ff9e0ff */
[----:B------:R-:W3:Y:S04]  /*6a170*/  LDL.LU R11, [R1+0x144] ;  /* 0x00014400010b7983 */ /* 0x000ee80000300800 */
[----:B----4-:R-:W4:Y:S04]  /*6a180*/  LDL.LU R16, [R1+0x184] ;  /* 0x0001840001107983 */ /* 0x010f280000300800 */
        /* <DEDUP_REMOVED lines=18> */
[----:B------:R-:W-:Y:S02]  /*6a2b0*/  IADD3 R15, P4, PT, R15, UR14, RZ ;  /* 0x0000000e0f0f7c10 */ /* 0x000fe4000ff9e0ff */
[----:B------:R-:W-:Y:S01]  /*6a2c0*/  IADD3.X R11, PT, PT, R11, UR15, RZ, P3, !PT ;  /* 0x0000000f0b0b7c10 */ /* 0x000fe20009ffe4ff */
[----:B------:R3:W-:Y:S01]  /*6a2d0*/  STL [R1+0x148], R0 ;  /* 0x0001480001007387 */ /* 0x0007e20000100800 */
[----:B-1----:R-:W-:Y:S01]  /*6a2e0*/  IMAD.MOV.U32 R126, RZ, RZ, R0 ;  /* 0x000000ffff7e7224 */ /* 0x002fe200078e0000 */
[----:B----4-:R-:W-:-:S02]  /*6a2f0*/  IADD3.X R16, PT, PT, R16, UR15, RZ, P4, !PT ;  /* 0x0000000f10107c10 */ /* 0x010fc4000a7fe4ff */
        /* <DEDUP_REMOVED lines=380> */
[----:B------:R1:W-:Y:S01]  /*6bac0*/  STL [R1+0xb84], R241 ;  /* 0x000b84f101007387 */ /* 0x0003e20000100800 */
[----:B------:R-:W-:-:S03]  /*6bad0*/  IADD3 R0, P4, PT, R0, UR14, RZ ;  /* 0x0000000e00007c10 */ /* 0x000fc6000ff9e0ff */
[----:B------:R2:W-:Y:S01]  /*6bae0*/  LDGSTS.E [R124+0x27300], desc[UR22][R126.64], P2 ;  /* 0x273000007e7c7fae */ /* 0x0005e200091a1016 */
[----:B------:R-:W-:-:S03]  /*6baf0*/  IADD3.X R3, PT, PT, R3, UR15, RZ, P4, !PT ;  /* 0x0000000f03037c10 */ /* 0x000fc6000a7fe4ff */
[----:B-1----:R-:W3:Y:S04]  /*6bb00*/  LDL.LU R241, [R1+0x1938] ;  /* 0x0019380001f17983 */ /* 0x002ee80000300800 */
[----:B------:R-:W4:Y:S01]  /*6bb10*/  LDL.LU R240, [R1+0x1934] ;  /* 0x0019340001f07983 */ /* 0x000f220000300800 */
[----:B--2---:R-:W-:Y:S02]  /*6bb20*/  IMAD.MOV.U32 R126, RZ, RZ, R15 ;  /* 0x000000ffff7e7224 */ /* 0x004fe400078e000f */
[----:B------:R-:W-:Y:S01]  /*6bb30*/  IMAD.MOV.U32 R127, RZ, RZ, R16 ;  /* 0x000000ffff7f7224 */ /* 0x000fe200078e0010 */
[----:B------:R-:W-:Y:S04]  /*6bb40*/  STL [R1+0xbc8], R17 ;  /* 0x000bc81101007387 */ /* 0x000fe80000100800 */
[----:B------:R-:W-:Y:S04]  /*6bb50*/  STL [R1+0xbc4], R19 ;  /* 0x000bc41301007387 */ /* 0x000fe80000100800 */
[----:B------:R1:W-:Y:S04]  /*6bb60*/  LDGSTS.E [R124+0x27700], desc[UR22][R126.64], P2 ;  /* 0x277000007e7c7fae */ /* 0x0003e800091a1016 */
[----:B------:R-:W-:Y:S04]  /*6bb70*/  STL [R1+0xc08], R15 ;  /* 0x000c080f01007387 */ /* 0x000fe80000100800 */
[----:B------:R2:W-:Y:S01]  /*6bb80*/  STL [R1+0xc04], R16 ;  /* 0x000c041001007387 */ /* 0x0005e20000100800 */
[----:B-1----:R-:W-:-:S02]  /*6bb90*/  IMAD.MOV.U32 R126, RZ, RZ, R11 ;  /* 0x000000ffff7e7224 */ /* 0x002fc400078e000b */
[----:B------:R-:W-:Y:S01]  /*6bba0*/  IMAD.MOV.U32 R127, RZ, RZ, R14 ;  /* 0x000000ffff7f7224 */ /* 0x000fe200078e000e */
[----:B------:R-:W-:Y:S04]  /*6bbb0*/  STL [R1+0xc48], R11 ;  /* 0x000c480b01007387 */ /* 0x000fe80000100800 */
[----:B------:R-:W-:Y:S04]  /*6bbc0*/  STL [R1+0xc44], R14 ;  /* 0x000c440e01007387 */ /* 0x000fe80000100800 */
[----:B------:R-:W-:Y:S04]  /*6bbd0*/  STL [R1+0xc88], R0 ;  /* 0x000c880001007387 */ /* 0x000fe80000100800 */
[----:B------:R1:W-:Y:S04]  /*6bbe0*/  LDGSTS.E [R124+0x27b00], desc[UR22][R126.64], P2 ;  /* 0x27b000007e7c7fae */ /* 0x0003e800091a1016 */
[----:B------:R1:W-:Y:S04]  /*6bbf0*/  STL [R1+0xc84], R3 ;  /* 0x000c840301007387 */ /* 0x0003e80000100800 */
[----:B--2---:R-:W2:Y:S01]  /*6bc00*/  LDL.LU R16, [R1+0xc] ;  /* 0x00000c0001107983 */ /* 0x004ea20000300800 */
[----:B-1----:R-:W-:-:S03]  /*6bc10*/  IMAD.MOV.U32 R127, RZ, RZ, R3 ;  /* 0x000000ffff7f7224 */ /* 0x002fc600078e0003 */
[----:B------:R-:W2:Y:S01]  /*6bc20*/  LDL.LU R3, [R1+0x10] ;  /* 0x0000100001037983 */ /* 0x000ea20000300800 */
[----:B------:R-:W-:Y:S01]  /*6bc30*/  IADD3 R55, P4, PT, R55, UR14, RZ ;  /* 0x0000000e37377c10 */ /* 0x000fe2000ff9e0ff */
[----:B------:R-:W-:Y:S01]  /*6bc40*/  IMAD.MOV.U32 R126, RZ, RZ, R0 ;  /* 0x000000ffff7e7224 */ /* 0x000fe200078e0000 */
[----:B------:R-:W-:Y:S01]  /*6bc50*/  IADD3 R70, P3, PT, R70, UR14, RZ ;  /* 0x0000000e46467c10 */ /* 0x000fe2000ff7e0ff */
[----:B------:R-:W2:Y:S01]  /*6bc60*/  LDL.LU R17, [R1+0x4c] ;  /* 0x00004c0001117983 */ /* 0x000ea20000300800 */
[----:B------:R-:W-:Y:S02]  /*6bc70*/  LOP3.LUT R0, R12, 0x70, RZ, 0x3c, !PT ;  /* 0x000000700c007812 */ /* 0x000fe400078e3cff */
[----:B------:R-:W-:Y:S01]  /*6bc80*/  IADD3.X R56, PT, PT, R56, UR15, RZ, P4, !PT ;  /* 0x0000000f38387c10 */ /* 0x000fe2000a7fe4ff */
[----:B------:R1:W-:Y:S01]  /*6bc90*/  LDGSTS.E [R124+0x27f00], desc[UR22][R126.64], P2 ;  /* 0x27f000007e7c7fae */ /* 0x0003e200091a1016 */
[----:B------:R-:W-:Y:S02]  /*6bca0*/  IADD3.X R71, PT, PT, R71, UR15, RZ, P3, !PT ;  /* 0x0000000f47477c10 */ /* 0x000fe40009ffe4ff */
[----:B------:R-:W-:Y:S01]  /*6bcb0*/  IADD3 R122, P3, PT, R122, UR14, RZ ;  /* 0x0000000e7a7a7c10 */ /* 0x000fe2000ff7e0ff */
[----:B------:R-:W2:Y:S03]  /*6bcc0*/  LDL.LU R11, [R1+0x50] ;  /* 0x00005000010b7983 */ /* 0x000ea60000300800 */
[----:B------:R-:W-:Y:S01]  /*6bcd0*/  IADD3.X R96, PT, PT, R96, UR15, RZ, P3, !PT ;  /* 0x0000000f60607c10 */ /* 0x000fe20009ffe4ff */
[----:B------:R-:W2:Y:S01]  /*6bce0*/  LDL.LU R19, [R1+0x8c] ;  /* 0x00008c0001137983 */ /* 0x000ea20000300800 */
[----:B-1----:R-:W-:-:S02]  /*6bcf0*/  VIADD R124, R0, UR5 ;  /* 0x00000005007c7c36 */ /* 0x002fc40008000000 */
[----:B------:R-:W-:Y:S02]  /*6bd00*/  IMAD.MOV.U32 R126, RZ, RZ, R55 ;  /* 0x000000ffff7e7224 */ /* 0x000fe400078e0037 */
[----:B------:R-:W-:Y:S01]  /*6bd10*/  IMAD.MOV.U32 R127, RZ, RZ, R56 ;  /* 0x000000ffff7f7224 */ /* 0x000fe200078e0038 */
[----:B------:R-:W-:Y:S01]  /*6bd20*/  IADD3 R97, P3, PT, R97, UR14, RZ ;  /* 0x0000000e61617c10 */ /* 0x000fe2000ff7e0ff */
[----:B------:R-:W-:Y:S01]  /*6bd30*/  LDGSTS.E [R124+0x380], desc[UR22][R70.64], P2 ;  /* 0x00380000467c7fae */ /* 0x000fe200091a1016 */
[----:B------:R-:W-:-:S03]  /*6bd40*/  IADD3 R82, P4, PT, R82, UR14, RZ ;  /* 0x0000000e52527c10 */ /* 0x000fc6000ff9e0ff */
[----:B------:R1:W-:Y:S01]  /*6bd50*/  LDGSTS.E [R124+0x780], desc[UR22][R126.64], P2 ;  /* 0x007800007e7c7fae */ /* 0x0003e200091a1016 */
[----:B------:R-:W-:Y:S02]  /*6bd60*/  IADD3.X R116, PT, PT, R116, UR15, RZ, P3, !PT ;  /* 0x0000000f74747c10 */ /* 0x000fe40009ffe4ff */
[----:B------:R-:W-:Y:S01]  /*6bd70*/  IADD3.X R83, PT, PT, R83, UR15, RZ, P4, !PT ;  /* 0x0000000f53537c10 */ /* 0x000fe2000a7fe4ff */
[----:B------:R-:W2:Y:S01]  /*6bd80*/  LDL.LU R14, [R1+0x90] ;  /* 0x00009000010e7983 */ /* 0x000ea20000300800 */
[----:B------:R-:W-:Y:S01]  /*6bd90*/  IADD3 R129, P4, PT, R129, UR14, RZ ;  /* 0x0000000e81817c10 */ /* 0x000fe2000ff9e0ff */
[----:B-1----:R-:W-:Y:S02]  /*6bda0*/  IMAD.MOV.U32 R126, RZ, RZ, R122 ;  /* 0x000000ffff7e7224 */ /* 0x002fe400078e007a */
[----:B------:R-:W-:Y:S01]  /*6bdb0*/  IMAD.MOV.U32 R127, RZ, RZ, R96 ;  /* 0x000000ffff7f7224 */ /* 0x000fe200078e0060 */
[----:B------:R-:W-:Y:S01]  /*6bdc0*/  IADD3.X R128, PT, PT, R128, UR15, RZ, P4, !PT ;  /* 0x0000000f80807c10 */ /* 0x000fe2000a7fe4ff */
[----:B------:R-:W2:Y:S04]  /*6bdd0*/  LDL.LU R0, [R1+0xd0] ;  /* 0x0000d00001007983 */ /* 0x000ea80000300800 */
[----:B------:R1:W-:Y:S01]  /*6bde0*/  LDGSTS.E [R124+0xb80], desc[UR22][R126.64], P2 ;  /* 0x00b800007e7c7fae */ /* 0x0003e200091a1016 */
[----:B------:R-:W-:-:S03]  /*6bdf0*/  IADD3 R145, P3, PT, R145, UR14, RZ ;  /* 0x0000000e91917c10 */ /* 0x000fc6000ff7e0ff */
[----:B------:R-:W-:Y:S01]  /*6be00*/  LDGSTS.E [R124+0xf80], desc[UR22][R82.64], P2 ;  /* 0x00f80000527c7fae */ /* 0x000fe200091a1016 */
[----:B------:R-:W-:Y:S02]  /*6be10*/  IADD3.X R144, PT, PT, R144, UR15, RZ, P3, !PT ;  /* 0x0000000f90907c10 */ /* 0x000fe40009ffe4ff */
[----:B------:R-:W-:Y:S01]  /*6be20*/  IADD3 R161, P4, PT, R161, UR14, RZ ;  /* 0x0000000ea1a17c10 */ /* 0x000fe2000ff9e0ff */
[----:B------:R-:W2:Y:S01]  /*6be30*/  LDL.LU R15, [R1+0x110] ;  /* 0x00011000010f7983 */ /* 0x000ea20000300800 */
        /* <DEDUP_REMOVED lines=34> */
[----:B----4-:R-:W-:Y:S01]  /*6c060*/  IADD3.X R240, PT, PT, R240, UR15, RZ, P3, !PT ;  /* 0x0000000ff0f07c10 */ /* 0x010fe20009ffe4ff */
[----:B-1----:R-:W-:-:S04]  /*6c070*/  IMAD.MOV.U32 R126, RZ, RZ, R241 ;  /* 0x000000ffff7e7224 */ /* 0x002fc800078e00f1 */
        /* <DEDUP_REMOVED lines=9> */
[----:B-1----:R-:W3:Y:S01]  /*6c110*/  LDL.LU R16, [R1+0x10c] ;  /* 0x00010c0001107983 */ /* 0x002ee20000300800 */
[----:B------:R-:W-:-:S03]  /*6c120*/  IADD3 R11, P3, PT, R11, UR14, RZ ;  /* 0x0000000e0b0b7c10 */ /* 0x000fc6000ff7e0ff */
[----:B------:R1:W-:Y:S01]  /*6c130*/  LDGSTS.E [R124+0x3780], desc[UR22][R126.64], P2 ;  /* 0x037800007e7c7fae */ /* 0x0003e200091a1016 */
[----:B------:R-:W-:-:S03]  /*6c140*/  IADD3.X R17, PT, PT, R17, UR15, RZ, P3, !PT ;  /* 0x0000000f11117c10 */ /* 0x000fc60009ffe4ff */
[----:B------:R4:W-:Y:S01]  /*6c150*/  STL [R1+0x50], R11 ;  /* 0x0000500b01007387 */ /* 0x0009e20000100800 */
[----:B------:R-:W-:Y:S01]  /*6c160*/  IADD3 R14, P4, PT, R14, UR14, RZ ;  /* 0x0000000e0e0e7c10 */ /* 0x000fe2000ff9e0ff */
[----:B-1----:R-:W-:Y:S02]  /*6c170*/  IMAD.MOV.U32 R126, RZ, RZ, R11 ;  /* 0x000000ffff7e7224 */ /* 0x002fe400078e000b */
[----:B------:R1:W-:Y:S01]  /*6c180*/  STL [R1+0x4c], R17 ;  /* 0x00004c1101007387 */ /* 0x0003e20000100800 */
[----:B------:R-:W-:Y:S01]  /*6c190*/  IMAD.MOV.U32 R127, RZ, RZ, R17 ;  /* 0x000000ffff7f7224 */ /* 0x000fe200078e0011 */
[----:B------:R-:W-:Y:S02]  /*6c1a0*/  IADD3.X R19, PT, PT, R19, UR15, RZ, P4, !PT ;  /* 0x0000000f13137c10 */ /* 0x000fe4000a7fe4ff */
[----:B------:R1:W-:Y:S04]  /*6c1b0*/  STL [R1+0x90], R14 ;  /* 0x0000900e01007387 */ /* 0x0003e80000100800 */
[----:B----4-:R-:W4:Y:S01]  /*6c1c0*/  LDL.LU R11, [R1+0x150] ;  /* 0x00015000010b7983 */ /* 0x010f220000300800 */
[----:B------:R-:W-:-:S03]  /*6c1d0*/  IADD3 R0, P3, PT, R0, UR14, RZ ;  /* 0x0000000e00007c10 */ /* 0x000fc6000ff7e0ff */
[----:B------:R1:W-:Y:S04]  /*6c1e0*/  STL [R1+0x8c], R19 ;  /* 0x00008c1301007387 */ /* 0x0003e80000100800 */
[----:B------:R1:W-:Y:S04]  /*6c1f0*/  LDGSTS.E [R124+0x3b80], desc[UR22][R126.64], P2 ;  /* 0x03b800007e7c7fae */ /* 0x0003e800091a1016 */
[----:B-1----:R-:W4:Y:S01]  /*6c200*/  LDL.LU R17, [R1+0x190] ;  /* 0x0001900001117983 */ /* 0x002f220000300800 */
[----:B------:R-:W-:Y:S01]  /*6c210*/  IADD3 R15, P4, PT, R15, UR14, RZ ;  /* 0x0000000e0f0f7c10 */ /* 0x000fe2000ff9e0ff */
[----:B------:R-:W-:-:S02]  /*6c220*/  IMAD.MOV.U32 R126, RZ, RZ, R14 ;  /* 0x000000ffff7e7224 */ /* 0x000fc400078e000e */
[----:B------:R-:W-:Y:S01]  /*6c230*/  IMAD.MOV.U32 R127, RZ, RZ, R19 ;  /* 0x000000ffff7f7224 */ /* 0x000fe200078e0013 */
[----:B------:R-:W4:Y:S04]  /*6c240*/  LDL.LU R14, [R1+0x14c] ;  /* 0x00014c00010e7983 */ /* 0x000f280000300800 */
[----:B------:R-:W4:Y:S04]  /*6c250*/  LDL.LU R19, [R1+0x18c] ;  /* 0x00018c0001137983 */ /* 0x000f280000300800 */
[----:B------:R1:W-:Y:S04]  /*6c260*/  LDGSTS.E [R124+0x3f80], desc[UR22][R126.64], P2 ;  /* 0x03f800007e7c7fae */ /* 0x0003e800091a1016 */
[----:B------:R2:W-:Y:S01]  /*6c270*/  STL [R1+0xd0], R0 ;  /* 0x0000d00001007387 */ /* 0x0005e20000100800 */
[----:B-1----:R-:W-:Y:S01]  /*6c280*/  IMAD.MOV.U32 R126, RZ, RZ, R0 ;  /* 0x000000ffff7e7224 */ /* 0x002fe200078e0000 */
[----:B--2---:R-:W-:-:S02]  /*6c290*/  IADD3.X R3, PT, PT, R3, UR15, RZ, P3, !PT ;  /* 0x0000000f03037c10 */ /* 0x004fc40009ffe4ff */
[----:B---3--:R-:W-:-:S03]  /*6c2a0*/  IADD3.X R16, PT, PT, R16, UR15, RZ, P4, !PT ;  /* 0x0000000f10107c10 */ /* 0x008fc6000a7fe4ff */
[----:B------:R-:W-:Y:S01]  /*6c2b0*/  IMAD.MOV.U32 R127, RZ, RZ, R3 ;  /* 0x000000ffff7f7224 */ /* 0x000fe200078e0003 */
[----:B------:R1:W-:Y:S04]  /*6c2c0*/  STL [R1+0xcc], R3 ;  /* 0x0000cc0301007387 */ /* 0x0003e80000100800 */
[----:B------:R2:W-:Y:S04]  /*6c2d0*/  STL [R1+0x110], R15 ;  /* 0x0001100f01007387 */ /* 0x0005e80000100800 */
[----:B------:R-:W3:Y:S04]  /*6c2e0*/  LDL.LU R0, [R1+0x1d0] ;  /* 0x0001d00001007983 */ /* 0x000ee80000300800 */
[----:B------:R2:W-:Y:S04]  /*6c2f0*/  STL [R1+0x10c], R16 ;  /* 0x00010c1001007387 */ /* 0x0005e80000100800 */
[----:B------:R2:W-:Y:S04]  /*6c300*/  LDGSTS.E [R124+0x4380], desc[UR22][R126.64], P2 ;  /* 0x043800007e7c7fae */ /* 0x0005e800091a1016 */
[----:B-1----:R-:W3:Y:S01]  /*6c310*/  LDL.LU R3, [R1+0x210] ;  /* 0x0002100001037983 */ /* 0x002ee20000300800 */
[----:B--2---:R-:W-:-:S03]  /*6c320*/  IMAD.MOV.U32 R126, RZ, RZ, R15 ;  /* 0x000000ffff7e7224 */ /* 0x004fc600078e000f */
[----:B------:R-:W2:Y:S01]  /*6c330*/  LDL.LU R15, [R1+0x1cc] ;  /* 0x0001cc00010f7983 */ /* 0x000ea20000300800 */
[----:B------:R-:W-:-:S03]  /*6c340*/  IMAD.MOV.U32 R127, RZ, RZ, R16 ;  /* 0x000000ffff7f7224 */ /* 0x000fc600078e0010 */
[----:B------:R-:W2:Y:S01]  /*6c350*/  LDL.LU R16, [R1+0x20c] ;  /* 0x00020c0001107983 */ /* 0x000ea20000300800 */
[----:B----4-:R-:W-:Y:S02]  /*6c360*/  IADD3 R11, P3, PT, R11, UR14, RZ ;  /* 0x0000000e0b0b7c10 */ /* 0x010fe4000ff7e0ff */
[----:B------:R-:W-:Y:S01]  /*6c370*/  IADD3 R17, P4, PT, R17, UR14, RZ ;  /* 0x0000000e11117c10 */ /* 0x000fe2000ff9e0ff */
[----:B------:R1:W-:Y:S01]  /*6c380*/  LDGSTS.E [R124+0x4780], desc[UR22][R126.64], P2 ;  /* 0x047800007e7c7fae */ /* 0x0003e200091a1016 */
[----:B------:R-:W-:-:S03]  /*6c390*/  IADD3.X R14, PT, PT, R14, UR15, RZ, P3, !PT ;  /* 0x0000000f0e0e7c10 */ /* 0x000fc60009ffe4ff */
[----:B------:R4:W-:Y:S01]  /*6c3a0*/  STL [R1+0x150], R11 ;  /* 0x0001500b01007387 */ /* 0x0009e20000100800 */
[----:B------:R-:W-:Y:S01]  /*6c3b0*/  IADD3.X R19, PT, PT, R19, UR15, RZ, P4, !PT ;  /* 0x0000000f13137c10 */ /* 0x000fe2000a7fe4ff */
[----:B-1----:R-:W-:Y:S02]  /*6c3c0*/  IMAD.MOV.U32 R126, RZ, RZ, R11 ;  /* 0x000000ffff7e7224 */ /* 0x002fe400078e000b */
[----:B------:R1:W-:Y:S01]  /*6c3d0*/  STL [R1+0x14c], R14 ;  /* 0x00014c0e01007387 */ /* 0x0003e20000100800 */
[----:B------:R-:W-:-:S03]  /*6c3e0*/  IMAD.MOV.U32 R127, RZ, RZ, R14 ;  /* 0x000000ffff7f7224 */ /* 0x000fc600078e000e */
[----:B------:R1:W-:Y:S04]  /*6c3f0*/  STL [R1+0x190], R17 ;  /* 0x0001901101007387 */ /* 0x0003e80000100800 */
[----:B----4-:R-:W4:Y:S04]  /*6c400*/  LDL.LU R11, [R1+0x250] ;  /* 0x00025000010b7983 */ /* 0x010f280000300800 */
[----:B------:R1:W-:Y:S04]  /*6c410*/  STL [R1+0x18c], R19 ;  /* 0x00018c1301007387 */ /* 0x0003e80000100800 */
[----:B------:R1:W-:Y:S04]  /*6c420*/  LDGSTS.E [R124+0x4b80], desc[UR22][R126.64], P2 ;  /* 0x04b800007e7c7fae */ /* 0x0003e800091a1016 */
[----:B-1----:R-:W4:Y:S01]  /*6c430*/  LDL.LU R14, [R1+0x290] ;  /* 0x00029000010e7983 */ /* 0x002f220000300800 */
[----:B------:R-:W-:-:S02]  /*6c440*/  IMAD.MOV.U32 R126, RZ, RZ, R17 ;  /* 0x000000ffff7e7224 */ /* 0x000fc400078e0011 */
[----:B------:R-:W-:Y:S01]  /*6c450*/  IMAD.MOV.U32 R127, RZ, RZ, R19 ;  /* 0x000000ffff7f7224 */ /* 0x000fe200078e0013 */
[----:B------:R-:W4:Y:S04]  /*6c460*/  LDL.LU R17, [R1+0x24c] ;  /* 0x00024c0001117983 */ /* 0x000f280000300800 */
[----:B------:R-:W4:Y:S04]  /*6c470*/  LDL.LU R19, [R1+0x28c] ;  /* 0x00028c0001137983 */ /* 0x000f280000300800 */
[----:B------:R1:W-:Y:S01]  /*6c480*/  LDGSTS.E [R124+0x4f80], desc[UR22][R126.64], P2 ;  /* 0x04f800007e7c7fae */ /* 0x0003e200091a1016 */
[----:B---3--:R-:W-:-:S05]  /*6c490*/  IADD3 R0, P3, PT, R0, UR14, RZ ;  /* 0x0000000e00007c10 */ /* 0x008fca000ff7e0ff */
        /* <DEDUP_REMOVED lines=18> */
[----:B------:R1:W-:Y:S04]  /*6c5c0*/  LDGSTS.E [R124+0x5780], desc[UR22][R126.64], P2 ;  /* 0x057800007e7c7fae */ /* 0x0003e800091a1016 */
[----:B------:R4:W-:Y:S01]  /*6c5d0*/  STL [R1+0x250], R11 ;  /* 0x0002500b01007387 */ /* 0x0009e20000100800 */
[----:B------:R-:W-:Y:S01]  /*6c5e0*/  IADD3.X R17, PT, PT, R17, UR15, RZ, P3, !PT ;  /* 0x0000000f11117c10 */ /* 0x000fe20009ffe4ff */
[----:B-1----:R-:W-:Y:S01]  /*6c5f0*/  IMAD.MOV.U32 R126, RZ, RZ, R11 ;  /* 0x000000ffff7e7224 */ /* 0x002fe200078e000b */
[----:B------:R-:W-:-:S03]  /*6c600*/  IADD3.X R19, PT, PT, R19, UR15, RZ, P4, !PT ;  /* 0x0000000f13137c10 */ /* 0x000fc6000a7fe4ff */
[----:B------:R-:W-:Y:S01]  /*6c610*/  IMAD.MOV.U32 R127, RZ, RZ, R17 ;  /* 0x000000ffff7f7224 */ /* 0x000fe200078e0011 */
[----:B------:R1:W-:Y:S04]  /*6c620*/  STL [R1+0x24c], R17 ;  /* 0x00024c1101007387 */ /* 0x0003e80000100800 */
        /* <DEDUP_REMOVED lines=99> */
[----:B----4-:R-:W-:-:S03]  /*6cc60*/  IADD3 R11, P3, PT, R11, UR14, RZ ;  /* 0x0000000e0b0b7c10 */ /* 0x010fc6000ff7e0ff */
[----:B------:R1:W-:Y:S01]  /*6cc70*/  LDGSTS.E [R124+0x20780], desc[UR22][R126.64], P2 ;  /* 0x207800007e7c7fae */ /* 0x0003e200091a1016 */
[----:B------:R-:W-:-:S03]  /*6cc80*/  IADD3 R17, P4, PT, R17, UR14, RZ ;  /* 0x0000000e11117c10 */ /* 0x000fc6000ff9e0ff */
        /* <DEDUP_REMOVED lines=143> */
[----:B------:R-:W-:Y:S02]  /*6d580*/  IADD3 R17, P4, PT, R17, UR14, RZ ;  /* 0x0000000e11117c10 */ /* 0x000fe4000ff9e0ff */
[----:B------:R-:W-:Y:S01]  /*6d590*/  IADD3.X R14, PT, PT, R14, UR15, RZ, P3, !PT ;  /* 0x0000000f0e0e7c10 */ /* 0x000fe20009ffe4ff */
[----:B-1----:R-:W-:Y:S01]  /*6d5a0*/  IMAD.MOV.U32 R126, RZ, RZ, R11 ;  /* 0x000000ffff7e7224 */ /* 0x002fe200078e000b */
[----:B------:R-:W-:-:S03]  /*6d5b0*/  IADD3.X R19, PT, PT, R19, UR15, RZ, P4, !PT ;  /* 0x0000000f13137c10 */ /* 0x000fc6000a7fe4ff */
[----:B------:R-:W-:Y:S01]  /*6d5c0*/  IMAD.MOV.U32 R127, RZ, RZ, R14 ;  /* 0x000000ffff7f7224 */ /* 0x000fe200078e000e */
[----:B------:R-:W-:Y:S04]  /*6d5d0*/  STL [R1+0x950], R11 ;  /* 0x0009500b01007387 */ /* 0x000fe80000100800 */
[----:B------:R1:W-:Y:S04]  /*6d5e0*/  LDGSTS.E [R124+0x24b80], desc[UR22][R126.64], P2 ;  /* 0x24b800007e7c7fae */ /* 0x0003e800091a1016 */
[----:B------:R4:W-:Y:S04]  /*6d5f0*/  STL [R1+0x94c], R14 ;  /* 0x00094c0e01007387 */ /* 0x0009e80000100800 */
[----:B------:R-:W-:Y:S01]  /*6d600*/  STL [R1+0x990], R17 ;  /* 0x0009901101007387 */ /* 0x000fe20000100800 */
[----:B-1----:R-:W-:-:S02]  /*6d610*/  IMAD.MOV.U32 R126, RZ, RZ, R17 ;  /* 0x000000ffff7e7224 */ /* 0x002fc400078e0011 */
[----:B------:R-:W-:Y:S01]  /*6d620*/  IMAD.MOV.U32 R127, RZ, RZ, R19 ;  /* 0x000000ffff7f7224 */ /* 0x000fe200078e0013 */
[----:B----4-:R-:W4:Y:S04]  /*6d630*/  LDL.LU R14, [R1+0xa50] ;  /* 0x000a5000010e7983 */ /* 0x010f280000300800 */
[----:B------:R1:W-:Y:S04]  /*6d640*/  LDGSTS.E [R124+0x24f80], desc[UR22][R126.64], P2 ;  /* 0x24f800007e7c7fae */ /* 0x0003e800091a1016 */
[----:B------:R1:W-:Y:S04]  /*6d650*/  STL [R1+0x98c], R19 ;  /* 0x00098c1301007387 */ /* 0x0003e80000100800 */
[----:B------:R-:W4:Y:S04]  /*6d660*/  LDL.LU R11, [R1+0xa90] ;  /* 0x000a9000010b7983 */ /* 0x000f280000300800 */
[----:B-1----:R-:W5:Y:S04]  /*6d670*/  LDL.LU R19, [R1+0x1930] ;  /* 0x0019300001137983 */ /* 0x002f680000300800 */
[----:B------:R-:W4:Y:S01]  /*6d680*/  LDL.LU R17, [R1+0xa8c] ;  /* 0x000a8c0001117983 */ /* 0x000f220000300800 */
[----:B---3--:R-:W-:-:S05]  /*6d690*/  IADD3 R0, P3, PT, R0, UR14, RZ ;  /* 0x0000000e00007c10 */ /* 0x008fca000ff7e0ff */
[----:B------:R-:W-:Y:S01]  /*6d6a0*/  IMAD.MOV.U32 R126, RZ, RZ, R0 ;  /* 0x000000ffff7e7224 */ /* 0x000fe200078e0000 */
[----:B------:R-:W-:Y:S01]  /*6d6b0*/  IADD3 R3, P4, PT, R3, UR14, RZ ;  /* 0x0000000e03037c10 */ /* 0x000fe2000ff9e0ff */
[----:B------:R-:W-:Y:S01]  /*6d6c0*/  STL [R1+0x9d0], R0 ;  /* 0x0009d00001007387 */ /* 0x000fe20000100800 */
[----:B--2---:R-:W-:Y:S02]  /*6d6d0*/  IADD3.X R15, PT, PT, R15, UR15, RZ, P3, !PT ;  /* 0x0000000f0f0f7c10 */ /* 0x004fe40009ffe4ff */
[----:B------:R-:W-:-:S03]  /*6d6e0*/  IADD3.X R16, PT, PT, R16, UR15, RZ, P4, !PT ;  /* 0x0000000f10107c10 */ /* 0x000fc6000a7fe4ff */
[----:B------:R-:W-:Y:S01]  /*6d6f0*/  IMAD.MOV.U32 R127, RZ, RZ, R15 ;  /* 0x000000ffff7f7224 */ /* 0x000fe200078e000f */
[----:B------:R1:W-:Y:S04]  /*6d700*/  STL [R1+0x9cc], R15 ;  /* 0x0009cc0f01007387 */ /* 0x0003e80000100800 */
[----:B------:R2:W-:Y:S04]  /*6d710*/  LDGSTS.E [R124+0x25380], desc[UR22][R126.64], P2 ;  /* 0x253800007e7c7fae */ /* 0x0005e800091a1016 */
[----:B------:R-:W-:Y:S04]  /*6d720*/  STL [R1+0xa10], R3 ;  /* 0x000a100301007387 */ /* 0x000fe80000100800 */
[----:B-1----:R-:W3:Y:S01]  /*6d730*/  LDL.LU R15, [R1+0xad0] ;  /* 0x000ad000010f7983 */ /* 0x002ee20000300800 */
[----:B--2---:R-:W-:-:S02]  /*6d740*/  IMAD.MOV.U32 R126, RZ, RZ, R3 ;  /* 0x000000ffff7e7224 */ /* 0x004fc400078e0003 */
[----:B------:R-:W-:Y:S01]  /*6d750*/  IMAD.MOV.U32 R127, RZ, RZ, R16 ;  /* 0x000000ffff7f7224 */ /* 0x000fe200078e0010 */
[----:B------:R1:W-:Y:S04]  /*6d760*/  STL [R1+0xa0c], R16 ;  /* 0x000a0c1001007387 */ /* 0x0003e80000100800 */
[----:B------:R-:W2:Y:S04]  /*6d770*/  LDL.LU R0, [R1+0xb10] ;  /* 0x000b100001007983 */ /* 0x000ea80000300800 */
[----:B------:R4:W-:Y:S04]  /*6d780*/  LDGSTS.E [R124+0x25780], desc[UR22][R126.64], P2 ;  /* 0x257800007e7c7fae */ /* 0x0009e800091a1016 */
[----:B-1----:R-:W5:Y:S04]  /*6d790*/  LDL.LU R16, [R1+0x192c] ;  /* 0x00192c0001107983 */ /* 0x002f680000300800 */
[----:B------:R-:W2:Y:S04]  /*6d7a0*/  LDL.LU R3, [R1+0xb0c] ;  /* 0x000b0c0001037983 */ /* 0x000ea80000300800 */
[----:B------:R-:W2:Y:S01]  /*6d7b0*/  LDL.LU R127, [R1+0xa4c] ;  /* 0x000a4c00017f7983 */ /* 0x000ea20000300800 */
[----:B----4-:R-:W-:-:S05]  /*6d7c0*/  IADD3 R14, P3, PT, R14, UR14, RZ ;  /* 0x0000000e0e0e7c10 */ /* 0x010fca000ff7e0ff */
[----:B------:R-:W-:Y:S01]  /*6d7d0*/  IMAD.MOV.U32 R126, RZ, RZ, R14 ;  /* 0x000000ffff7e7224 */ /* 0x000fe200078e000e */
[----:B------:R-:W-:Y:S01]  /*6d7e0*/  IADD3 R11, P4, PT, R11, UR14, RZ ;  /* 0x0000000e0b0b7c10 */ /* 0x000fe2000ff9e0ff */
[----:B------:R1:W-:Y:S03]  /*6d7f0*/  STL [R1+0xa50], R14 ;  /* 0x000a500e01007387 */ /* 0x0003e60000100800 */
[----:B------:R-:W-:Y:S02]  /*6d800*/  IADD3.X R17, PT, PT, R17, UR15, RZ, P4, !PT ;  /* 0x0000000f11117c10 */ /* 0x000fe4000a7fe4ff */
[----:B--2---:R-:W-:-:S05]  /*6d810*/  IADD3.X R127, PT, PT, R127, UR15, RZ, P3, !PT ;  /* 0x0000000f7f7f7c10 */ /* 0x004fca0009ffe4ff */
[----:B------:R2:W-:Y:S04]  /*6d820*/  STL [R1+0xa4c], R127 ;  /* 0x000a4c7f01007387 */ /* 0x0005e80000100800 */
[----:B------:R4:W-:Y:S04]  /*6d830*/  LDGSTS.E [R124+0x25b80], desc[UR22][R126.64], P2 ;  /* 0x25b800007e7c7fae */ /* 0x0009e800091a1016 */
[----:B------:R-:W-:Y:S04]  /*6d840*/  STL [R1+0xa90], R11 ;  /* 0x000a900b01007387 */ /* 0x000fe80000100800 */
[----:B-1----:R-:W3:Y:S01]  /*6d850*/  LDL.LU R14, [R1+0xb90] ;  /* 0x000b9000010e7983 */ /* 0x002ee20000300800 */
[----:B----4-:R-:W-:-:S02]  /*6d860*/  IMAD.MOV.U32 R126, RZ, RZ, R11 ;  /* 0x000000ffff7e7224 */ /* 0x010fc400078e000b */
[----:B--2---:R-:W-:Y:S01]  /*6d870*/  IMAD.MOV.U32 R127, RZ, RZ, R17 ;  /* 0x000000ffff7f7224 */ /* 0x004fe200078e0011 */
[----:B------:R1:W-:Y:S04]  /*6d880*/  STL [R1+0xa8c], R17 ;  /* 0x000a8c1101007387 */ /* 0x0003e80000100800 */
[----:B------:R2:W-:Y:S04]  /*6d890*/  LDGSTS.E [R124+0x25f80], desc[UR22][R126.64], P2 ;  /* 0x25f800007e7c7fae */ /* 0x0005e800091a1016 */
[----:B-1----:R-:W4:Y:S04]  /*6d8a0*/  LDL.LU R17, [R1+0xb8c] ;  /* 0x000b8c0001117983 */ /* 0x002f280000300800 */
[----:B------:R-:W4:Y:S04]  /*6d8b0*/  LDL.LU R11, [R1+0xc10] ;  /* 0x000c1000010b7983 */ /* 0x000f280000300800 */
[----:B------:R-:W4:Y:S01]  /*6d8c0*/  LDL.LU R127, [R1+0xacc] ;  /* 0x000acc00017f7983 */ /* 0x000f220000300800 */
[----:B---3--:R-:W-:-:S02]  /*6d8d0*/  IADD3 R15, P3, PT, R15, UR14, RZ ;  /* 0x0000000e0f0f7c10 */ /* 0x008fc4000ff7e0ff */
[----:B------:R-:W-:-:S03]  /*6d8e0*/  IADD3 R0, P4, PT, R0, UR14, RZ ;  /* 0x0000000e00007c10 */ /* 0x000fc6000ff9e0ff */
[----:B--2---:R-:W-:Y:S01]  /*6d8f0*/  IMAD.MOV.U32 R126, RZ, RZ, R15 ;  /* 0x000000ffff7e7224 */ /* 0x004fe200078e000f */
[----:B------:R-:W-:Y:S01]  /*6d900*/  IADD3.X R3, PT, PT, R3, UR15, RZ, P4, !PT ;  /* 0x0000000f03037c10 */ /* 0x000fe2000a7fe4ff */
[----:B------:R1:W-:Y:S01]  /*6d910*/  STL [R1+0xad0], R15 ;  /* 0x000ad00f01007387 */ /* 0x0003e20000100800 */
[----:B----4-:R-:W-:-:S05]  /*6d920*/  IADD3.X R127, PT, PT, R127, UR15, RZ, P3, !PT ;  /* 0x0000000f7f7f7c10 */ /* 0x010fca0009ffe4ff */
[----:B------:R2:W-:Y:S04]  /*6d930*/  STL [R1+0xacc], R127 ;  /* 0x000acc7f01007387 */ /* 0x0005e80000100800 */
[----:B------:R3:W-:Y:S04]  /*6d940*/  LDGSTS.E [R124+0x26380], desc[UR22][R126.64], P2 ;  /* 0x263800007e7c7fae */ /* 0x0007e800091a1016 */
[----:B------:R4:W-:Y:S04]  /*6d950*/  STL [R1+0xb10], R0 ;  /* 0x000b100001007387 */ /* 0x0009e80000100800 */
[----:B-1----:R-:W4:Y:S01]  /*6d960*/  LDL.LU R15, [R1+0xc0c] ;  /* 0x000c0c00010f7983 */ /* 0x002f220000300800 */
[----:B---3--:R-:W-:-:S02]  /*6d970*/  IMAD.MOV.U32 R126, RZ, RZ, R0 ;  /* 0x000000ffff7e7224 */ /* 0x008fc400078e0000 */
[----:B--2---:R-:W-:Y:S01]  /*6d980*/  IMAD.MOV.U32 R127, RZ, RZ, R3 ;  /* 0x000000ffff7f7224 */ /* 0x004fe200078e0003 */
[----:B------:R1:W-:Y:S04]  /*6d990*/  STL [R1+0xb0c], R3 ;  /* 0x000b0c0301007387 */ /* 0x0003e80000100800 */
[----:B----4-:R-:W2:Y:S04]  /*6d9a0*/  LDL.LU R0, [R1+0xc8c] ;  /* 0x000c8c0001007983 */ /* 0x010ea80000300800 */
[----:B------:R3:W-:Y:S04]  /*6d9b0*/  LDGSTS.E [R124+0x26780], desc[UR22][R126.64], P2 ;  /* 0x267800007e7c7fae */ /* 0x0007e800091a1016 */
[----:B-1----:R-:W4:Y:S04]  /*6d9c0*/  LDL.LU R3, [R1+0xc90] ;  /* 0x000c900001037983 */ /* 0x002f280000300800 */
[----:B------:R-:W2:Y:S04]  /*6d9d0*/  LDL.LU R126, [R1+0xb4c] ;  /* 0x000b4c00017e7983 */ /* 0x000ea80000300800 */
[----:B------:R-:W3:Y:S01]  /*6d9e0*/  LDL.LU R127, [R1+0xb50] ;  /* 0x000b5000017f7983 */ /* 0x000ee20000300800 */
[----:B------:R-:W-:-:S04]  /*6d9f0*/  IADD3 R14, P4, PT, R14, UR14, RZ ;  /* 0x0000000e0e0e7c10 */ /* 0x000fc8000ff9e0ff */
[----:B------:R-:W-:Y:S02]  /*6da00*/  IADD3.X R17, PT, PT, R17, UR15, RZ, P4, !PT ;  /* 0x0000000f11117c10 */ /* 0x000fe4000a7fe4ff */
[----:B---3--:R-:W-:-:S04]  /*6da10*/  IADD3 R127, P3, PT, R127, UR14, RZ ;  /* 0x0000000e7f7f7c10 */ /* 0x008fc8000ff7e0ff */
[----:B--2---:R-:W-:Y:S01]  /*6da20*/  IADD3.X R126, PT, PT, R126, UR15, RZ, P3, !PT ;  /* 0x0000000f7e7e7c10 */ /* 0x004fe20009ffe4ff */
[----:B------:R1:W-:Y:S04]  /*6da30*/  STL [R1+0xb50], R127 ;  /* 0x000b507f01007387 */ /* 0x0003e80000100800 */
[----:B------:R2:W-:Y:S01]  /*6da40*/  STL [R1+0xb4c], R126 ;  /* 0x000b4c7e01007387 */ /* 0x0005e20000100800 */
[----:B-1----:R-:W-:-:S04]  /*6da50*/  LOP3.LUT R127, R127, R126, RZ, 0x3c, !PT ;  /* 0x0000007e7f7f7212 */ /* 0x002fc800078e3cff */
[----:B--2---:R-:W-:-:S04]  /*6da60*/  LOP3.LUT R126, R127, R126, RZ, 0x3c, !PT ;  /* 0x0000007e7f7e7212 */ /* 0x004fc800078e3cff */
[----:B------:R-:W-:Y:S01]  /*6da70*/  LOP3.LUT R127, R127, R126, RZ, 0x3c, !PT ;  /* 0x0000007e7f7f7212 */ /* 0x000fe200078e3cff */
[----:B------:R-:W-:Y:S04]  /*6da80*/  STL [R1+0xb90], R14 ;  /* 0x000b900e01007387 */ /* 0x000fe80000100800 */
[----:B------:R1:W-:Y:S04]  /*6da90*/  LDGSTS.E [R124+0x26b80], desc[UR22][R126.64], P2 ;  /* 0x26b800007e7c7fae */ /* 0x0003e800091a1016 */
[----:B------:R2:W-:Y:S01]  /*6daa0*/  STL [R1+0xb8c], R17 ;  /* 0x000b8c1101007387 */ /* 0x0005e20000100800 */
[----:B-1----:R-:W-:-:S02]  /*6dab0*/  IMAD.MOV.U32 R126, RZ, RZ, R14 ;  /* 0x000000ffff7e7224 */ /* 0x002fc400078e000e */
[----:B------:R-:W-:Y:S02]  /*6dac0*/  IMAD.MOV.U32 R127, RZ, RZ, R17 ;  /* 0x000000ffff7f7224 */ /* 0x000fe400078e0011 */
[----:B--2---:R-:W5:Y:S04]  /*6dad0*/  LDL.LU R17, [R1+0x1928] ;  /* 0x0019280001117983 */ /* 0x004f680000300800 */
[----:B------:R-:W5:Y:S04]  /*6dae0*/  LDL.LU R14, [R1+0x1924] ;  /* 0x00192400010e7983 */ /* 0x000f680000300800 */
[----:B------:R1:W-:Y:S04]  /*6daf0*/  LDGSTS.E [R124+0x26f80], desc[UR22][R126.64], P2 ;  /* 0x26f800007e7c7fae */ /* 0x0003e800091a1016 */
[----:B------:R-:W2:Y:S04]  /*6db00*/  LDL.LU R126, [R1+0xbcc] ;  /* 0x000bcc00017e7983 */ /* 0x000ea80000300800 */
[----:B------:R-:W1:Y:S01]  /*6db10*/  LDL.LU R127, [R1+0xbd0] ;  /* 0x000bd000017f7983 */ /* 0x000e620000300800 */
[----:B------:R-:W-:-:S04]  /*6db20*/  IADD3 R11, P4, PT, R11, UR14, RZ ;  /* 0x0000000e0b0b7c10 */ /* 0x000fc8000ff9e0ff */
[----:B------:R-:W-:Y:S02]  /*6db30*/  IADD3.X R15, PT, PT, R15, UR15, RZ, P4, !PT ;  /* 0x0000000f0f0f7c10 */ /* 0x000fe4000a7fe4ff */
[----:B-1----:R-:W-:-:S04]  /*6db40*/  IADD3 R127, P3, PT, R127, UR14, RZ ;  /* 0x0000000e7f7f7c10 */ /* 0x002fc8000ff7e0ff */
        /* <DEDUP_REMOVED lines=16> */
[----:B----4-:R-:W-:-:S04]  /*6dc50*/  IADD3 R3, P4, PT, R3, UR14, RZ ;  /* 0x0000000e03037c10 */ /* 0x010fc8000ff9e0ff */
        /* <DEDUP_REMOVED lines=14> */
[----:B------:R1:W-:Y:S01]  /*6dd40*/  LDGSTS.E [R124+0x27f80], desc[UR22][R126.64], P2 ;  /* 0x27f800007e7c7fae */ /* 0x0003e200091a1016 */
[----:B------:R-:W2:Y:S01]  /*6dd50*/  S2R R3, SR_TID.X ;  /* 0x0000000000037919 */ /* 0x000ea20000002100 */
[----:B------:R-:W-:Y:S02]  /*6dd60*/  UIADD3 UR17, UPT, UPT, UR17, 0x1, URZ ;  /* 0x0000000111117890 */ /* 0x000fe4000fffe0ff */
[----:B------:R-:W-:Y:S01]  /*6dd70*/  UIADD3 UR19, UPT, UPT, UR6, 0x1, URZ ;  /* 0x0000000106137890 */ /* 0x000fe2000fffe0ff */
[----:B------:R-:W0:Y:S04]  /*6dd80*/  LDGDEPBAR ;  /* 0x00000000000079af */ /* 0x000e280000000000 */
[----:B------:R-:W3:Y:S01]  /*6dd90*/  LDL R127, [R1+0xe2c] ;  /* 0x000e2c00017f7983 */ /* 0x000ee20000100800 */
[----:B------:R-:W-:-:S04]  /*6dda0*/  UISETP.GT.AND UP1, UPT, UR17, 0x1, UPT ;  /* 0x000000011100788c */ /* 0x000fc8000bf24270 */
[----:B------:R-:W-:Y:S01]  /*6ddb0*/  USEL UR5, URZ, 0x1, !UP1 ;  /* 0x00000001ff057887 */ /* 0x000fe2000c800000 */
[----:B-1----:R-:W-:Y:S01]  /*6ddc0*/  IMAD.U32 R124, RZ, RZ, UR9 ;  /* 0x00000009ff7c7e24 */ /* 0x002fe2000f8e00ff */
[----:B------:R-:W-:Y:S02]  /*6ddd0*/  USEL UR17, UR17, URZ, !UP1 ;  /* 0x000000ff11117287 */ /* 0x000fe4000c800000 */
[----:B------:R-:W-:Y:S01]  /*6dde0*/  ULOP3.LUT UR5, UR9, UR5, URZ, 0x3c, !UPT ;  /* 0x0000000509057292 */ /* 0x000fe2000f8e3cff */
[----:B------:R-:W-:Y:S01]  /*6ddf0*/  UMOV UR16, UR8 ;  /* 0x0000000800107c82 */ /* 0x000fe20008000000 */
[----:B--2---:R-:W-:-:S04]  /*6de00*/  SHF.R.U32.HI R3, RZ, 0x6, R3 ;  /* 0x00000006ff037819 */ /* 0x004fc80000011603 */
[----:B------:R-:W-:Y:S02]  /*6de10*/  SGXT.U32 R3, R3, 0x1 ;  /* 0x000000010303781a */ /* 0x000fe40000000000 */
[----:B---3--:R-:W-:Y:S01]  /*6de20*/  ISETP.NE.U32.AND P2, PT, R127, UR6, PT ;  /* 0x000000067f007c0c */ /* 0x008fe2000bf45070 */
[----:B------:R-:W-:-:S12]  /*6de30*/  UMOV UR6, UR19 ;  /* 0x0000001300067c82 */ /* 0x000fd80008000000 */
[----:B------:R-:W-:Y:S05]  /*6de40*/  @P2 BRA `(.L_x_10) ;  /* 0xfffffeb400402947 */ /* 0x000fea000383ffff */
.L_x_7:
[----:B------:R-:W-:Y:S05]  /*6de50*/  @!P1 BRA `(.L_x_11) ;  /* 0x0000000000109947 */ /* 0x000fea0003800000 */
[----:B------:R-:W-:-:S06]  /*6de60*/  USHF.L.U32 UR9, UR9, 0x1f, URZ ;  /* 0x0000001f09097899 */ /* 0x000fcc00080006ff */
[----:B------:R-:W-:-:S04]  /*6de70*/  IMAD.U32 R2, RZ, RZ, UR9 ;  /* 0x00000009ff027e24 */ /* 0x000fc8000f8e00ff */
[----:B------:R-:W2:Y:S02]  /*6de80*/  SYNCS.PHASECHK.TRANS64.TRYWAIT P0, [UR8], R2 ;  /* 0x00000002ff0075a7 */ /* 0x000ea40008001108 */
[----:B--2---:R-:W-:Y:S05]  /*6de90*/  @!P0 BRA `(.L_x_12) ;  /* 0x0000009000ec8947 */ /* 0x004fea0003800000 */
.L_x_11:
[----:B------:R-:W-:-:S04]  /*6dea0*/  DEPBAR.LE SB0, 0x0 ;  /* 0x000080000000791a */ /* 0x000fc80000000000 */
[----:B------:R-:W-:Y:S06]  /*6deb0*/  BAR.SYNC.DEFER_BLOCKING 0x0 ;  /* 0x0000000000007b1d */ /* 0x000fec0000010000 */
[----:B------:R-:W2:Y:S01]  /*6dec0*/  LDCU UR4, c[0x0][0x3b4] ;  /* 0x00007680ff0477ac */ /* 0x000ea20008000800 */
[----:B------:R-:W3:Y:S01]  /*6ded0*/  S2R R6, SR_TID.X ;  /* 0x0000000000067919 */ /* 0x000ee20000002100 */
[----:B------:R-:W4:Y:S01]  /*6dee0*/  LDCU.128 UR12, c[0x0][0x390] ;  /* 0x00007200ff0c77ac */ /* 0x000f220008000c00 */
[----:B------:R-:W1:Y:S01]  /*6def0*/  LDCU UR6, c[0x0][0x39c] ;  /* 0x00007380ff0677ac */ /* 0x000e620008000800 */
[----:B------:R-:W1:Y:S01]  /*6df00*/  LDCU UR5, c[0x0][0x39c] ;  /* 0x00007380ff0577ac */ /* 0x000e620008000800 */
[----:B------:R-:W1:Y:S01]  /*6df10*/  LDCU UR8, c[0x0][0x39c] ;  /* 0x00007380ff0877ac */ /* 0x000e620008000800 */
[----:B------:R-:W1:Y:S02]  /*6df20*/  @!P5 SYNCS.CCTL.IV [UR7+0xd8000] ;  /* 0x0d800000ff00d9b1 */ /* 0x000e640008000007 */
[----:B-1----:R-:W-:Y:S06]  /*6df30*/  BAR.SYNC.DEFER_BLOCKING 0x0 ;  /* 0x0000000000007b1d */ /* 0x002fec0000010000 */
[----:B------:R-:W1:Y:S01]  /*6df40*/  LDCU UR9, c[0x0][0x39c] ;  /* 0x00007380ff0977ac */ /* 0x000e620008000800 */
[----:B------:R-:W1:Y:S01]  /*6df50*/  LDTM.x64 R188, tmem[UR11] ;  /* 0x0000000b00bc79ee */ /* 0x000e620008340000 */
[C---:B---3--:R-:W-:Y:S01]  /*6df60*/  IMAD.SHL.U32 R2, R6.reuse, 0x10, RZ ;  /* 0x0000001006027824 */ /* 0x048fe200078e00ff */
[C---:B------:R-:W-:Y:S01]  /*6df70*/  LOP3.LUT R7, R6.reuse, 0x60, RZ, 0xc0, !PT ;  /* 0x0000006006077812 */ /* 0x040fe200078ec0ff */
[C---:B------:R-:W-:Y:S01]  /*6df80*/  IMAD.SHL.U32 R4, R6.reuse, 0x80, RZ ;  /* 0x0000008006047824 */ /* 0x040fe200078e00ff */
[----:B------:R-:W-:-:S02]  /*6df90*/  LOP3.LUT R252, R6, 0x7f, RZ, 0xc0, !PT ;  /* 0x0000007f06fc7812 */ /* 0x000fc400078ec0ff */
[----:B------:R-:W-:Y:S02]  /*6dfa0*/  LOP3.LUT R2, R2, 0xf0, RZ, 0xc0, !PT ;  /* 0x000000f002027812 */ /* 0x000fe400078ec0ff */
[----:B------:R-:W-:Y:S01]  /*6dfb0*/  LOP3.LUT R5, R4, 0x800, RZ, 0xc0, !PT ;  /* 0x0000080004057812 */ /* 0x000fe200078ec0ff */
[----:B------:R-:W3:Y:S03]  /*6dfc0*/  @!P5 SYNCS.CCTL.IV [UR7+0xd8008] ;  /* 0x0d800800ff00d9b1 */ /* 0x000ee60008000007 */
[----:B------:R-:W-:-:S05]  /*6dfd0*/  IADD3 R2, PT, PT, R2, UR7, R5 ;  /* 0x0000000702027c10 */ /* 0x000fca000fffe005 */
[----:B------:R-:W-:Y:S01]  /*6dfe0*/  IMAD R2, R7, 0x8, R2 ;  /* 0x0000000807027824 */ /* 0x000fe200078e0202 */
[----:B-1----:R1:W-:Y:S04]  /*6dff0*/  STL.64 [R1+0x1930], R246 ;  /* 0x001930f601007387 */ /* 0x0023e80000100a00 */
[----:B------:R2:W-:Y:S04]  /*6e000*/  STL.64 [R1+0x1928], R244 ;  /* 0x001928f401007387 */ /* 0x0005e80000100a00 */
[----:B------:R3:W-:Y:S04]  /*6e010*/  STL.64 [R1+0x1920], R250 ;  /* 0x001920fa01007387 */ /* 0x0007e80000100a00 */
[----:B------:R4:W-:Y:S01]  /*6e020*/  STL.64 [R1+0x1918], R248 ;  /* 0x001918f801007387 */ /* 0x0009e20000100a00 */
[----:B-1----:R-:W-:-:S02]  /*6e030*/  IMAD.MOV.U32 R246, RZ, RZ, R192 ;  /* 0x000000fffff67224 */ /* 0x002fc400078e00c0 */
[----:B------:R-:W-:Y:S02]  /*6e040*/  IMAD.MOV.U32 R247, RZ, RZ, R194 ;  /* 0x000000fffff77224 */ /* 0x000fe400078e00c2 */
[----:B--2---:R-:W-:Y:S02]  /*6e050*/  IMAD.MOV.U32 R244, RZ, RZ, R188 ;  /* 0x000000fffff47224 */ /* 0x004fe400078e00bc */
[----:B------:R-:W-:Y:S02]  /*6e060*/  IMAD.MOV.U32 R245, RZ, RZ, R190 ;  /* 0x000000fffff57224 */ /* 0x000fe400078e00be */
[----:B---3--:R-:W-:Y:S02]  /*6e070*/  IMAD.MOV.U32 R250, RZ, RZ, R193 ;  /* 0x000000fffffa7224 */ /* 0x008fe400078e00c1 */
[----:B------:R-:W-:Y:S02]  /*6e080*/  IMAD.MOV.U32 R251, RZ, RZ, R195 ;  /* 0x000000fffffb7224 */ /* 0x000fe400078e00c3 */
[----:B----4-:R-:W-:-:S02]  /*6e090*/  IMAD.MOV.U32 R248, RZ, RZ, R189 ;  /* 0x000000fffff87224 */ /* 0x010fc400078e00bd */
[----:B------:R-:W-:Y:S02]  /*6e0a0*/  IMAD.MOV.U32 R249, RZ, RZ, R191 ;  /* 0x000000fffff97224 */ /* 0x000fe400078e00bf */
[----:B------:R-:W-:Y:S01]  /*6e0b0*/  LDTM.x64 R132, tmem[UR11+0x40] ;  /* 0x0000400b008479ee */ /* 0x000fe20008340000 */
[----:B------:R-:W-:Y:S01]  /*6e0c0*/  LDTM.x64 R68, tmem[UR11+0x80] ;  /* 0x0000800b004479ee */ /* 0x000fe20008340000 */
[----:B-----5:R-:W1:Y:S01]  /*6e0d0*/  LDTM.x64 R4, tmem[UR11+0xc0] ;  /* 0x0000c00b000479ee */ /* 0x020e620008340000 */
[----:B------:R-:W-:Y:S01]  /*6e0e0*/  NOP ;  /* 0x0000000000007918 */ /* 0x000fe20000000000 */
[----:B------:R2:W-:Y:S04]  /*6e0f0*/  STS.128 [R2], R244 ;  /* 0x000000f402007388 */ /* 0x0005e80000000c00 */
[----:B------:R3:W-:Y:S01]  /*6e100*/  STS.128 [R2+0x400], R248 ;  /* 0x000400f802007388 */ /* 0x0007e20000000c00 */
[----:B------:R-:W-:Y:S01]  /*6e110*/  LEA R252, R252, UR7, 0x4 ;  /* 0x00000007fcfc7c11 */ /* 0x000fe2000f8e20ff */
[----:B------:R-:W4:Y:S02]  /*6e120*/  LDCU UR7, c[0x0][0x39c] ;  /* 0x00007380ff0777ac */ /* 0x000f240008000800 */
[----:B--2---:R-:W2:Y:S01]  /*6e130*/  LDL.LU.64 R246, [R1+0x1930] ;  /* 0x0019300001f67983 */ /* 0x004ea20000300a00 */
[----:B---3--:R-:W-:-:S03]  /*6e140*/  IMAD.MOV.U32 R249, RZ, RZ, R197 ;  /* 0x000000fffff97224 */ /* 0x008fc600078e00c5 */
[----:B------:R-:W3:Y:S01]  /*6e150*/  LDL.LU.64 R244, [R1+0x1928] ;  /* 0x0019280001f47983 */ /* 0x000ee20000300a00 */
[----:B------:R-:W-:Y:S02]  /*6e160*/  IMAD.MOV.U32 R248, RZ, RZ, R199 ;  /* 0x000000fffff87224 */ /* 0x000fe400078e00c7 */
[----:B------:R-:W-:Y:S02]  /*6e170*/  IMAD.MOV.U32 R197, RZ, RZ, R198 ;  /* 0x000000ffffc57224 */ /* 0x000fe400078e00c6 */
[----:B------:R-:W-:Y:S02]  /*6e180*/  IMAD.MOV.U32 R199, RZ, RZ, R202 ;  /* 0x000000ffffc77224 */ /* 0x000fe400078e00ca */
[----:B------:R-:W-:Y:S01]  /*6e190*/  IMAD.MOV.U32 R198, RZ, RZ, R200 ;  /* 0x000000ffffc67224 */ /* 0x000fe200078e00c8 */
[----:B-1----:R-:W-:Y:S01]  /*6e1a0*/  BAR.SYNC.DEFER_BLOCKING 0x0 ;  /* 0x0000000000007b1d */ /* 0x002fe20000010000 */
[----:B------:R-:W-:Y:S02]  /*6e1b0*/  IMAD.MOV.U32 R202, RZ, RZ, R201 ;  /* 0x000000ffffca7224 */ /* 0x000fe400078e00c9 */
[----:B------:R-:W-:-:S02]  /*6e1c0*/  IMAD.MOV.U32 R200, RZ, RZ, R249 ;  /* 0x000000ffffc87224 */ /* 0x000fc400078e00f9 */
[----:B------:R-:W-:Y:S02]  /*6e1d0*/  IMAD.MOV.U32 R201, RZ, RZ, R248 ;  /* 0x000000ffffc97224 */ /* 0x000fe400078e00f8 */
[----:B------:R-:W1:Y:S04]  /*6e1e0*/  LDS.128 R248, [R252] ;  /* 0x00000000fcf87984 */ /* 0x000e680000000c00 */
[----:B-1----:R-:W-:Y:S04]  /*6e1f0*/  STL.64 [R1+0x40], R248 ;  /* 0x000040f801007387 */ /* 0x002fe80000100a00 */
[----:B------:R-:W-:Y:S04]  /*6e200*/  STL.64 [R1+0x48], R250 ;  /* 0x000048fa01007387 */ /* 0x000fe80000100a00 */
[----:B------:R-:W1:Y:S01]  /*6e210*/  LDS.128 R248, [R252+0x800] ;  /* 0x00080000fcf87984 */ /* 0x000e620000000c00 */
[----:B------:R-:W-:Y:S06]  /*6e220*/  BAR.SYNC.DEFER_BLOCKING 0x0 ;  /* 0x0000000000007b1d */ /* 0x000fec0000010000 */
[----:B------:R-:W-:Y:S04]  /*6e230*/  STS.128 [R2], R196 ;  /* 0x000000c402007388 */ /* 0x000fe80000000c00 */
[----:B------:R-:W-:Y:S04]  /*6e240*/  STS.128 [R2+0x400], R200 ;  /* 0x000400c802007388 */ /* 0x000fe80000000c00 */
[----:B-1----:R-:W-:Y:S04]  /*6e250*/  STL.64 [R1+0x60], R248 ;  /* 0x000060f801007387 */ /* 0x002fe80000100a00 */
[----:B------:R1:W-:Y:S04]  /*6e260*/  STL.64 [R1+0x68], R250 ;  /* 0x000068fa01007387 */ /* 0x0003e80000100a00 */
[----:B-1----:R-:W4:Y:S04]  /*6e270*/  LDL.LU.64 R250, [R1+0x1920] ;  /* 0x0019200001fa7983 */ /* 0x002f280000300a00 */
[----:B------:R-:W4:Y:S01]  /*6e280*/  LDL.LU.64 R248, [R1+0x1918] ;  /* 0x0019180001f87983 */ /* 0x000f220000300a00 */
[----:B------:R-:W-:-:S02]  /*6e290*/  IMAD.MOV.U32 R196, RZ, RZ, R204 ;  /* 0x000000ffffc47224 */ /* 0x000fc400078e00cc */
[----:B------:R-:W-:Y:S02]  /*6e2a0*/  IMAD.MOV.U32 R197, RZ, RZ, R206 ;  /* 0x000000ffffc57224 */ /* 0x000fe400078e00ce */
[----:B------:R-:W-:Y:S02]  /*6e2b0*/  IMAD.MOV.U32 R198, RZ, RZ, R208 ;  /* 0x000000ffffc67224 */ /* 0x000fe400078e00d0 */
[----:B------:R-:W-:Y:S01]  /*6e2c0*/  IMAD.MOV.U32 R199, RZ, RZ, R210 ;  /* 0x000000ffffc77224 */ /* 0x000fe200078e00d2 */
[----:B------:R-:W-:Y:S01]  /*6e2d0*/  BAR.SYNC.DEFER_BLOCKING 0x0 ;  /* 0x0000000000007b1d */ /* 0x000fe20000010000 */
[----:B------:R-:W-:Y:S02]  /*6e2e0*/  IMAD.MOV.U32 R200, RZ, RZ, R205 ;  /* 0x000000ffffc87224 */ /* 0x000fe400078e00cd */
[----:B------:R-:W-:Y:S02]  /*6e2f0*/  IMAD.MOV.U32 R201, RZ, RZ, R207 ;  /* 0x000000ffffc97224 */ /* 0x000fe400078e00cf */
[----:B------:R-:W-:-:S02]  /*6e300*/  IMAD.MOV.U32 R202, RZ, RZ, R209 ;  /* 0x000000ffffca7224 */ /* 0x000fc400078e00d1 */
[----:B------:R-:W-:Y:S02]  /*6e310*/  IMAD.MOV.U32 R203, RZ, RZ, R211 ;  /* 0x000000ffffcb7224 */ /* 0x000fe400078e00d3 */
[----:B------:R-:W1:Y:S04]  /*6e320*/  LDS.128 R208, [R252] ;  /* 0x00000000fcd07984 */ /* 0x000e680000000c00 */
[----:B------:R-:W1:Y:S01]  /*6e330*/  LDS.128 R204, [R252+0x800] ;  /* 0x00080000fccc7984 */ /* 0x000e620000000c00 */
[----:B------:R-:W-:Y:S06]  /*6e340*/  BAR.SYNC.DEFER_BLOCKING 0x0 ;  /* 0x0000000000007b1d */ /* 0x000fec0000010000 */
[----:B------:R1:W-:Y:S04]  /*6e350*/  STS.128 [R2], R196 ;  /* 0x000000c402007388 */ /* 0x0003e80000000c00 */
[----:B------:R-:W-:Y:S01]  /*6e360*/  STS.128 [R2+0x400], R200 ;  /* 0x000400c802007388 */ /* 0x000fe20000000c00 */
[----:B------:R-:W-:Y:S06]  /*6e370*/  BAR.SYNC.DEFER_BLOCKING 0x0 ;  /* 0x0000000000007b1d */ /* 0x000fec0000010000 */
[----:B-1----:R-:W-:Y:S01]  /*6e380*/  STL.64 [R1+0x30], R208 ;  /* 0x000030d001007387 */ /* 0x002fe20000100a00 */
[----:B------:R-:W-:-:S02]  /*6e390*/  IMAD.MOV.U32 R196, RZ, RZ, R212 ;  /* 0x000000ffffc47224 */ /* 0x000fc400078e00d4 */
[----:B------:R-:W-:Y:S01]  /*6e3a0*/  IMAD.MOV.U32 R197, RZ, RZ, R214 ;  /* 0x000000ffffc57224 */ /* 0x000fe200078e00d6 */
[----:B------:R-:W-:Y:S01]  /*6e3b0*/  STL.64 [R1+0x38], R210 ;  /* 0x000038d201007387 */ /* 0x000fe20000100a00 */
[----:B------:R-:W-:Y:S02]  /*6e3c0*/  IMAD.MOV.U32 R198, RZ, RZ, R216 ;  /* 0x000000ffffc67224 */ /* 0x000fe400078e00d8 */
[----:B------:R-:W-:Y:S01]  /*6e3d0*/  IMAD.MOV.U32 R199, RZ, RZ, R218 ;  /* 0x000000ffffc77224 */ /* 0x000fe200078e00da */
[----:B------:R1:W-:Y:S01]  /*6e3e0*/  STL.64 [R1+0x50], R204 ;  /* 0x000050cc01007387 */ /* 0x0003e20000100a00 */
[----:B------:R-:W-:Y:S02]  /*6e3f0*/  IMAD.MOV.U32 R212, RZ, RZ, R229 ;  /* 0x000000ffffd47224 */ /* 0x000fe400078e00e5 */
[----:B------:R-:W-:Y:S01]  /*6e400*/  IMAD.MOV.U32 R214, RZ, RZ, R233 ;  /* 0x000000ffffd67224 */ /* 0x000fe200078e00e9 */
[----:B------:R1:W-:Y:S01]  /*6e410*/  STL.64 [R1+0x58], R206 ;  /* 0x000058ce01007387 */ /* 0x0003e20000100a00 */
[----:B------:R-:W-:-:S02]  /*6e420*/  IMAD.MOV.U32 R216, RZ, RZ, R236 ;  /* 0x000000ffffd87224 */ /* 0x000fc400078e00ec */
[----:B------:R-:W-:Y:S01]  /*6e430*/  IMAD.MOV.U32 R218, RZ, RZ, R240 ;  /* 0x000000ffffda7224 */ /* 0x000fe200078e00f0 */
[----:B------:R-:W1:Y:S04]  /*6e440*/  LDS.128 R208, [R252] ;  /* 0x00000000fcd07984 */ /* 0x000e680000000c00 */
[----:B------:R-:W1:Y:S02]  /*6e450*/  LDS.128 R200, [R252+0x800] ;  /* 0x00080000fcc87984 */ /* 0x000e640000000c00 */
[----:B-1----:R-:W-:Y:S02]  /*6e460*/  IMAD.MOV.U32 R204, RZ, RZ, R213 ;  /* 0x000000ffffcc7224 */ /* 0x002fe400078e00d5 */
[----:B------:R-:W-:Y:S01]  /*6e470*/  IMAD.MOV.U32 R205, RZ, RZ, R215 ;  /* 0x000000ffffcd7224 */ /* 0x000fe200078e00d7 */
[----:B------:R-:W-:Y:S01]  /*6e480*/  BAR.SYNC.DEFER_BLOCKING 0x0 ;  /* 0x0000000000007b1d */ /* 0x000fe20000010000 */
[----:B------:R-:W-:-:S02]  /*6e490*/  IMAD.MOV.U32 R206, RZ, RZ, R217 ;  /* 0x000000ffffce7224 */ /* 0x000fc400078e00d9 */
[----:B------:R-:W-:Y:S02]  /*6e4a0*/  IMAD.MOV.U32 R207, RZ, RZ, R219 ;  /* 0x000000ffffcf7224 */ /* 0x000fe400078e00db */
[----:B------:R-:W-:Y:S02]  /*6e4b0*/  IMAD.MOV.U32 R213, RZ, RZ, R231 ;  /* 0x000000ffffd57224 */ /* 0x000fe400078e00e7 */
[----:B------:R-:W-:Y:S02]  /*6e4c0*/  IMAD.MOV.U32 R215, RZ, RZ, R235 ;  /* 0x000000ffffd77224 */ /* 0x000fe400078e00eb */
[----:B------:R-:W-:Y:S02]  /*6e4d0*/  IMAD.MOV.U32 R217, RZ, RZ, R238 ;  /* 0x000000ffffd97224 */ /* 0x000fe400078e00ee */
[----:B------:R-:W-:Y:S01]  /*6e4e0*/  IMAD.MOV.U32 R219, RZ, RZ, R242 ;  /* 0x000000ffffdb7224 */ /* 0x000fe200078e00f2 */
[----:B------:R-:W-:Y:S04]  /*6e4f0*/  STS.128 [R2], R196 ;  /* 0x000000c402007388 */ /* 0x000fe80000000c00 */
[----:B------:R-:W-:Y:S01]  /*6e500*/  STS.128 [R2+0x400], R204 ;  /* 0x000400cc02007388 */ /* 0x000fe20000000c00 */
[----:B------:R-:W-:Y:S06]  /*6e510*/  BAR.SYNC.DEFER_BLOCKING 0x0 ;  /* 0x0000000000007b1d */ /* 0x000fec0000010000 */
[----:B------:R1:W-:Y:S04]  /*6e520*/  STL.64 [R1+0x20], R208 ;  /* 0x000020d001007387 */ /* 0x0003e80000100a00 */
[----:B------:R1:W-:Y:S04]  /*6e530*/  STL.64 [R1+0x28], R210 ;  /* 0x000028d201007387 */ /* 0x0003e80000100a00 */
[----:B------:R1:W-:Y:S04]  /*6e540*/  STL.64 [R1+0x10], R200 ;  /* 0x000010c801007387 */ /* 0x0003e80000100a00 */
[----:B------:R1:W-:Y:S02]  /*6e550*/  STL.64 [R1+0x18], R202 ;  /* 0x000018ca01007387 */ /* 0x0003e40000100a00 */
[----:B-1----:R-:W-:-:S02]  /*6e560*/  IMAD.MOV.U32 R208, RZ, RZ, R221 ;  /* 0x000000ffffd07224 */ /* 0x002fc400078e00dd */
[----:B------:R-:W-:Y:S01]  /*6e570*/  IMAD.MOV.U32 R209, RZ, RZ, R223 ;  /* 0x000000ffffd17224 */ /* 0x000fe200078e00df */
[----:B------:R-:W1:Y:S01]  /*6e580*/  LDS.128 R204, [R252] ;  /* 0x00000000fccc7984 */ /* 0x000e620000000c00 */
[----:B------:R-:W-:Y:S02]  /*6e590*/  IMAD.MOV.U32 R210, RZ, RZ, R225 ;  /* 0x000000ffffd27224 */ /* 0x000fe400078e00e1 */
[----:B------:R-:W-:Y:S01]  /*6e5a0*/  IMAD.MOV.U32 R211, RZ, RZ, R227 ;  /* 0x000000ffffd37224 */ /* 0x000fe200078e00e3 */
[----:B------:R-:W-:Y:S01]  /*6e5b0*/  LDS.128 R196, [R252+0x800] ;  /* 0x00080000fcc47984 */ /* 0x000fe20000000c00 */
[----:B------:R-:W-:Y:S02]  /*6e5c0*/  IMAD.MOV.U32 R200, RZ, RZ, R220 ;  /* 0x000000ffffc87224 */ /* 0x000fe400078e00dc */
[----:B------:R-:W-:Y:S01]  /*6e5d0*/  IMAD.MOV.U32 R201, RZ, RZ, R222 ;  /* 0x000000ffffc97224 */ /* 0x000fe200078e00de */
[----:B------:R-:W-:Y:S01]  /*6e5e0*/  BAR.SYNC.DEFER_BLOCKING 0x0 ;  /* 0x0000000000007b1d */ /* 0x000fe20000010000 */
[----:B------:R-:W-:-:S02]  /*6e5f0*/  IMAD.MOV.U32 R202, RZ, RZ, R224 ;  /* 0x000000ffffca7224 */ /* 0x000fc400078e00e0 */
[----:B------:R-:W-:Y:S02]  /*6e600*/  IMAD.MOV.U32 R203, RZ, RZ, R226 ;  /* 0x000000ffffcb7224 */ /* 0x000fe400078e00e2 */
[----:B------:R-:W-:Y:S02]  /*6e610*/  IMAD.MOV.U32 R220, RZ, RZ, R237 ;  /* 0x000000ffffdc7224 */ /* 0x000fe400078e00ed */
[----:B------:R-:W-:Y:S02]  /*6e620*/  IMAD.MOV.U32 R221, RZ, RZ, R239 ;  /* 0x000000ffffdd7224 */ /* 0x000fe400078e00ef */
[----:B------:R-:W-:Y:S02]  /*6e630*/  IMAD.MOV.U32 R222, RZ, RZ, R241 ;  /* 0x000000ffffde7224 */ /* 0x000fe400078e00f1 */
[----:B------:R-:W-:Y:S02]  /*6e640*/  IMAD.MOV.U32 R223, RZ, RZ, R243 ;  /* 0x000000ffffdf7224 */ /* 0x000fe400078e00f3 */
[----:B---3--:R-:W-:Y:S01]  /*6e650*/  IMAD.MOV.U32 R224, RZ, RZ, R244 ;  /* 0x000000ffffe07224 */ /* 0x008fe200078e00f4 */
[----:B------:R-:W-:Y:S04]  /*6e660*/  STS.128 [R2], R200 ;  /* 0x000000c802007388 */ /* 0x000fe80000000c00 */
[----:B------:R-:W-:Y:S01]  /*6e670*/  STS.128 [R2+0x400], R208 ;  /* 0x000400d002007388 */ /* 0x000fe20000000c00 */
[----:B------:R-:W-:Y:S06]  /*6e680*/  BAR.SYNC.DEFER_BLOCKING 0x0 ;  /* 0x0000000000007b1d */ /* 0x000fec0000010000 */
[----:B-1----:R1:W-:Y:S04]  /*6e690*/  STL.64 [R1], R204 ;  /* 0x000000cc01007387 */ /* 0x0023e80000100a00 */
[----:B------:R3:W-:Y:S01]  /*6e6a0*/  STL.64 [R1+0x8], R206 ;  /* 0x000008ce01007387 */ /* 0x0007e20000100a00 */
[----:B--2---:R-:W-:-:S02]  /*6e6b0*/  IMAD.MOV.U32 R225, RZ, RZ, R246 ;  /* 0x000000ffffe17224 */ /* 0x004fc400078e00f6 */
[----:B------:R-:W-:Y:S01]  /*6e6c0*/  IMAD.MOV.U32 R229, RZ, RZ, R247 ;  /* 0x000000ffffe57224 */ /* 0x000fe200078e00f7 */
[----:B------:R-:W2:Y:S01]  /*6e6d0*/  LDL.LU R244, [R1+0x1830] ;  /* 0x0018300001f47983 */ /* 0x000ea20000300800 */
[----:B-1----:R-:W-:Y:S02]  /*6e6e0*/  IMAD.MOV.U32 R204, RZ, RZ, R228 ;  /* 0x000000ffffcc7224 */ /* 0x002fe400078e00e4 */
[----:B------:R-:W-:Y:S01]  /*6e6f0*/  IMAD.MOV.U32 R205, RZ, RZ, R230 ;  /* 0x000000ffffcd7224 */ /* 0x000fe200078e00e6 */
[----:B------:R-:W1:Y:S01]  /*6e700*/  LDS.128 R208, [R252] ;  /* 0x00000000fcd07984 */ /* 0x000e620000000c00 */
[----:B---3--:R-:W-:Y:S02]  /*6e710*/  IMAD.MOV.U32 R206, RZ, RZ, R232 ;  /* 0x000000ffffce7224 */ /* 0x008fe400078e00e8 */
[----:B------:R-:W-:Y:S01]  /*6e720*/  IMAD.MOV.U32 R207, RZ, RZ, R234 ;  /* 0x000000ffffcf7224 */ /* 0x000fe200078e00ea */
[----:B------:R-:W-:Y:S01]  /*6e730*/  LDS.128 R200, [R252+0x800] ;  /* 0x00080000fcc87984 */ /* 0x000fe20000000c00 */
[----:B------:R-:W-:Y:S06]  /*6e740*/  BAR.SYNC.DEFER_BLOCKING 0x0 ;  /* 0x0000000000007b1d */ /* 0x000fec0000010000 */
[----:B------:R-:W-:Y:S04]  /*6e750*/  STS.128 [R2], R204 ;  /* 0x000000cc02007388 */ /* 0x000fe80000000c00 */
[----:B------:R-:W-:Y:S01]  /*6e760*/  STS.128 [R2+0x400], R212 ;  /* 0x000400d402007388 */ /* 0x000fe20000000c00 */
[----:B------:R-:W-:Y:S06]  /*6e770*/  BAR.SYNC.DEFER_BLOCKING 0x0 ;  /* 0x0000000000007b1d */ /* 0x000fec0000010000 */
[----:B------:R-:W3:Y:S04]  /*6e780*/  LDS.128 R212, [R252] ;  /* 0x00000000fcd47984 */ /* 0x000ee80000000c00 */
[----:B------:R-:W-:Y:S01]  /*6e790*/  LDS.128 R204, [R252+0x800] ;  /* 0x00080000fccc7984 */ /* 0x000fe20000000c00 */
[----:B------:R-:W-:Y:S06]  /*6e7a0*/  BAR.SYNC.DEFER_BLOCKING 0x0 ;  /* 0x0000000000007b1d */ /* 0x000fec0000010000 */
[----:B------:R-:W-:Y:S04]  /*6e7b0*/  STS.128 [R2], R216 ;  /* 0x000000d802007388 */ /* 0x000fe80000000c00 */
[----:B------:R-:W-:Y:S01]  /*6e7c0*/  STS.128 [R2+0x400], R220 ;  /* 0x000400dc02007388 */ /* 0x000fe20000000c00 */
[----:B------:R-:W-:Y:S01]  /*6e7d0*/  BAR.SYNC.DEFER_BLOCKING 0x0 ;  /* 0x0000000000007b1d */ /* 0x000fe20000010000 */
[----:B----4-:R-:W-:-:S02]  /*6e7e0*/  IMAD.MOV.U32 R226, RZ, RZ, R248 ;  /* 0x000000ffffe27224 */ /* 0x010fc400078e00f8 */
[----:B------:R-:W-:-:S03]  /*6e7f0*/  IMAD.MOV.U32 R227, RZ, RZ, R250 ;  /* 0x000000ffffe37224 */ /* 0x000fc600078e00fa */
[----:B------:R-:W4:Y:S04]  /*6e800*/  LDS.128 R220, [R252] ;  /* 0x00000000fcdc7984 */ /* 0x000f280000000c00 */
[----:B------:R-:W-:Y:S01]  /*6e810*/  LDS.128 R216, [R252+0x800] ;  /* 0x00080000fcd87984 */ /* 0x000fe20000000c00 */
[----:B------:R-:W-:Y:S01]  /*6e820*/  BAR.SYNC.DEFER_BLOCKING 0x0 ;  /* 0x0000000000007b1d */ /* 0x000fe20000010000 */
[----:B------:R-:W-:Y:S02]  /*6e830*/  IMAD.MOV.U32 R228, RZ, RZ, R245 ;  /* 0x000000ffffe47224 */ /* 0x000fe400078e00f5 */
[----:B------:R-:W-:Y:S02]  /*6e840*/  IMAD.MOV.U32 R230, RZ, RZ, R249 ;  /* 0x000000ffffe67224 */ /* 0x000fe400078e00f9 */
[----:B------:R-:W-:-:S02]  /*6e850*/  IMAD.MOV.U32 R231, RZ, RZ, R251 ;  /* 0x000000ffffe77224 */ /* 0x000fc400078e00fb */
[----:B------:R-:W-:Y:S01]  /*6e860*/  IMAD.MOV.U32 R232, RZ, RZ, R132 ;  /* 0x000000ffffe87224 */ /* 0x000fe200078e0084 */
[----:B------:R-:W2:Y:S04]  /*6e870*/  LDL.LU R249, [R1+0x40] ;  /* 0x0000400001f97983 */ /* 0x000ea80000300800 */
[----:B------:R-:W-:Y:S04]  /*6e880*/  STS.128 [R2], R224 ;  /* 0x000000e002007388 */ /* 0x000fe80000000c00 */
[----:B------:R1:W-:Y:S01]  /*6e890*/  STS.128 [R2+0x400], R228 ;  /* 0x000400e402007388 */ /* 0x0003e20000000c00 */
[----:B------:R-:W-:Y:S01]  /*6e8a0*/  BAR.SYNC.DEFER_BLOCKING 0x0 ;  /* 0x0000000000007b1d */ /* 0x000fe20000010000 */
[----:B------:R-:W-:-:S02]  /*6e8b0*/  IMAD.MOV.U32 R132, RZ, RZ, R133 ;  /* 0x000000ffff847224 */ /* 0x000fc400078e0085 */
[----:B------:R-:W-:Y:S02]  /*6e8c0*/  IMAD.MOV.U32 R233, RZ, RZ, R134 ;  /* 0x000000ffffe97224 */ /* 0x000fe400078e0086 */
[----:B------:R-:W-:Y:S02]  /*6e8d0*/  IMAD.MOV.U32 R133, RZ, RZ, R135 ;  /* 0x000000ffff857224 */ /* 0x000fe400078e0087 */
[----:B------:R-:W-:Y:S01]  /*6e8e0*/  IMAD.MOV.U32 R234, RZ, RZ, R136 ;  /* 0x000000ffffea7224 */ /* 0x000fe200078e0088 */
[----:B------:R-:W2:Y:S01]  /*6e8f0*/  LDL.LU R247, [R1+0x44] ;  /* 0x0000440001f77983 */ /* 0x000ea20000300800 */
[----:B------:R-:W-:Y:S02]  /*6e900*/  IMAD.MOV.U32 R235, RZ, RZ, R138 ;  /* 0x000000ffffeb7224 */ /* 0x000fe400078e008a */
[----:B------:R-:W-:Y:S01]  /*6e910*/  IMAD.MOV.U32 R134, RZ, RZ, R137 ;  /* 0x000000ffff867224 */ /* 0x000fe200078e0089 */
[----:B------:R-:W2:Y:S01]  /*6e920*/  LDL.LU R245, [R1+0x48] ;  /* 0x0000480001f57983 */ /* 0x000ea20000300800 */
[----:B------:R-:W-:-:S03]  /*6e930*/  IMAD.MOV.U32 R135, RZ, RZ, R139 ;  /* 0x000000ffff877224 */ /* 0x000fc600078e008b */
[----:B------:R-:W2:Y:S04]  /*6e940*/  LDS.128 R224, [R252] ;  /* 0x00000000fce07984 */ /* 0x000ea80000000c00 */
[----:B------:R-:W-:Y:S01]  /*6e950*/  LDS.128 R136, [R252+0x800] ;  /* 0x00080000fc887984 */ /* 0x000fe20000000c00 */
[----:B------:R-:W-:Y:S06]  /*6e960*/  BAR.SYNC.DEFER_BLOCKING 0x0 ;  /* 0x0000000000007b1d */ /* 0x000fec0000010000 */
[----:B------:R3:W-:Y:S04]  /*6e970*/  STS.128 [R2], R232 ;  /* 0x000000e802007388 */ /* 0x0007e80000000c00 */
[----:B------:R-:W-:Y:S01]  /*6e980*/  STS.128 [R2+0x400], R132 ;  /* 0x0004008402007388 */ /* 0x000fe20000000c00 */
[----:B------:R-:W-:Y:S01]  /*6e990*/  BAR.SYNC.DEFER_BLOCKING 0x0 ;  /* 0x0000000000007b1d */ /* 0x000fe20000010000 */
[----:B-1----:R-:W-:-:S02]  /*6e9a0*/  IMAD.MOV.U32 R228, RZ, RZ, R140 ;  /* 0x000000ffffe47224 */ /* 0x002fc400078e008c */
[----:B------:R-:W-:Y:S02]  /*6e9b0*/  IMAD.MOV.U32 R229, RZ, RZ, R142 ;  /* 0x000000ffffe57224 */ /* 0x000fe400078e008e */
[----:B------:R-:W-:Y:S02]  /*6e9c0*/  IMAD.MOV.U32 R236, RZ, RZ, R141 ;  /* 0x000000ffffec7224 */ /* 0x000fe400078e008d */
[----:B------:R-:W-:Y:S02]  /*6e9d0*/  IMAD.MOV.U32 R237, RZ, RZ, R143 ;  /* 0x000000ffffed7224 */ /* 0x000fe400078e008f */
[----:B------:R-:W1:Y:S04]  /*6e9e0*/  LDS.128 R140, [R252] ;  /* 0x00000000fc8c7984 */ /* 0x000e680000000c00 */
[----:B------:R-:W-:Y:S01]  /*6e9f0*/  LDS.128 R132, [R252+0x800] ;  /* 0x00080000fc847984 */ /* 0x000fe20000000c00 */
[----:B------:R-:W-:-:S02]  /*6ea00*/  IMAD.MOV.U32 R230, RZ, RZ, R144 ;  /* 0x000000ffffe67224 */ /* 0x000fc400078e0090 */
[----:B------:R-:W-:Y:S01]  /*6ea10*/  IMAD.MOV.U32 R231, RZ, RZ, R146 ;  /* 0x000000ffffe77224 */ /* 0x000fe200078e0092 */
[----:B------:R-:W-:Y:S01]  /*6ea20*/  BAR.SYNC.DEFER_BLOCKING 0x0 ;  /* 0x0000000000007b1d */ /* 0x000fe20000010000 */
[----:B------:R-:W-:Y:S02]  /*6ea30*/  IMAD.MOV.U32 R238, RZ, RZ, R145 ;  /* 0x000000ffffee7224 */ /* 0x000fe400078e0091 */
[----:B------:R-:W-:-:S03]  /*6ea40*/  IMAD.MOV.U32 R239, RZ, RZ, R147 ;  /* 0x000000ffffef7224 */ /* 0x000fc600078e0093 */
[----:B------:R1:W-:Y:S04]  /*6ea50*/  STS.128 [R2], R228 ;  /* 0x000000e402007388 */ /* 0x0003e80000000c00 */
[----:B------:R1:W-:Y:S01]  /*6ea60*/  STS.128 [R2+0x400], R236 ;  /* 0x000400ec02007388 */ /* 0x0003e20000000c00 */
[----:B------:R-:W-:Y:S02]  /*6ea70*/  IMAD.MOV.U32 R144, RZ, RZ, R148 ;  /* 0x000000ffff907224 */ /* 0x000fe400078e0094 */
[----:B------:R-:W-:Y:S02]  /*6ea80*/  IMAD.MOV.U32 R145, RZ, RZ, R150 ;  /* 0x000000ffff917224 */ /* 0x000fe400078e0096 */
[----:B------:R-:W-:Y:S02]  /*6ea90*/  IMAD.MOV.U32 R146, RZ, RZ, R152 ;  /* 0x000000ffff927224 */ /* 0x000fe400078e0098 */
[----:B------:R-:W-:Y:S01]  /*6eaa0*/  IMAD.MOV.U32 R147, RZ, RZ, R154 ;  /* 0x000000ffff937224 */ /* 0x000fe200078e009a */
[----:B------:R-:W-:Y:S01]  /*6eab0*/  BAR.SYNC.DEFER_BLOCKING 0x0 ;  /* 0x0000000000007b1d */ /* 0x000fe20000010000 */
[----:B---3--:R-:W-:-:S02]  /*6eac0*/  IMAD.MOV.U32 R232, RZ, RZ, R149 ;  /* 0x000000ffffe87224 */ /* 0x008fc400078e0095 */
[----:B------:R-:W-:Y:S02]  /*6ead0*/  IMAD.MOV.U32 R233, RZ, RZ, R151 ;  /* 0x000000ffffe97224 */ /* 0x000fe400078e0097 */
[----:B------:R-:W-:Y:S02]  /*6eae0*/  IMAD.MOV.U32 R234, RZ, RZ, R153 ;  /* 0x000000ffffea7224 */ /* 0x000fe400078e0099 */
[----:B------:R-:W-:Y:S02]  /*6eaf0*/  IMAD.MOV.U32 R235, RZ, RZ, R155 ;  /* 0x000000ffffeb7224 */ /* 0x000fe400078e009b */
[----:B------:R-:W3:Y:S04]  /*6eb00*/  LDS.128 R152, [R252] ;  /* 0x00000000fc987984 */ /* 0x000ee80000000c00 */
[----:B------:R-:W-:Y:S01]  /*6eb10*/  LDS.128 R148, [R252+0x800] ;  /* 0x00080000fc947984 */ /* 0x000fe20000000c00 */
[----:B------:R-:W-:Y:S06]  /*6eb20*/  BAR.SYNC.DEFER_BLOCKING 0x0 ;  /* 0x0000000000007b1d */ /* 0x000fec0000010000 */
[----:B------:R-:W-:Y:S04]  /*6eb30*/  STS.128 [R2], R144 ;  /* 0x0000009002007388 */ /* 0x000fe80000000c00 */
[----:B------:R3:W-:Y:S01]  /*6eb40*/  STS.128 [R2+0x400], R232 ;  /* 0x000400e802007388 */ /* 0x0007e20000000c00 */
        /* <DEDUP_REMOVED lines=82> */
[----:B------:R3:W-:Y:S04]  /*6f070*/  STS.128 [R2], R192 ;  /* 0x000000c002007388 */ /* 0x0007e80000000c00 */
[----:B------:R3:W-:Y:S01]  /*6f080*/  STS.128 [R2+0x400], R232 ;  /* 0x000400e802007388 */ /* 0x0007e20000000c00 */
[----:B-1----:R-:W-:-:S02]  /*6f090*/  IMAD.MOV.U32 R228, RZ, RZ, R76 ;  /* 0x000000ffffe47224 */ /* 0x002fc400078e004c */
        /* <DEDUP_REMOVED lines=9> */
[----:B------:R-:W-:Y:S01]  /*6f130*/  LDS.128 R76, [R252+0x800] ;  /* 0x00080000fc4c7984 */ /* 0x000fe20000000c00 */
[----:B------:R-:W-:Y:S06]  /*6f140*/  BAR.SYNC.DEFER_BLOCKING 0x0 ;  /* 0x0000000000007b1d */ /* 0x000fec0000010000 */
[----:B------:R1:W-:Y:S04]  /*6f150*/  STS.128 [R2], R228 ;  /* 0x000000e402007388 */ /* 0x0003e80000000c00 */
[----:B------:R1:W-:Y:S01]  /*6f160*/  STS.128 [R2+0x400], R236 ;  /* 0x000400ec02007388 */ /* 0x0003e20000000c00 */
[----:B---3--:R-:W-:-:S02]  /*6f170*/  IMAD.MOV.U32 R192, RZ, RZ, R84 ;  /* 0x000000ffffc07224 */ /* 0x008fc400078e0054 */
        /* <DEDUP_REMOVED lines=27> */
[----:B--2---:R-:W-:-:S02]  /*6f330*/  IMAD.MOV.U32 R192, RZ, RZ, R100 ;  /* 0x000000ffffc07224 */ /* 0x004fc400078e0064 */
        /* <DEDUP_REMOVED lines=8> */
[----:B------:R-:W2:Y:S04]  /*6f3c0*/  LDS.128 R104, [R252] ;  /* 0x00000000fc687984 */ /* 0x000ea80000000c00 */
        /* <DEDUP_REMOVED lines=43> */
[----:B------:R-:W-:Y:S01]  /*6f680*/  BAR.SYNC.DEFER_BLOCKING 0x0 ;  /* 0x0000000000007b1d */ /* 0x000fe20000010000 */
[----:B---3--:R-:W-:-:S05]  /*6f690*/  IMAD.MOV.U32 R192, RZ, RZ, R4 ;  /* 0x000000ffffc07224 */ /* 0x008fca00078e0004 */
[----:B------:R-:W-:Y:S04]  /*6f6a0*/  STS.128 [R2], R228 ;  /* 0x000000e402007388 */ /* 0x000fe80000000c00 */
[----:B------:R3:W-:Y:S01]  /*6f6b0*/  STS.128 [R2+0x400], R236 ;  /* 0x000400ec02007388 */ /* 0x0007e20000000c00 */
[----:B------:R-:W-:Y:S01]  /*6f6c0*/  BAR.SYNC.DEFER_BLOCKING 0x0 ;  /* 0x0000000000007b1d */ /* 0x000fe20000010000 */
[----:B------:R-:W-:Y:S02]  /*6f6d0*/  IMAD.MOV.U32 R4, RZ, RZ, R5 ;  /* 0x000000ffff047224 */ /* 0x000fe400078e0005 */
[----:B------:R-:W-:Y:S02]  /*6f6e0*/  IMAD.MOV.U32 R193, RZ, RZ, R6 ;  /* 0x000000ffffc17224 */ /* 0x000fe400078e0006 */
[----:B------:R-:W-:-:S02]  /*6f6f0*/  IMAD.MOV.U32 R5, RZ, RZ, R7 ;  /* 0x000000ffff057224 */ /* 0x000fc400078e0007 */
[----:B------:R-:W-:Y:S02]  /*6f700*/  IMAD.MOV.U32 R194, RZ, RZ, R8 ;  /* 0x000000ffffc27224 */ /* 0x000fe400078e0008 */
[----:B------:R-:W-:Y:S02]  /*6f710*/  IMAD.MOV.U32 R195, RZ, RZ, R10 ;  /* 0x000000ffffc37224 */ /* 0x000fe400078e000a */
[----:B------:R-:W-:Y:S02]  /*6f720*/  IMAD.MOV.U32 R6, RZ, RZ, R9 ;  /* 0x000000ffff067224 */ /* 0x000fe400078e0009 */
[----:B------:R-:W-:Y:S01]  /*6f730*/  IMAD.MOV.U32 R7, RZ, RZ, R11 ;  /* 0x000000ffff077224 */ /* 0x000fe200078e000b */
[----:B------:R-:W1:Y:S04]  /*6f740*/  LDS.128 R228, [R252] ;  /* 0x00000000fce47984 */ /* 0x000e680000000c00 */
[----:B------:R-:W-:Y:S01]  /*6f750*/  LDS.128 R8, [R252+0x800] ;  /* 0x00080000fc087984 */ /* 0x000fe20000000c00 */
[----:B------:R-:W-:Y:S06]  /*6f760*/  BAR.SYNC.DEFER_BLOCKING 0x0 ;  /* 0x0000000000007b1d */ /* 0x000fec0000010000 */
[----:B------:R-:W-:Y:S04]  /*6f770*/  STS.128 [R2], R192 ;  /* 0x000000c002007388 */ /* 0x000fe80000000c00 */
[----:B------:R1:W-:Y:S01]  /*6f780*/  STS.128 [R2+0x400], R4 ;  /* 0x0004000402007388 */ /* 0x0003e20000000c00 */
[----:B--2---:R-:W-:-:S02]  /*6f790*/  IMAD.MOV.U32 R232, RZ, RZ, R12 ;  /* 0x000000ffffe87224 */ /* 0x004fc400078e000c */
[----:B------:R-:W-:Y:S02]  /*6f7a0*/  IMAD.MOV.U32 R233, RZ, RZ, R14 ;  /* 0x000000ffffe97224 */ /* 0x000fe400078e000e */
[----:B------:R-:W-:Y:S02]  /*6f7b0*/  IMAD.MOV.U32 R234, RZ, RZ, R16 ;  /* 0x000000ffffea7224 */ /* 0x000fe400078e0010 */
[----:B------:R-:W-:Y:S01]  /*6f7c0*/  IMAD.MOV.U32 R235, RZ, RZ, R18 ;  /* 0x000000ffffeb7224 */ /* 0x000fe200078e0012 */
[----:B------:R-:W-:Y:S01]  /*6f7d0*/  BAR.SYNC.DEFER_BLOCKING 0x0 ;  /* 0x0000000000007b1d */ /* 0x000fe20000010000 */
[----:B---3--:R-:W-:Y:S02]  /*6f7e0*/  IMAD.MOV.U32 R236, RZ, RZ, R13 ;  /* 0x000000ffffec7224 */ /* 0x008fe400078e000d */
        /* <DEDUP_REMOVED lines=21> */
[----:B------:R-:W-:Y:S01]  /*6f940*/  STS.128 [R2+0x400], R192 ;  /* 0x000400c002007388 */ /* 0x000fe20000000c00 */
[----:B------:R-:W-:Y:S01]  /*6f950*/  BAR.SYNC.DEFER_BLOCKING 0x0 ;  /* 0x0000000000007b1d */ /* 0x000fe20000010000 */
[----:B---3--:R-:W-:-:S02]  /*6f960*/  IMAD.MOV.U32 R232, RZ, RZ, R28 ;  /* 0x000000ffffe87224 */ /* 0x008fc400078e001c */
[----:B------:R-:W-:Y:S02]  /*6f970*/  IMAD.MOV.U32 R233, RZ, RZ, R30 ;  /* 0x000000ffffe97224 */ /* 0x000fe400078e001e */
[----:B------:R-:W-:Y:S02]  /*6f980*/  IMAD.MOV.U32 R234, RZ, RZ, R32 ;  /* 0x000000ffffea7224 */ /* 0x000fe400078e0020 */
[----:B------:R-:W-:Y:S02]  /*6f990*/  IMAD.MOV.U32 R235, RZ, RZ, R34 ;  /* 0x000000ffffeb7224 */ /* 0x000fe400078e0022 */
[----:B--2---:R-:W-:Y:S02]  /*6f9a0*/  IMAD.MOV.U32 R236, RZ, RZ, R29 ;  /* 0x000000ffffec7224 */ /* 0x004fe400078e001d */
[----:B------:R-:W-:Y:S02]  /*6f9b0*/  IMAD.MOV.U32 R237, RZ, RZ, R31 ;  /* 0x000000ffffed7224 */ /* 0x000fe400078e001f */
[----:B------:R-:W-:-:S02]  /*6f9c0*/  IMAD.MOV.U32 R238, RZ, RZ, R33 ;  /* 0x000000ffffee7224 */ /* 0x000fc400078e0021 */
[----:B------:R-:W-:Y:S02]  /*6f9d0*/  IMAD.MOV.U32 R239, RZ, RZ, R35 ;  /* 0x000000ffffef7224 */ /* 0x000fe400078e0023 */
[----:B------:R-:W2:Y:S04]  /*6f9e0*/  LDS.128 R32, [R252] ;  /* 0x00000000fc207984 */ /* 0x000ea80000000c00 */
[----:B------:R-:W-:Y:S01]  /*6f9f0*/  LDS.128 R28, [R252+0x800] ;  /* 0x00080000fc1c7984 */ /* 0x000fe20000000c00 */
[----:B------:R-:W-:Y:S06]  /*6fa00*/  BAR.SYNC.DEFER_BLOCKING 0x0 ;  /* 0x0000000000007b1d */ /* 0x000fec0000010000 */
[----:B------:R-:W-:Y:S04]  /*6fa10*/  STS.128 [R2], R232 ;  /* 0x000000e802007388 */ /* 0x000fe80000000c00 */
[----:B------:R-:W-:Y:S01]  /*6fa20*/  STS.128 [R2+0x400], R236 ;  /* 0x000400ec02007388 */ /* 0x000fe20000000c00 */
        /* <DEDUP_REMOVED lines=12> */
[----:B------:R-:W-:-:S05]  /*6faf0*/  ISETP.GE.AND P0, PT, R244, UR14, PT ;  /* 0x0000000ef4007c0c */ /* 0x000fca000bf06270 */
[----:B------:R3:W-:Y:S02]  /*6fb00*/  STS.128 [R2], R4 ;  /* 0x0000000402007388 */ /* 0x0007e40000000c00 */
[----:B---3--:R-:W-:Y:S02]  /*6fb10*/  IMAD R7, R244, UR4, RZ ;  /* 0x00000004f4077c24 */ /* 0x008fe4000f8e02ff */
[----:B------:R-:W-:Y:S01]  /*6fb20*/  STS.128 [R2+0x400], R240 ;  /* 0x000400f002007388 */ /* 0x000fe20000000c00 */
[----:B------:R-:W-:Y:S01]  /*6fb30*/  IMAD.MOV.U32 R234, RZ, RZ, R48 ;  /* 0x000000ffffea7224 */ /* 0x000fe200078e0030 */
[----:B------:R-:W3:Y:S01]  /*6fb40*/  LDC R4, c[0x0][0x3b8] ;  /* 0x0000ee00ff047b82 */ /* 0x000ee20000000800 */
[----:B------:R-:W-:Y:S01]  /*6fb50*/  IMAD.MOV.U32 R235, RZ, RZ, R50 ;  /* 0x000000ffffeb7224 */ /* 0x000fe200078e0032 */
[----:B------:R-:W2:Y:S01]  /*6fb60*/  LDL.LU R244, [R1+0x4c] ;  /* 0x00004c0001f47983 */ /* 0x000ea20000300800 */
[----:B------:R-:W-:Y:S02]  /*6fb70*/  IMAD.MOV.U32 R238, RZ, RZ, R49 ;  /* 0x000000ffffee7224 */ /* 0x000fe400078e0031 */
[----:B------:R-:W-:-:S03]  /*6fb80*/  IMAD.MOV.U32 R239, RZ, RZ, R51 ;  /* 0x000000ffffef7224 */ /* 0x000fc600078e0033 */
[----:B------:R-:W-:Y:S01]  /*6fb90*/  BAR.SYNC.DEFER_BLOCKING 0x0 ;  /* 0x0000000000007b1d */ /* 0x000fe20000010000 */
[----:B------:R-:W-:Y:S02]  /*6fba0*/  IMAD.MOV.U32 R232, RZ, RZ, R44 ;  /* 0x000000ffffe87224 */ /* 0x000fe400078e002c */
[----:B------:R-:W-:Y:S02]  /*6fbb0*/  IMAD.MOV.U32 R233, RZ, RZ, R46 ;  /* 0x000000ffffe97224 */ /* 0x000fe400078e002e */
[----:B------:R-:W-:Y:S02]  /*6fbc0*/  IMAD.MOV.U32 R236, RZ, RZ, R45 ;  /* 0x000000ffffec7224 */ /* 0x000fe400078e002d */
[----:B------:R-:W-:Y:S01]  /*6fbd0*/  IMAD.MOV.U32 R237, RZ, RZ, R47 ;  /* 0x000000ffffed7224 */ /* 0x000fe200078e002f */
[----:B------:R-:W-:Y:S01]  /*6fbe0*/  LOP3.LUT R6, R0, R3, RZ, 0xfc, !PT ;  /* 0x0000000300067212 */ /* 0x000fe200078efcff */
[----:B------:R-:W1:Y:S01]  /*6fbf0*/  LDCU UR4, c[0x0][0x39c] ;  /* 0x00007380ff0477ac */ /* 0x000e620008000800 */
[----:B------:R-:W-:Y:S01]  /*6fc00*/  LEA R5, P2, R7, UR12, 0x2 ;  /* 0x0000000c07057c11 */ /* 0x000fe2000f8410ff */
[----:B------:R-:W4:Y:S04]  /*6fc10*/  LDL.LU R250, [R1+0x30] ;  /* 0x0000300001fa7983 */ /* 0x000f280000300800 */
[----:B------:R-:W1:Y:S04]  /*6fc20*/  LDS.128 R192, [R252] ;  /* 0x00000000fcc07984 */ /* 0x000e680000000c00 */
[----:B------:R-:W-:Y:S01]  /*6fc30*/  LDS.128 R48, [R252+0x800] ;  /* 0x00080000fc307984 */ /* 0x000fe20000000c00 */
[----:B------:R-:W-:Y:S01]  /*6fc40*/  BAR.SYNC.DEFER_BLOCKING 0x0 ;  /* 0x0000000000007b1d */ /* 0x000fe20000010000 */
[----:B------:R-:W-:-:S02]  /*6fc50*/  IMAD.MOV.U32 R44, RZ, RZ, R52 ;  /* 0x000000ffff2c7224 */ /* 0x000fc400078e0034 */
[----:B------:R-:W-:Y:S02]  /*6fc60*/  IMAD.MOV.U32 R45, RZ, RZ, R54 ;  /* 0x000000ffff2d7224 */ /* 0x000fe400078e0036 */
[----:B------:R-:W-:Y:S02]  /*6fc70*/  IMAD.MOV.U32 R46, RZ, RZ, R56 ;  /* 0x000000ffff2e7224 */ /* 0x000fe400078e0038 */
[----:B------:R-:W-:Y:S01]  /*6fc80*/  IMAD.MOV.U32 R47, RZ, RZ, R58 ;  /* 0x000000ffff2f7224 */ /* 0x000fe200078e003a */
[----:B------:R-:W-:Y:S01]  /*6fc90*/  ISETP.LT.AND P3, PT, R6, UR15, !P0 ;  /* 0x0000000f06007c0c */ /* 0x000fe2000c761270 */
[----:B------:R-:W4:Y:S04]  /*6fca0*/  LDL.LU R248, [R1+0x34] ;  /* 0x0000340001f87983 */ /* 0x000f280000300800 */
[----:B------:R-:W-:Y:S04]  /*6fcb0*/  STS.128 [R2], R232 ;  /* 0x000000e802007388 */ /* 0x000fe80000000c00 */
[----:B------:R1:W-:Y:S01]  /*6fcc0*/  STS.128 [R2+0x400], R236 ;  /* 0x000400ec02007388 */ /* 0x0003e20000000c00 */
[----:B------:R-:W-:Y:S01]  /*6fcd0*/  BAR.SYNC.DEFER_BLOCKING 0x0 ;  /* 0x0000000000007b1d */ /* 0x000fe20000010000 */
[----:B------:R-:W-:-:S02]  /*6fce0*/  IMAD.MOV.U32 R52, RZ, RZ, R53 ;  /* 0x000000ffff347224 */ /* 0x000fc400078e0035 */
[----:B------:R-:W-:Y:S02]  /*6fcf0*/  IMAD.MOV.U32 R53, RZ, RZ, R55 ;  /* 0x000000ffff357224 */ /* 0x000fe400078e0037 */
[----:B------:R-:W-:Y:S02]  /*6fd00*/  IMAD.MOV.U32 R54, RZ, RZ, R57 ;  /* 0x000000ffff367224 */ /* 0x000fe400078e0039 */
[----:B------:R-:W-:Y:S01]  /*6fd10*/  IMAD.MOV.U32 R55, RZ, RZ, R59 ;  /* 0x000000ffff377224 */ /* 0x000fe200078e003b */
[----:B------:R-:W-:Y:S01]  /*6fd20*/  LEA.HI.X.SX32 R7, R7, UR13, 0x2, P2 ;  /* 0x0000000d07077c11 */ /* 0x000fe200090f16ff */
[----:B------:R-:W4:Y:S04]  /*6fd30*/  LDL.LU R246, [R1+0x38] ;  /* 0x0000380001f67983 */ /* 0x000f280000300800 */
[----:B------:R-:W2:Y:S04]  /*6fd40*/  LDS.128 R232, [R252] ;  /* 0x00000000fce87984 */ /* 0x000ea80000000c00 */
[----:B------:R-:W-:Y:S01]  /*6fd50*/  LDS.128 R56, [R252+0x800] ;  /* 0x00080000fc387984 */ /* 0x000fe20000000c00 */
[----:B------:R-:W-:Y:S06]  /*6fd60*/  BAR.SYNC.DEFER_BLOCKING 0x0 ;  /* 0x0000000000007b1d */ /* 0x000fec0000010000 */
[----:B------:R-:W-:Y:S04]  /*6fd70*/  STS.128 [R2], R44 ;  /* 0x0000002c02007388 */ /* 0x000fe80000000c00 */
[----:B------:R-:W-:Y:S01]  /*6fd80*/  STS.128 [R2+0x400], R52 ;  /* 0x0004003402007388 */ /* 0x000fe20000000c00 */
[----:B------:R-:W-:Y:S01]  /*6fd90*/  BAR.SYNC.DEFER_BLOCKING 0x0 ;  /* 0x0000000000007b1d */ /* 0x000fe20000010000 */
[----:B-1----:R-:W-:-:S02]  /*6fda0*/  IMAD.MOV.U32 R236, RZ, RZ, R60 ;  /* 0x000000ffffec7224 */ /* 0x002fc400078e003c */
[----:B------:R-:W-:Y:S02]  /*6fdb0*/  IMAD.MOV.U32 R60, RZ, RZ, R61 ;  /* 0x000000ffff3c7224 */ /* 0x000fe400078e003d */
[----:B------:R-:W-:Y:S01]  /*6fdc0*/  IMAD.MOV.U32 R237, RZ, RZ, R62 ;  /* 0x000000ffffed7224 */ /* 0x000fe200078e003e */
[----:B------:R-:W1:Y:S04]  /*6fdd0*/  LDS.128 R44, [R252] ;  /* 0x00000000fc2c7984 */ /* 0x000e680000000c00 */
[----:B------:R-:W-:Y:S01]  /*6fde0*/  LDS.128 R52, [R252+0x800] ;  /* 0x00080000fc347984 */ /* 0x000fe20000000c00 */
[----:B------:R-:W-:Y:S02]  /*6fdf0*/  IMAD.MOV.U32 R61, RZ, RZ, R63 ;  /* 0x000000ffff3d7224 */ /* 0x000fe400078e003f */
[----:B------:R-:W-:-:S02]  /*6fe00*/  IMAD.MOV.U32 R238, RZ, RZ, R64 ;  /* 0x000000ffffee7224 */ /* 0x000fc400078e0040 */
[----:B------:R-:W-:Y:S01]  /*6fe10*/  IMAD.MOV.U32 R239, RZ, RZ, R66 ;  /* 0x000000ffffef7224 */ /* 0x000fe200078e0042 */
[----:B------:R-:W-:Y:S01]  /*6fe20*/  BAR.SYNC.DEFER_BLOCKING 0x0 ;  /* 0x0000000000007b1d */ /* 0x000fe20000010000 */
[----:B------:R-:W-:Y:S02]  /*6fe30*/  IMAD.MOV.U32 R62, RZ, RZ, R65 ;  /* 0x000000ffff3e7224 */ /* 0x000fe400078e0041 */
[----:B------:R-:W-:Y:S01]  /*6fe40*/  IMAD.MOV.U32 R63, RZ, RZ, R67 ;  /* 0x000000ffff3f7224 */ /* 0x000fe200078e0043 */
[C---:B------:R-:W-:Y:S01]  /*6fe50*/  LOP3.LUT R64, R6.reuse, 0x1fe, RZ, 0xfc, !PT ;  /* 0x000001fe06407812 */ /* 0x040fe200078efcff */
[----:B---3--:R-:W-:-:S03]  /*6fe60*/  IMAD R66, R6, R4, RZ ;  /* 0x0000000406427224 */ /* 0x008fc600078e02ff */
[----:B------:R-:W-:Y:S01]  /*6fe70*/  ISETP.LT.AND P1, PT, R64, UR6, !P0 ;  /* 0x0000000640007c0c */ /* 0x000fe2000c721270 */
[----:B------:R-:W3:Y:S01]  /*6fe80*/  LDCU UR6, c[0x0][0x39c] ;  /* 0x00007380ff0677ac */ /* 0x000ee20008000800 */
[----:B------:R-:W-:Y:S04]  /*6fe90*/  STS.128 [R2], R236 ;  /* 0x000000ec02007388 */ /* 0x000fe80000000c00 */
[----:B------:R1:W-:Y:S01]  /*6fea0*/  STS.128 [R2+0x400], R60 ;  /* 0x0004003c02007388 */ /* 0x0003e20000000c00 */
[----:B------:R-:W-:-:S04]  /*6feb0*/  LEA R64, P2, R66, R5, 0x2 ;  /* 0x0000000542407211 */ /* 0x000fc800078410ff */
[----:B------:R-:W-:Y:S01]  /*6fec0*/  LEA.HI.X.SX32 R65, R66, R7, 0x2, P2 ;  /* 0x0000000742417211 */ /* 0x000fe200010f16ff */
[----:B------:R-:W-:Y:S01]  /*6fed0*/  BAR.SYNC.DEFER_BLOCKING 0x0 ;  /* 0x0000000000007b1d */ /* 0x000fe20000010000 */
[C-C-:B-1----:R-:W-:Y:S02]  /*6fee0*/  LOP3.LUT R2, R0.reuse, 0x2, R3.reuse, 0xfe, !PT ;  /* 0x0000000200027812 */ /* 0x142fe400078efe03 */
[----:B------:R-:W-:-:S03]  /*6fef0*/  LOP3.LUT R60, R0, 0x4, R3, 0xfe, !PT ;  /* 0x00000004003c7812 */ /* 0x000fc600078efe03 */
[CC--:B------:R-:W-:Y:S01]  /*6ff00*/  IMAD R63, R2.reuse, R4.reuse, RZ ;  /* 0x00000004023f7224 */ /* 0x0c0fe200078e02ff */
[----:B------:R-:W-:Y:S01]  /*6ff10*/  ISETP.LT.AND P2, PT, R2, UR5, !P0 ;  /* 0x0000000502007c0c */ /* 0x000fe2000c741270 */
[-C--:B------:R-:W-:Y:S01]  /*6ff20*/  IMAD R61, R60, R4.reuse, RZ ;  /* 0x000000043c3d7224 */ /* 0x080fe200078e02ff */
[--C-:B------:R-:W-:Y:S01]  /*6ff30*/  LOP3.LUT R2, R0, 0x6, R3.reuse, 0xfe, !PT ;  /* 0x0000000600027812 */ /* 0x100fe200078efe03 */
[----:B------:R-:W1:Y:S01]  /*6ff40*/  LDCU UR5, c[0x0][0x39c] ;  /* 0x00007380ff0577ac */ /* 0x000e620008000800 */
[----:B------:R3:W-:Y:S01]  /*6ff50*/  @P3 STG.E desc[UR22][R64.64], R249 ;  /* 0x000000f940003986 */ /* 0x0007e2000c101916 */
[----:B------:R-:W-:Y:S02]  /*6ff60*/  ISETP.LT.AND P3, PT, R60, UR4, !P0 ;  /* 0x000000043c007c0c */ /* 0x000fe4000c761270 */
[----:B------:R-:W-:Y:S01]  /*6ff70*/  IMAD R67, R2, R4, RZ ;  /* 0x0000000402437224 */ /* 0x000fe200078e02ff */
[----:B------:R-:W-:Y:S01]  /*6ff80*/  LOP3.LUT R60, R0, 0x8, R3, 0xfe, !PT ;  /* 0x00000008003c7812 */ /* 0x000fe200078efe03 */
[----:B------:R-:W1:Y:S01]  /*6ff90*/  LDCU UR4, c[0x0][0x39c] ;  /* 0x00007380ff0477ac */ /* 0x000e620008000800 */
[----:B------:R-:W-:-:S02]  /*6ffa0*/  LEA R62, P5, R61, R5, 0x2 ;  /* 0x000000053d3e7211 */ /* 0x000fc400078a10ff */
[----:B---3--:R-:W-:-:S04]  /*6ffb0*/  LEA R64, P4, R63, R5, 0x2 ;  /* 0x000000053f407211 */ /* 0x008fc800078810ff */
[-C--:B------:R-:W-:Y:S02]  /*6ffc0*/  LEA.HI.X.SX32 R65, R63, R7.reuse, 0x2, P4 ;  /* 0x000000073f417211 */ /* 0x080fe400020f16ff */
[----:B------:R-:W-:Y:S01]  /*6ffd0*/  ISETP.LT.AND P4, PT, R2, UR6, !P0 ;  /* 0x0000000602007c0c */ /* 0x000fe2000c781270 */
[C---:B------:R-:W-:Y:S01]  /*6ffe0*/  IMAD R66, R60.reuse, R4, RZ ;  /* 0x000000043c427224 */ /* 0x040fe200078e02ff */
[----:B------:R-:W-:Y:S01]  /*6fff0*/  LEA.HI.X.SX32 R63, R61, R7, 0x2, P5 ;  /* 0x000000073d3f7211 */ /* 0x000fe200028f16ff */
[----:B------:R-:W-:Y:S01]  /*70000*/  @P2 STG.E desc[UR22][R64.64], R247 ;  /* 0x000000f740002986 */ /* 0x000fe2000c101916 */
[----:B------:R-:W-:Y:S01]  /*70010*/  ISETP.LT.AND P5, PT, R60, UR7, !P0 ;  /* 0x000000073c007c0c */ /* 0x000fe2000c7a1270 */
[----:B------:R-:W3:Y:S01]  /*70020*/  LDCU UR6, c[0x0][0x39c] ;  /* 0x00007380ff0677ac */ /* 0x000ee20008000800 */
[C---:B------:R-:W-:Y:S01]  /*70030*/  LEA R60, P6, R67.reuse, R5, 0x2 ;  /* 0x00000005433c7211 */ /* 0x040fe200078c10ff */
[----:B------:R-:W-:Y:S01]  /*70040*/  @P3 STG.E desc[UR22][R62.64], R245 ;  /* 0x000000f53e003986 */ /* 0x000fe2000c101916 */
[----:B------:R-:W-:Y:S01]  /*70050*/  LOP3.LUT R2, R0, 0xa, R3, 0xfe, !PT ;  /* 0x0000000a00027812 */ /* 0x000fe200078efe03 */
[----:B------:R-:W1:Y:S01]  /*70060*/  LDCU UR7, c[0x0][0x39c] ;  /* 0x00007380ff0777ac */ /* 0x000e620008000800 */
[----:B------:R-:W-:-:S05]  /*70070*/  LEA.HI.X.SX32 R61, R67, R7, 0x2, P6 ;  /* 0x00000007433d7211 */ /* 0x000fca00030f16ff */
[----:B--2---:R2:W-:Y:S04]  /*70080*/  @P4 STG.E desc[UR22][R60.64], R244 ;  /* 0x000000f43c004986 */ /* 0x0045e8000c101916 */
[----:B--2---:R-:W2:Y:S04]  /*70090*/  LDL.LU R244, [R1+0x3c] ;  /* 0x00003c0001f47983 */ /* 0x004ea80000300800 */
[----:B------:R-:W2:Y:S01]  /*700a0*/  LDL.LU R251, [R1+0x20] ;  /* 0x0000200001fb7983 */ /* 0x000ea20000300800 */
[----:B------:R-:W-:-:S03]  /*700b0*/  IMAD R63, R2, R4, RZ ;  /* 0x00000004023f7224 */ /* 0x000fc600078e02ff */
[----:B------:R-:W2:Y:S01]  /*700c0*/  LDL.LU R249, [R1+0x24] ;  /* 0x0000240001f97983 */ /* 0x000ea20000300800 */
[----:B-1----:R-:W-:Y:S01]  /*700d0*/  ISETP.LT.AND P2, PT, R2, UR4, !P0 ;  /* 0x0000000402007c0c */ /* 0x002fe2000c741270 */
[----:B------:R-:W1:Y:S01]  /*700e0*/  LDCU UR4, c[0x0][0x39c] ;  /* 0x00007380ff0477ac */ /* 0x000e620008000800 */
[CC--:B------:R-:W-:Y:S01]  /*700f0*/  LEA R64, P6, R66.reuse, R5.reuse, 0x2 ;  /* 0x0000000542407211 */ /* 0x0c0fe200078c10ff */
[----:B------:R-:W2:Y:S01]  /*70100*/  LDL.LU R247, [R1+0x28] ;  /* 0x0000280001f77983 */ /* 0x000ea20000300800 */
[----:B------:R-:W-:Y:S02]  /*70110*/  LEA R60, P3, R63, R5, 0x2 ;  /* 0x000000053f3c7211 */ /* 0x000fe400078610ff */
[----:B------:R-:W-:Y:S01]  /*70120*/  LEA.HI.X.SX32 R65, R66, R7, 0x2, P6 ;  /* 0x0000000742417211 */ /* 0x000fe200030f16ff */
[----:B------:R-:W2:Y:S01]  /*70130*/  LDL.LU R245, [R1+0x2c] ;  /* 0x00002c0001f57983 */ /* 0x000ea20000300800 */
[C-C-:B------:R-:W-:Y:S02]  /*70140*/  LOP3.LUT R2, R0.reuse, 0xc, R3.reuse, 0xfe, !PT ;  /* 0x0000000c00027812 */ /* 0x140fe400078efe03 */
[----:B------:R-:W-:-:S02]  /*70150*/  LOP3.LUT R62, R0, 0xe, R3, 0xfe, !PT ;  /* 0x0000000e003e7812 */ /* 0x000fc400078efe03 */
[----:B------:R-:W-:Y:S01]  /*70160*/  LEA.HI.X.SX32 R61, R63, R7, 0x2, P3 ;  /* 0x000000073f3d7211 */ /* 0x000fe200018f16ff */
[----:B----4-:R4:W-:Y:S01]  /*70170*/  @P5 STG.E desc[UR22][R64.64], R250 ;  /* 0x000000fa40005986 */ /* 0x0109e2000c101916 */
[----:B------:R-:W-:Y:S01]  /*70180*/  ISETP.LT.AND P3, PT, R2, UR5, !P0 ;  /* 0x0000000502007c0c */ /* 0x000fe2000c761270 */
[CC--:B------:R-:W-:Y:S01]  /*70190*/  IMAD R63, R62.reuse, R4.reuse, RZ ;  /* 0x000000043e3f7224 */ /* 0x0c0fe200078e02ff */
[----:B---3--:R-:W-:Y:S01]  /*701a0*/  ISETP.LT.AND P4, PT, R62, UR6, !P0 ;  /* 0x000000063e007c0c */ /* 0x008fe2000c781270 */
[----:B------:R-:W3:Y:S01]  /*701b0*/  LDCU UR5, c[0x0][0x39c] ;  /* 0x00007380ff0577ac */ /* 0x000ee20008000800 */
[----:B----4-:R-:W-:Y:S01]  /*701c0*/  IMAD R65, R2, R4, RZ ;  /* 0x0000000402417224 */ /* 0x010fe200078e02ff */
[----:B------:R4:W-:Y:S04]  /*701d0*/  @P2 STG.E desc[UR22][R60.64], R248 ;  /* 0x000000f83c002986 */ /* 0x0009e8000c101916 */
[----:B------:R-:W3:Y:S01]  /*701e0*/  LDL.LU R250, [R1] ;  /* 0x0000000001fa7983 */ /* 0x000ee20000300800 */
[-C--:B------:R-:W-:Y:S01]  /*701f0*/  LEA R64, P2, R65, R5.reuse, 0x2 ;  /* 0x0000000541407211 */ /* 0x080fe200078410ff */
[----:B------:R-:W1:Y:S02]  /*70200*/  LDCU UR6, c[0x0][0x39c] ;  /* 0x00007380ff0677ac */ /* 0x000e640008000800 */
[----:B----4-:R-:W4:Y:S01]  /*70210*/  LDL.LU R248, [R1+0x4] ;  /* 0x0000040001f87983 */ /* 0x010f220000300800 */
[----:B------:R-:W-:-:S02]  /*70220*/  LEA R60, P5, R63, R5, 0x2 ;  /* 0x000000053f3c7211 */ /* 0x000fc400078a10ff */
[-C--:B------:R-:W-:Y:S02]  /*70230*/  LEA.HI.X.SX32 R65, R65, R7.reuse, 0x2, P2 ;  /* 0x0000000741417211 */ /* 0x080fe400010f16ff */
[----:B------:R-:W-:-:S03]  /*70240*/  LEA.HI.X.SX32 R61, R63, R7, 0x2, P5 ;  /* 0x000000073f3d7211 */ /* 0x000fc600028f16ff */
[----:B------:R1:W-:Y:S04]  /*70250*/  @P3 STG.E desc[UR22][R64.64], R246 ;  /* 0x000000f640003986 */ /* 0x0003e8000c101916 */
[----:B-1----:R-:W4:Y:S04]  /*70260*/  LDL.LU R246, [R1+0x8] ;  /* 0x0000080001f67983 */ /* 0x002f280000300800 */
[----:B--2---:R1:W-:Y:S04]  /*70270*/  @P4 STG.E desc[UR22][R60.64], R244 ;  /* 0x000000f43c004986 */ /* 0x0043e8000c101916 */
[----:B-1----:R-:W2:Y:S01]  /*70280*/  LDL.LU R244, [R1+0xc] ;  /* 0x00000c0001f47983 */ /* 0x002ea20000300800 */
[----:B------:R-:W-:-:S04]  /*70290*/  LOP3.LUT R2, R0, 0x10, R3, 0xfe, !PT ;  /* 0x0000001000027812 */ /* 0x000fc800078efe03 */
[----:B------:R-:W-:Y:S01]  /*702a0*/  ISETP.LT.AND P2, PT, R2, UR4, !P0 ;  /* 0x0000000402007c0c */ /* 0x000fe2000c741270 */
[----:B------:R-:W1:Y:S01]  /*702b0*/  LDCU UR4, c[0x0][0x39c] ;  /* 0x00007380ff0477ac */ /* 0x000e620008000800 */
[--C-:B------:R-:W-:Y:S01]  /*702c0*/  LOP3.LUT R62, R0, 0x12, R3.reuse, 0xfe, !PT ;  /* 0x00000012003e7812 */ /* 0x100fe200078efe03 */
[-C--:B------:R-:W-:Y:S01]  /*702d0*/  IMAD R2, R2, R4.reuse, RZ ;  /* 0x0000000402027224 */ /* 0x080fe200078e02ff */
[--C-:B------:R-:W-:Y:S02]  /*702e0*/  LOP3.LUT R67, R0, 0x14, R3.reuse, 0xfe, !PT ;  /* 0x0000001400437812 */ /* 0x100fe400078efe03 */
[C---:B------:R-:W-:Y:S01]  /*702f0*/  ISETP.LT.AND P5, PT, R62.reuse, UR7, !P0 ;  /* 0x000000073e007c0c */ /* 0x040fe2000c7a1270 */
[----:B------:R-:W-:Y:S01]  /*70300*/  IMAD R66, R62, R4, RZ ;  /* 0x000000043e427224 */ /* 0x000fe200078e02ff */
[----:B------:R-:W-:Y:S01]  /*70310*/  LEA R62, P6, R2, R5, 0x2 ;  /* 0x00000005023e7211 */ /* 0x000fe200078c10ff */
[----:B------:R-:W3:Y:S01]  /*70320*/  LDCU UR7, c[0x0][0x39c] ;  /* 0x00007380ff0777ac */ /* 0x000ee20008000800 */
[----:B------:R-:W-:-:S02]  /*70330*/  LOP3.LUT R239, R0, 0x16, R3, 0xfe, !PT ;  /* 0x0000001600ef7812 */ /* 0x000fc400078efe03 */
[----:B------:R-:W-:Y:S01]  /*70340*/  LEA.HI.X.SX32 R63, R2, R7, 0x2, P6 ;  /* 0x00000007023f7211 */ /* 0x000fe200030f16ff */
[CC--:B------:R-:W-:Y:S01]  /*70350*/  IMAD R2, R67.reuse, R4.reuse, RZ ;  /* 0x0000000443027224 */ /* 0x0c0fe200078e02ff */
[C---:B------:R-:W-:Y:S02]  /*70360*/  LEA R64, P3, R66.reuse, R5, 0x2 ;  /* 0x0000000542407211 */ /* 0x040fe400078610ff */
[----:B-1----:R-:W-:Y:S01]  /*70370*/  ISETP.LT.AND P6, PT, R67, UR4, !P0 ;  /* 0x0000000443007c0c */ /* 0x002fe2000c7c1270 */
[----:B------:R-:W1:Y:S01]  /*70380*/  LDCU UR4, c[0x0][0x39c] ;  /* 0x00007380ff0477ac */ /* 0x000e620008000800 */
[----:B------:R-:W-:Y:S01]  /*70390*/  LEA.HI.X.SX32 R65, R66, R7, 0x2, P3 ;  /* 0x0000000742417211 */ /* 0x000fe200018f16ff */
[----:B------:R1:W-:Y:S01]  /*703a0*/  @P2 STG.E desc[UR22][R62.64], R251 ;  /* 0x000000fb3e002986 */ /* 0x0003e2000c101916 */
[C-C-:B------:R-:W-:Y:S01]  /*703b0*/  LOP3.LUT R237, R0.reuse, 0x18, R3.reuse, 0xfe, !PT ;  /* 0x0000001800ed7812 */ /* 0x140fe200078efe03 */
[C---:B------:R-:W-:Y:S01]  /*703c0*/  IMAD R61, R239.reuse, R4, RZ ;  /* 0x00000004ef3d7224 */ /* 0x040fe200078e02ff */
[----:B------:R-:W-:Y:S01]  /*703d0*/  LOP3.LUT R67, R0, 0x1a, R3, 0xfe, !PT ;  /* 0x0000001a00437812 */ /* 0x000fe200078efe03 */
[----:B------:R1:W-:Y:S01]  /*703e0*/  @P5 STG.E desc[UR22][R64.64], R249 ;  /* 0x000000f940005986 */ /* 0x0003e2000c101916 */
[----:B---3--:R-:W-:Y:S01]  /*703f0*/  ISETP.LT.AND P4, PT, R239, UR5, !P0 ;  /* 0x00000005ef007c0c */ /* 0x008fe2000c781270 */
[----:B------:R-:W3:Y:S01]  /*70400*/  LDCU UR5, c[0x0][0x39c] ;  /* 0x00007380ff0577ac */ /* 0x000ee20008000800 */
[----:B------:R-:W-:-:S02]  /*70410*/  ISETP.LT.AND P3, PT, R237, UR6, !P0 ;  /* 0x00000006ed007c0c */ /* 0x000fc4000c761270 */
[CC--:B-1----:R-:W-:Y:S01]  /*70420*/  LEA R62, P2, R2.reuse, R5.reuse, 0x2 ;  /* 0x00000005023e7211 */ /* 0x0c2fe200078410ff */
[----:B------:R-:W1:Y:S01]  /*70430*/  LDCU UR6, c[0x0][0x39c] ;  /* 0x00007380ff0677ac */ /* 0x000e620008000800 */
[----:B------:R-:W-:Y:S02]  /*70440*/  LEA R60, P5, R61, R5, 0x2 ;  /* 0x000000053d3c7211 */ /* 0x000fe400078a10ff */
[-C--:B------:R-:W-:Y:S01]  /*70450*/  LEA.HI.X.SX32 R63, R2, R7.reuse, 0x2, P2 ;  /* 0x00000007023f7211 */ /* 0x080fe200010f16ff */
[-C--:B------:R-:W-:Y:S02]  /*70460*/  IMAD R65, R237, R4.reuse, RZ ;  /* 0x00000004ed417224 */ /* 0x080fe400078e02ff */
[C---:B------:R-:W-:Y:S01]  /*70470*/  IMAD R2, R67.reuse, R4, RZ ;  /* 0x0000000443027224 */ /* 0x040fe200078e02ff */
[----:B------:R-:W-:Y:S01]  /*70480*/  ISETP.LT.AND P2, PT, R67, UR7, !P0 ;  /* 0x0000000743007c0c */ /* 0x000fe2000c741270 */
[----:B------:R1:W-:Y:S01]  /*70490*/  @P6 STG.E desc[UR22][R62.64], R247 ;  /* 0x000000f73e006986 */ /* 0x0003e2000c101916 */
[----:B------:R-:W-:Y:S01]  /*704a0*/  LEA.HI.X.SX32 R61, R61, R7, 0x2, P5 ;  /* 0x000000073d3d7211 */ /* 0x000fe200028f16ff */
[----:B------:R-:W3:Y:S01]  /*704b0*/  LDCU UR7, c[0x0][0x39c] ;  /* 0x00007380ff0777ac */ /* 0x000ee20008000800 */
[----:B------:R-:W-:-:S02]  /*704c0*/  LEA R64, P5, R2, R5, 0x2 ;  /* 0x0000000502407211 */ /* 0x000fc400078a10ff */
[C-C-:B------:R-:W-:Y:S02]  /*704d0*/  LOP3.LUT R67, R0.reuse, 0x1c, R3.reuse, 0xfe, !PT ;  /* 0x0000001c00437812 */ /* 0x140fe400078efe03 */
[C---:B-1----:R-:W-:Y:S02]  /*704e0*/  LEA R62, P6, R65.reuse, R5, 0x2 ;  /* 0x00000005413e7211 */ /* 0x042fe400078c10ff */
[--C-:B------:R-:W-:Y:S02]  /*704f0*/  LOP3.LUT R237, R0, 0x1e, R3.reuse, 0xfe, !PT ;  /* 0x0000001e00ed7812 */ /* 0x100fe400078efe03 */
[-C--:B------:R-:W-:Y:S02]  /*70500*/  LEA.HI.X.SX32 R63, R65, R7.reuse, 0x2, P6 ;  /* 0x00000007413f7211 */ /* 0x080fe400030f16ff */
[----:B------:R-:W-:Y:S01]  /*70510*/  LEA.HI.X.SX32 R65, R2, R7, 0x2, P5 ;  /* 0x0000000702417211 */ /* 0x000fe200028f16ff */
[CC--:B------:R-:W-:Y:S01]  /*70520*/  IMAD R2, R67.reuse, R4.reuse, RZ ;  /* 0x0000000443027224 */ /* 0x0c0fe200078e02ff */
[----:B------:R-:W-:Y:S01]  /*70530*/  ISETP.LT.AND P5, PT, R67, UR4, !P0 ;  /* 0x0000000443007c0c */ /* 0x000fe2000c7a1270 */
[----:B------:R1:W-:Y:S01]  /*70540*/  @P4 STG.E desc[UR22][R60.64], R245 ;  /* 0x000000f53c004986 */ /* 0x0003e2000c101916 */
[----:B------:R-:W-:Y:S01]  /*70550*/  LOP3.LUT R67, R0, 0x20, R3, 0xfe, !PT ;  /* 0x0000002000437812 */ /* 0x000fe200078efe03 */
[CC--:B------:R-:W-:Y:S01]  /*70560*/  IMAD R66, R237.reuse, R4.reuse, RZ ;  /* 0x00000004ed427224 */ /* 0x0c0fe200078e02ff */
[----:B------:R-:W2:Y:S01]  /*70570*/  LDCU UR4, c[0x0][0x39c] ;  /* 0x00007380ff0477ac */ /* 0x000ea20008000800 */
[----:B------:R1:W-:Y:S01]  /*70580*/  @P3 STG.E desc[UR22][R62.64], R250 ;  /* 0x000000fa3e003986 */ /* 0x0003e2000c101916 */
[----:B---3--:R-:W-:Y:S01]  /*70590*/  ISETP.LT.AND P3, PT, R237, UR5, !P0 ;  /* 0x00000005ed007c0c */ /* 0x008fe2000c761270 */
[C---:B------:R-:W-:Y:S01]  /*705a0*/  IMAD R236, R67.reuse, R4, RZ ;  /* 0x0000000443ec7224 */ /* 0x040fe200078e02ff */
[----:B------:R-:W3:Y:S01]  /*705b0*/  LDCU UR5, c[0x0][0x39c] ;  /* 0x00007380ff0577ac */ /* 0x000ee20008000800 */
[----:B----4-:R4:W-:Y:S01]  /*705c0*/  @P2 STG.E desc[UR22][R64.64], R248 ;  /* 0x000000f840002986 */ /* 0x0109e2000c101916 */
[----:B------:R-:W-:-:S02]  /*705d0*/  ISETP.LT.AND P2, PT, R67, UR6, !P0 ;  /* 0x0000000643007c0c */ /* 0x000fc4000c741270 */
[-C--:B-1----:R-:W-:Y:S01]  /*705e0*/  LEA R60, P4, R2, R5.reuse, 0x2 ;  /* 0x00000005023c7211 */ /* 0x082fe200078810ff */
[----:B------:R-:W1:Y:S01]  /*705f0*/  LDCU UR6, c[0x0][0x39c] ;  /* 0x00007380ff0677ac */ /* 0x000e620008000800 */
[--C-:B------:R-:W-:Y:S02]  /*70600*/  LOP3.LUT R67, R0, 0x22, R3.reuse, 0xfe, !PT ;  /* 0x0000002200437812 */ /* 0x100fe400078efe03 */
[----:B------:R-:W-:Y:S02]  /*70610*/  LEA R62, P6, R66, R5, 0x2 ;  /* 0x00000005423e7211 */ /* 0x000fe400078c10ff */
[----:B------:R-:W-:Y:S02]  /*70620*/  LEA.HI.X.SX32 R61, R2, R7, 0x2, P4 ;  /* 0x00000007023d7211 */ /* 0x000fe400020f16ff */
[----:B----4-:R-:W-:Y:S02]  /*70630*/  LEA R64, P4, R236, R5, 0x2 ;  /* 0x00000005ec407211 */ /* 0x010fe400078810ff */
[-C--:B------:R-:W-:Y:S01]  /*70640*/  LEA.HI.X.SX32 R63, R66, R7.reuse, 0x2, P6 ;  /* 0x00000007423f7211 */ /* 0x080fe200030f16ff */
[----:B------:R-:W-:Y:S01]  /*70650*/  IMAD R2, R67, R4, RZ ;  /* 0x0000000443027224 */ /* 0x000fe200078e02ff */
[----:B------:R-:W-:Y:S01]  /*70660*/  LEA.HI.X.SX32 R65, R236, R7, 0x2, P4 ;  /* 0x00000007ec417211 */ /* 0x000fe200020f16ff */
[----:B------:R4:W-:Y:S01]  /*70670*/  @P5 STG.E desc[UR22][R60.64], R246 ;  /* 0x000000f63c005986 */ /* 0x0009e2000c101916 */
[----:B------:R-:W-:-:S02]  /*70680*/  LOP3.LUT R239, R0, 0x24, R3, 0xfe, !PT ;  /* 0x0000002400ef7812 */ /* 0x000fc400078efe03 */
[----:B------:R-:W-:Y:S01]  /*70690*/  ISETP.LT.AND P5, PT, R67, UR7, !P0 ;  /* 0x0000000743007c0c */ /* 0x000fe2000c7a1270 */
[----:B------:R-:W1:Y:S01]  /*706a0*/  LDCU UR7, c[0x0][0x39c] ;  /* 0x00007380ff0777ac */ /* 0x000e620008000800 */
[----:B------:R-:W-:-:S05]  /*706b0*/  LOP3.LUT R237, R0, 0x26, R3, 0xfe, !PT ;  /* 0x0000002600ed7812 */ /* 0x000fca00078efe03 */
[----:B------:R-:W-:Y:S01]  /*706c0*/  IMAD R236, R237, R4, RZ ;  /* 0x00000004edec7224 */ /* 0x000fe200078e02ff */
[C-C-:B------:R-:W-:Y:S02]  /*706d0*/  LOP3.LUT R238, R0.reuse, 0x62, R3.reuse, 0xfe, !PT ;  /* 0x0000006200ee7812 */ /* 0x140fe400078efe03 */
[C-C-:B------:R-:W-:Y:S02]  /*706e0*/  LOP3.LUT R240, R0.reuse, 0x66, R3.reuse, 0xfe, !PT ;  /* 0x0000006600f07812 */ /* 0x140fe400078efe03 */
[C-C-:B------:R-:W-:Y:S02]  /*706f0*/  LOP3.LUT R241, R0.reuse, 0x68, R3.reuse, 0xfe, !PT ;  /* 0x0000006800f17812 */ /* 0x140fe400078efe03 */
[C-C-:B------:R-:W-:Y:S02]  /*70700*/  LOP3.LUT R242, R0.reuse, 0x6a, R3.reuse, 0xfe, !PT ;  /* 0x0000006a00f27812 */ /* 0x140fe400078efe03 */
[C-C-:B------:R-:W-:Y:S02]  /*70710*/  LOP3.LUT R243, R0.reuse, 0x6c, R3.reuse, 0xfe, !PT ;  /* 0x0000006c00f37812 */ /* 0x140fe400078efe03 */
[----:B------:R-:W-:-:S02]  /*70720*/  LOP3.LUT R245, R0, 0x70, R3, 0xfe, !PT ;  /* 0x0000007000f57812 */ /* 0x000fc400078efe03 */
[C-C-:B----4-:R-:W-:Y:S02]  /*70730*/  LOP3.LUT R246, R0.reuse, 0x72, R3.reuse, 0xfe, !PT ;  /* 0x0000007200f67812 */ /* 0x150fe400078efe03 */
[C-C-:B------:R-:W-:Y:S02]  /*70740*/  LOP3.LUT R247, R0.reuse, 0x74, R3.reuse, 0xfe, !PT ;  /* 0x0000007400f77812 */ /* 0x140fe400078efe03 */
[C-C-:B------:R-:W-:Y:S02]  /*70750*/  LOP3.LUT R248, R0.reuse, 0x76, R3.reuse, 0xfe, !PT ;  /* 0x0000007600f87812 */ /* 0x140fe400078efe03 */
[C-C-:B------:R-:W-:Y:S02]  /*70760*/  LOP3.LUT R249, R0.reuse, 0x78, R3.reuse, 0xfe, !PT ;  /* 0x0000007800f97812 */ /* 0x140fe400078efe03 */
[C-C-:B------:R-:W-:Y:S02]  /*70770*/  LOP3.LUT R250, R0.reuse, 0x7a, R3.reuse, 0xfe, !PT ;  /* 0x0000007a00fa7812 */ /* 0x140fe400078efe03 */
[----:B------:R-:W-:Y:S01]  /*70780*/  LOP3.LUT R251, R0, 0x7c, R3, 0xfe, !PT ;  /* 0x0000007c00fb7812 */ /* 0x000fe200078efe03 */
[----:B--2---:R-:W-:Y:S04]  /*70790*/  @P3 STG.E desc[UR22][R62.64], R244 ;  /* 0x000000f43e003986 */ /* 0x004fe8000c101916 */
[----:B------:R2:W-:Y:S01]  /*707a0*/  @P2 STG.E desc[UR22][R64.64], R208 ;  /* 0x000000d040002986 */ /* 0x0005e2000c101916 */
[----:B------:R-:W-:-:S04]  /*707b0*/  LEA R66, P2, R2, R5, 0x2 ;  /* 0x0000000502427211 */ /* 0x000fc800078410ff */
[----:B------:R-:W-:Y:S01]  /*707c0*/  LEA.HI.X.SX32 R67, R2, R7, 0x2, P2 ;  /* 0x0000000702437211 */ /* 0x000fe200010f16ff */
[C---:B------:R-:W-:Y:S01]  /*707d0*/  IMAD R2, R239.reuse, R4, RZ ;  /* 0x00000004ef027224 */ /* 0x040fe200078e02ff */
[----:B------:R-:W-:Y:S01]  /*707e0*/  ISETP.LT.AND P2, PT, R239, UR4, !P0 ;  /* 0x00000004ef007c0c */ /* 0x000fe2000c741270 */
[----:B------:R-:W4:Y:S03]  /*707f0*/  LDCU UR4, c[0x0][0x39c] ;  /* 0x00007380ff0477ac */ /* 0x000f260008000800 */
[----:B------:R-:W-:Y:S02]  /*70800*/  LEA R60, P4, R2, R5, 0x2 ;  /* 0x00000005023c7211 */ /* 0x000fe400078810ff */
[----:B--2---:R-:W-:Y:S02]  /*70810*/  LOP3.LUT R65, R0, 0x28, R3, 0xfe, !PT ;  /* 0x0000002800417812 */ /* 0x004fe400078efe03 */
[----:B------:R-:W-:-:S02]  /*70820*/  LEA.HI.X.SX32 R61, R2, R7, 0x2, P4 ;  /* 0x00000007023d7211 */ /* 0x000fc400020f16ff */
[----:B---3--:R-:W-:Y:S01]  /*70830*/  ISETP.LT.AND P3, PT, R237, UR5, !P0 ;  /* 0x00000005ed007c0c */ /* 0x008fe2000c761270 */
[C---:B------:R-:W-:Y:S01]  /*70840*/  IMAD R2, R65.reuse, R4, RZ ;  /* 0x0000000441027224 */ /* 0x040fe200078e02ff */
[----:B-1----:R-:W-:Y:S01]  /*70850*/  ISETP.LT.AND P4, PT, R65, UR6, !P0 ;  /* 0x0000000641007c0c */ /* 0x002fe2000c781270 */
[----:B------:R-:W1:Y:S01]  /*70860*/  LDCU UR5, c[0x0][0x39c] ;  /* 0x00007380ff0577ac */ /* 0x000e620008000800 */
[----:B------:R2:W-:Y:S01]  /*70870*/  @P5 STG.E desc[UR22][R66.64], R209 ;  /* 0x000000d142005986 */ /* 0x0005e2000c101916 */
[----:B------:R-:W-:Y:S02]  /*70880*/  LEA R62, P5, R236, R5, 0x2 ;  /* 0x00000005ec3e7211 */ /* 0x000fe400078a10ff */
[----:B------:R-:W-:Y:S01]  /*70890*/  LOP3.LUT R237, R0, 0x2a, R3, 0xfe, !PT ;  /* 0x0000002a00ed7812 */ /* 0x000fe200078efe03 */
[----:B------:R3:W-:Y:S01]  /*708a0*/  @P2 STG.E desc[UR22][R60.64], R210 ;  /* 0x000000d23c002986 */ /* 0x0007e2000c101916 */
[----:B------:R-:W-:Y:S01]  /*708b0*/  LEA.HI.X.SX32 R63, R236, R7, 0x2, P5 ;  /* 0x00000007ec3f7211 */ /* 0x000fe200028f16ff */
[----:B------:R-:W1:Y:S01]  /*708c0*/  LDCU UR6, c[0x0][0x39c] ;  /* 0x00007380ff0677ac */ /* 0x000e620008000800 */
[----:B--2---:R-:W-:-:S04]  /*708d0*/  LEA R66, P2, R2, R5, 0x2 ;  /* 0x0000000502427211 */ /* 0x004fc800078410ff */
[----:B------:R-:W-:Y:S01]  /*708e0*/  LEA.HI.X.SX32 R67, R2, R7, 0x2, P2 ;  /* 0x0000000702437211 */ /* 0x000fe200010f16ff */
[CC--:B------:R-:W-:Y:S01]  /*708f0*/  IMAD R2, R237.reuse, R4.reuse, RZ ;  /* 0x00000004ed027224 */ /* 0x0c0fe200078e02ff */
[----:B------:R2:W-:Y:S01]  /*70900*/  @P3 STG.E desc[UR22][R62.64], R211 ;  /* 0x000000d33e003986 */ /* 0x0005e2000c101916 */
[--C-:B------:R-:W-:Y:S02]  /*70910*/  LOP3.LUT R209, R0, 0x2c, R3.reuse, 0xfe, !PT ;  /* 0x0000002c00d17812 */ /* 0x100fe400078efe03 */
[----:B------:R-:W-:Y:S01]  /*70920*/  ISETP.LT.AND P2, PT, R237, UR7, !P0 ;  /* 0x00000007ed007c0c */ /* 0x000fe2000c741270 */
[----:B------:R2:W-:Y:S01]  /*70930*/  @P4 STG.E desc[UR22][R66.64], R212 ;  /* 0x000000d442004986 */ /* 0x0005e2000c101916 */
[----:B---3--:R-:W-:Y:S02]  /*70940*/  LEA R60, P4, R2, R5, 0x2 ;  /* 0x00000005023c7211 */ /* 0x008fe400078810ff */
[----:B------:R-:W-:Y:S01]  /*70950*/  LOP3.LUT R65, R0, 0x2e, R3, 0xfe, !PT ;  /* 0x0000002e00417812 */ /* 0x000fe200078efe03 */
[C---:B------:R-:W-:Y:S01]  /*70960*/  IMAD R208, R209.reuse, R4, RZ ;  /* 0x00000004d1d07224 */ /* 0x040fe200078e02ff */
[----:B----4-:R-:W-:Y:S01]  /*70970*/  ISETP.LT.AND P3, PT, R209, UR4, !P0 ;  /* 0x00000004d1007c0c */ /* 0x010fe2000c761270 */
[----:B------:R-:W3:Y:S01]  /*70980*/  LDCU UR4, c[0x0][0x39c] ;  /* 0x00007380ff0477ac */ /* 0x000ee20008000800 */
[----:B------:R-:W-:-:S02]  /*70990*/  LEA.HI.X.SX32 R61, R2, R7, 0x2, P4 ;  /* 0x00000007023d7211 */ /* 0x000fc400020f16ff */
[C---:B-1----:R-:W-:Y:S01]  /*709a0*/  ISETP.LT.AND P4, PT, R65.reuse, UR5, !P0 ;  /* 0x0000000541007c0c */ /* 0x042fe2000c781270 */
[----:B------:R-:W1:Y:S01]  /*709b0*/  LDCU UR5, c[0x0][0x39c] ;  /* 0x00007380ff0577ac */ /* 0x000e620008000800 */
[----:B--2---:R-:W-:Y:S01]  /*709c0*/  LEA R62, P5, R208, R5, 0x2 ;  /* 0x00000005d03e7211 */ /* 0x004fe200078a10ff */
[-C--:B------:R-:W-:Y:S01]  /*709d0*/  IMAD R210, R65, R4.reuse, RZ ;  /* 0x0000000441d27224 */ /* 0x080fe200078e02ff */
[--C-:B------:R-:W-:Y:S01]  /*709e0*/  LOP3.LUT R67, R0, 0x30, R3.reuse, 0xfe, !PT ;  /* 0x0000003000437812 */ /* 0x100fe200078efe03 */
[----:B------:R-:W2:Y:S01]  /*709f0*/  LDCU UR7, c[0x0][0x39c] ;  /* 0x00007380ff0777ac */ /* 0x000ea20008000800 */
[----:B------:R-:W-:Y:S01]  /*70a00*/  LEA.HI.X.SX32 R63, R208, R7, 0x2, P5 ;  /* 0x00000007d03f7211 */ /* 0x000fe200028f16ff */
[----:B------:R4:W-:Y:S01]  /*70a10*/  @P2 STG.E desc[UR22][R60.64], R213 ;  /* 0x000000d53c002986 */ /* 0x0009e2000c101916 */
[C---:B------:R-:W-:Y:S01]  /*70a20*/  ISETP.LT.AND P2, PT, R67.reuse, UR6, !P0 ;  /* 0x0000000643007c0c */ /* 0x040fe2000c741270 */
[----:B------:R-:W-:Y:S01]  /*70a30*/  IMAD R2, R67, R4, RZ ;  /* 0x0000000443027224 */ /* 0x000fe200078e02ff */
[----:B------:R-:W-:Y:S01]  /*70a40*/  LEA R64, P6, R210, R5, 0x2 ;  /* 0x00000005d2407211 */ /* 0x000fe200078c10ff */
[----:B------:R1:W-:Y:S01]  /*70a50*/  @P3 STG.E desc[UR22][R62.64], R214 ;  /* 0x000000d63e003986 */ /* 0x0003e2000c101916 */
[----:B------:R-:W-:Y:S01]  /*70a60*/  LOP3.LUT R67, R0, 0x32, R3, 0xfe, !PT ;  /* 0x0000003200437812 */ /* 0x000fe200078efe03 */
[----:B------:R-:W2:Y:S01]  /*70a70*/  LDCU UR6, c[0x0][0x39c] ;  /* 0x00007380ff0677ac */ /* 0x000ea20008000800 */
[----:B------:R-:W-:-:S02]  /*70a80*/  LEA.HI.X.SX32 R65, R210, R7, 0x2, P6 ;  /* 0x00000007d2417211 */ /* 0x000fc400030f16ff */
[--C-:B------:R-:W-:Y:S01]  /*70a90*/  LOP3.LUT R211, R0, 0x34, R3.reuse, 0xfe, !PT ;  /* 0x0000003400d37812 */ /* 0x100fe200078efe03 */
[CC--:B------:R-:W-:Y:S01]  /*70aa0*/  IMAD R208, R67.reuse, R4.reuse, RZ ;  /* 0x0000000443d07224 */ /* 0x0c0fe200078e02ff */
[----:B------:R-:W-:Y:S02]  /*70ab0*/  LEA R66, P3, R2, R5, 0x2 ;  /* 0x0000000502427211 */ /* 0x000fe400078610ff */
[----:B------:R-:W-:Y:S02]  /*70ac0*/  LOP3.LUT R209, R0, 0x36, R3, 0xfe, !PT ;  /* 0x0000003600d17812 */ /* 0x000fe400078efe03 */
[----:B---3--:R-:W-:Y:S01]  /*70ad0*/  ISETP.LT.AND P5, PT, R67, UR4, !P0 ;  /* 0x0000000443007c0c */ /* 0x008fe2000c7a1270 */
[----:B------:R3:W-:Y:S01]  /*70ae0*/  @P4 STG.E desc[UR22][R64.64], R215 ;  /* 0x000000d740004986 */ /* 0x0007e2000c101916 */
[----:B------:R-:W-:Y:S01]  /*70af0*/  LEA.HI.X.SX32 R67, R2, R7, 0x2, P3 ;  /* 0x0000000702437211 */ /* 0x000fe200018f16ff */
[CC--:B------:R-:W-:Y:S01]  /*70b00*/  IMAD R2, R211.reuse, R4.reuse, RZ ;  /* 0x00000004d3027224 */ /* 0x0c0fe200078e02ff */
[----:B-1----:R-:W-:Y:S01]  /*70b10*/  ISETP.LT.AND P4, PT, R211, UR5, !P0 ;  /* 0x00000005d3007c0c */ /* 0x002fe2000c781270 */
[C---:B------:R-:W-:Y:S01]  /*70b20*/  IMAD R210, R209.reuse, R4, RZ ;  /* 0x00000004d1d27224 */ /* 0x040fe200078e02ff */
[-C--:B----4-:R-:W-:Y:S01]  /*70b30*/  LEA R60, P6, R208, R5.reuse, 0x2 ;  /* 0x00000005d03c7211 */ /* 0x090fe200078c10ff */
[----:B------:R-:W1:Y:S01]  /*70b40*/  LDCU UR4, c[0x0][0x39c] ;  /* 0x00007380ff0477ac */ /* 0x000e620008000800 */
[----:B--2---:R-:W-:Y:S01]  /*70b50*/  ISETP.LT.AND P3, PT, R209, UR7, !P0 ;  /* 0x00000007d1007c0c */ /* 0x004fe2000c761270 */
[----:B------:R2:W-:Y:S01]  /*70b60*/  @P2 STG.E desc[UR22][R66.64], R220 ;  /* 0x000000dc42002986 */ /* 0x0005e2000c101916 */
[----:B------:R-:W-:Y:S01]  /*70b70*/  LEA R62, P2, R2, R5, 0x2 ;  /* 0x00000005023e7211 */ /* 0x000fe200078410ff */
[----:B------:R-:W4:Y:S01]  /*70b80*/  LDCU UR5, c[0x0][0x39c] ;  /* 0x00007380ff0577ac */ /* 0x000f220008000800 */
[----:B------:R-:W-:-:S02]  /*70b90*/  LEA.HI.X.SX32 R61, R208, R7, 0x2, P6 ;  /* 0x00000007d03d7211 */ /* 0x000fc400030f16ff */
[----:B---3--:R-:W-:Y:S01]  /*70ba0*/  LEA R64, P6, R210, R5, 0x2 ;  /* 0x00000005d2407211 */ /* 0x008fe200078c10ff */
[----:B------:R-:W3:Y:S01]  /*70bb0*/  LDCU UR7, c[0x0][0x39c] ;  /* 0x00007380ff0777ac */ /* 0x000ee20008000800 */
[-C--:B------:R-:W-:Y:S02]  /*70bc0*/  LEA.HI.X.SX32 R63, R2, R7.reuse, 0x2, P2 ;  /* 0x00000007023f7211 */ /* 0x080fe400010f16ff */
[----:B------:R-:W-:Y:S01]  /*70bd0*/  LEA.HI.X.SX32 R65, R210, R7, 0x2, P6 ;  /* 0x00000007d2417211 */ /* 0x000fe200030f16ff */
[----:B------:R-:W-:Y:S01]  /*70be0*/  @P5 STG.E desc[UR22][R60.64], R221 ;  /* 0x000000dd3c005986 */ /* 0x000fe2000c101916 */
[----:B------:R-:W-:-:S03]  /*70bf0*/  LOP3.LUT R210, R0, 0x38, R3, 0xfe, !PT ;  /* 0x0000003800d27812 */ /* 0x000fc600078efe03 */
[----:B------:R1:W-:Y:S01]  /*70c00*/  @P4 STG.E desc[UR22][R62.64], R222 ;  /* 0x000000de3e004986 */ /* 0x0003e2000c101916 */
[C-C-:B------:R-:W-:Y:S02]  /*70c10*/  LOP3.LUT R208, R0.reuse, 0x3a, R3.reuse, 0xfe, !PT ;  /* 0x0000003a00d07812 */ /* 0x140fe400078efe03 */
[C-C-:B------:R-:W-:Y:S01]  /*70c20*/  LOP3.LUT R209, R0.reuse, 0x3c, R3.reuse, 0xfe, !PT ;  /* 0x0000003c00d17812 */ /* 0x140fe200078efe03 */
[----:B------:R3:W-:Y:S01]  /*70c30*/  @P3 STG.E desc[UR22][R64.64], R223 ;  /* 0x000000df40003986 */ /* 0x0007e2000c101916 */
[C-C-:B------:R-:W-:Y:S02]  /*70c40*/  LOP3.LUT R213, R0.reuse, 0x3e, R3.reuse, 0xfe, !PT ;  /* 0x0000003e00d57812 */ /* 0x140fe400078efe03 */
[C-C-:B------:R-:W-:Y:S02]  /*70c50*/  LOP3.LUT R237, R0.reuse, 0x40, R3.reuse, 0xfe, !PT ;  /* 0x0000004000ed7812 */ /* 0x140fe400078efe03 */
[C-C-:B--2---:R-:W-:Y:S02]  /*70c60*/  LOP3.LUT R220, R0.reuse, 0x46, R3.reuse, 0xfe, !PT ;  /* 0x0000004600dc7812 */ /* 0x144fe400078efe03 */
[----:B------:R-:W-:-:S02]  /*70c70*/  LOP3.LUT R215, R0, 0x48, R3, 0xfe, !PT ;  /* 0x0000004800d77812 */ /* 0x000fc400078efe03 */
[C-C-:B-1----:R-:W-:Y:S02]  /*70c80*/  LOP3.LUT R222, R0.reuse, 0x44, R3.reuse, 0xfe, !PT ;  /* 0x0000004400de7812 */ /* 0x142fe400078efe03 */
[C-C-:B------:R-:W-:Y:S02]  /*70c90*/  LOP3.LUT R214, R0.reuse, 0x4c, R3.reuse, 0xfe, !PT ;  /* 0x0000004c00d67812 */ /* 0x140fe400078efe03 */
[C-C-:B---3--:R-:W-:Y:S02]  /*70ca0*/  LOP3.LUT R223, R0.reuse, 0x42, R3.reuse, 0xfe, !PT ;  /* 0x0000004200df7812 */ /* 0x148fe400078efe03 */
[C-C-:B------:R-:W-:Y:S02]  /*70cb0*/  LOP3.LUT R65, R0.reuse, 0x4a, R3.reuse, 0xfe, !PT ;  /* 0x0000004a00417812 */ /* 0x140fe400078efe03 */
[C-C-:B------:R-:W-:Y:S02]  /*70cc0*/  LOP3.LUT R67, R0.reuse, 0x4e, R3.reuse, 0xfe, !PT ;  /* 0x0000004e00437812 */ /* 0x140fe400078efe03 */
[----:B------:R-:W-:-:S02]  /*70cd0*/  LOP3.LUT R66, R0, 0x50, R3, 0xfe, !PT ;  /* 0x0000005000427812 */ /* 0x000fc400078efe03 */
[C-C-:B------:R-:W-:Y:S02]  /*70ce0*/  LOP3.LUT R62, R0.reuse, 0x52, R3.reuse, 0xfe, !PT ;  /* 0x00000052003e7812 */ /* 0x140fe400078efe03 */
[C-C-:B------:R-:W-:Y:S02]  /*70cf0*/  LOP3.LUT R64, R0.reuse, 0x54, R3.reuse, 0xfe, !PT ;  /* 0x0000005400407812 */ /* 0x140fe400078efe03 */
[C-C-:B------:R-:W-:Y:S02]  /*70d00*/  LOP3.LUT R63, R0.reuse, 0x56, R3.reuse, 0xfe, !PT ;  /* 0x00000056003f7812 */ /* 0x140fe400078efe03 */
[C-C-:B------:R-:W-:Y:S02]  /*70d10*/  LOP3.LUT R61, R0.reuse, 0x58, R3.reuse, 0xfe, !PT ;  /* 0x00000058003d7812 */ /* 0x140fe400078efe03 */
[C-C-:B------:R-:W-:Y:S02]  /*70d20*/  LOP3.LUT R2, R0.reuse, 0x5a, R3.reuse, 0xfe, !PT ;  /* 0x0000005a00027812 */ /* 0x140fe400078efe03 */
[----:B------:R-:W-:-:S02]  /*70d30*/  LOP3.LUT R60, R0, 0x5c, R3, 0xfe, !PT ;  /* 0x0000005c003c7812 */ /* 0x000fc400078efe03 */
[C-C-:B------:R-:W-:Y:S02]  /*70d40*/  LOP3.LUT R221, R0.reuse, 0x5e, R3.reuse, 0xfe, !PT ;  /* 0x0000005e00dd7812 */ /* 0x140fe400078efe03 */
[C-C-:B------:R-:W-:Y:S02]  /*70d50*/  LOP3.LUT R236, R0.reuse, 0x60, R3.reuse, 0xfe, !PT ;  /* 0x0000006000ec7812 */ /* 0x140fe400078efe03 */
[C-C-:B------:R-:W-:Y:S02]  /*70d60*/  LOP3.LUT R239, R0.reuse, 0x64, R3.reuse, 0xfe, !PT ;  /* 0x0000006400ef7812 */ /* 0x140fe400078efe03 */
[C-C-:B------:R-:W-:Y:S02]  /*70d70*/  LOP3.LUT R244, R0.reuse, 0x6e, R3.reuse, 0xfe, !PT ;  /* 0x0000006e00f47812 */ /* 0x140fe400078efe03 */
[----:B------:R-:W-:Y:S01]  /*70d80*/  LOP3.LUT R0, R0, 0x7e, R3, 0xfe, !PT ;  /* 0x0000007e00007812 */ /* 0x000fe200078efe03 */
[CC--:B------:R-:W-:Y:S01]  /*70d90*/  IMAD R3, R210.reuse, R4.reuse, RZ ;  /* 0x00000004d2037224 */ /* 0x0c0fe200078e02ff */
[----:B------:R-:W-:Y:S01]  /*70da0*/  ISETP.LT.AND P4, PT, R210, UR4, !P0 ;  /* 0x00000004d2007c0c */ /* 0x000fe2000c781270 */
[----:B------:R-:W1:Y:S01]  /*70db0*/  LDCU UR4, c[0x0][0x39c] ;  /* 0x00007380ff0477ac */ /* 0x000e620008000800 */
[----:B------:R-:W-:-:S02]  /*70dc0*/  IMAD R212, R208, R4, RZ ;  /* 0x00000004d0d47224 */ /* 0x000fc400078e02ff */
[C---:B------:R-:W-:Y:S02]  /*70dd0*/  LEA R210, P2, R3.reuse, R5, 0x2 ;  /* 0x0000000503d27211 */ /* 0x040fe400078410ff */
[----:B----4-:R-:W-:Y:S01]  /*70de0*/  ISETP.LT.AND P5, PT, R208, UR5, !P0 ;  /* 0x00000005d0007c0c */ /* 0x010fe2000c7a1270 */
[----:B------:R-:W2:Y:S01]  /*70df0*/  LDCU UR5, c[0x0][0x39c] ;  /* 0x00007380ff0577ac */ /* 0x000ea20008000800 */
[----:B------:R-:W-:Y:S01]  /*70e00*/  LEA.HI.X.SX32 R211, R3, R7, 0x2, P2 ;  /* 0x0000000703d37211 */ /* 0x000fe200010f16ff */
[-C--:B------:R-:W-:Y:S01]  /*70e10*/  IMAD R3, R209, R4.reuse, RZ ;  /* 0x00000004d1037224 */ /* 0x080fe200078e02ff */
[C---:B------:R-:W-:Y:S01]  /*70e20*/  ISETP.LT.AND P2, PT, R213.reuse, UR7, !P0 ;  /* 0x00000007d5007c0c */ /* 0x040fe2000c741270 */
[----:B------:R-:W-:Y:S01]  /*70e30*/  IMAD R213, R213, R4, RZ ;  /* 0x00000004d5d57224 */ /* 0x000fe200078e02ff */
[----:B------:R-:W-:Y:S02]  /*70e40*/  ISETP.LT.AND P3, PT, R209, UR6, !P0 ;  /* 0x00000006d1007c0c */ /* 0x000fe4000c761270 */
[C---:B------:R-:W-:Y:S01]  /*70e50*/  LEA R208, P6, R212.reuse, R5, 0x2 ;  /* 0x00000005d4d07211 */ /* 0x040fe200078c10ff */
[----:B------:R3:W-:Y:S01]  /*70e60*/  @P4 STG.E desc[UR22][R210.64], R224 ;  /* 0x000000e0d2004986 */ /* 0x0007e2000c101916 */
[----:B------:R-:W4:Y:S02]  /*70e70*/  LDCU UR6, c[0x0][0x39c] ;  /* 0x00007380ff0677ac */ /* 0x000f240008000800 */
[----:B------:R-:W-:-:S02]  /*70e80*/  LEA.HI.X.SX32 R209, R212, R7, 0x2, P6 ;  /* 0x00000007d4d17211 */ /* 0x000fc400030f16ff */
[-C--:B------:R-:W-:Y:S01]  /*70e90*/  LEA R212, P6, R213, R5.reuse, 0x2 ;  /* 0x00000005d5d47211 */ /* 0x080fe200078c10ff */
[----:B------:R-:W2:Y:S01]  /*70ea0*/  LDCU UR7, c[0x0][0x39c] ;  /* 0x00007380ff0777ac */ /* 0x000ea20008000800 */
[----:B---3--:R-:W-:Y:S01]  /*70eb0*/  LEA R210, P4, R3, R5, 0x2 ;  /* 0x0000000503d27211 */ /* 0x008fe200078810ff */
[----:B------:R-:W3:Y:S01]  /*70ec0*/  LDL.LU R224, [R1+0x6c] ;  /* 0x00006c0001e07983 */ /* 0x000ee20000300800 */
[-C--:B------:R-:W-:Y:S02]  /*70ed0*/  LEA.HI.X.SX32 R213, R213, R7.reuse, 0x2, P6 ;  /* 0x00000007d5d57211 */ /* 0x080fe400030f16ff */
[----:B------:R-:W-:Y:S02]  /*70ee0*/  LEA.HI.X.SX32 R211, R3, R7, 0x2, P4 ;  /* 0x0000000703d37211 */ /* 0x000fe400020f16ff */
[C---:B-1----:R-:W-:Y:S01]  /*70ef0*/  ISETP.LT.AND P4, PT, R237.reuse, UR4, !P0 ;  /* 0x00000004ed007c0c */ /* 0x042fe2000c781270 */
[-C--:B------:R-:W-:Y:S01]  /*70f00*/  IMAD R237, R237, R4.reuse, RZ ;  /* 0x00000004eded7224 */ /* 0x080fe200078e02ff */
[----:B------:R1:W-:Y:S01]  /*70f10*/  @P5 STG.E desc[UR22][R208.64], R225 ;  /* 0x000000e1d0005986 */ /* 0x0003e2000c101916 */
[----:B------:R-:W4:Y:S03]  /*70f20*/  LDCU UR4, c[0x0][0x39c] ;  /* 0x00007380ff0477ac */ /* 0x000f260008000800 */
[----:B------:R4:W-:Y:S04]  /*70f30*/  @P3 STG.E desc[UR22][R210.64], R226 ;  /* 0x000000e2d2003986 */ /* 0x0009e8000c101916 */
[----:B------:R4:W-:Y:S01]  /*70f40*/  @P2 STG.E desc[UR22][R212.64], R227 ;  /* 0x000000e3d4002986 */ /* 0x0009e2000c101916 */
[C---:B--2---:R-:W-:Y:S01]  /*70f50*/  ISETP.LT.AND P2, PT, R223.reuse, UR5, !P0 ;  /* 0x00000005df007c0c */ /* 0x044fe2000c741270 */
[----:B------:R-:W-:Y:S01]  /*70f60*/  IMAD R223, R223, R4, RZ ;  /* 0x00000004dfdf7224 */ /* 0x000fe200078e02ff */
[----:B------:R-:W2:Y:S01]  /*70f70*/  LDCU UR5, c[0x0][0x39c] ;  /* 0x00007380ff0577ac */ /* 0x000ea20008000800 */
[----:B-1----:R-:W3:Y:S01]  /*70f80*/  LDL.LU R225, [R1+0x68] ;  /* 0x0000680001e17983 */ /* 0x002ee20000300800 */
[----:B----4-:R-:W-:-:S03]  /*70f90*/  LEA R210, P3, R237, R5, 0x2 ;  /* 0x00000005edd27211 */ /* 0x010fc600078610ff */
[----:B------:R-:W4:Y:S01]  /*70fa0*/  LDL.LU R226, [R1+0x64] ;  /* 0x0000640001e27983 */ /* 0x000f220000300800 */
[----:B------:R-:W-:Y:S02]  /*70fb0*/  LEA R208, P5, R223, R5, 0x2 ;  /* 0x00000005dfd07211 */ /* 0x000fe400078a10ff */
[-C--:B------:R-:W-:Y:S01]  /*70fc0*/  LEA.HI.X.SX32 R211, R237, R7.reuse, 0x2, P3 ;  /* 0x00000007edd37211 */ /* 0x080fe200018f16ff */
[-C--:B------:R-:W-:Y:S01]  /*70fd0*/  IMAD R212, R215, R4.reuse, RZ ;  /* 0x00000004d7d47224 */ /* 0x080fe200078e02ff */
[C---:B------:R-:W-:Y:S01]  /*70fe0*/  ISETP.LT.AND P3, PT, R222.reuse, UR6, !P0 ;  /* 0x00000006de007c0c */ /* 0x040fe2000c761270 */
[-C--:B------:R-:W-:Y:S01]  /*70ff0*/  IMAD R222, R222, R4.reuse, RZ ;  /* 0x00000004dede7224 */ /* 0x080fe200078e02ff */
[----:B------:R-:W-:Y:S01]  /*71000*/  LEA.HI.X.SX32 R209, R223, R7, 0x2, P5 ;  /* 0x00000007dfd17211 */ /* 0x000fe200028f16ff */
[----:B------:R1:W-:Y:S01]  /*71010*/  @P4 STG.E desc[UR22][R210.64], R140 ;  /* 0x0000008cd2004986 */ /* 0x0003e2000c101916 */
[C---:B------:R-:W-:Y:S01]  /*71020*/  ISETP.LT.AND P4, PT, R220.reuse, UR7, !P0 ;  /* 0x00000007dc007c0c */ /* 0x040fe2000c781270 */
[----:B------:R-:W-:Y:S01]  /*71030*/  IMAD R220, R220, R4, RZ ;  /* 0x00000004dcdc7224 */ /* 0x000fe200078e02ff */
[----:B------:R-:W2:Y:S01]  /*71040*/  LDCU UR6, c[0x0][0x39c] ;  /* 0x00007380ff0677ac */ /* 0x000ea20008000800 */
[----:B------:R2:W-:Y:S01]  /*71050*/  @P2 STG.E desc[UR22][R208.64], R141 ;  /* 0x0000008dd0002986 */ /* 0x0005e2000c101916 */
[----:B------:R-:W2:Y:S03]  /*71060*/  LDCU UR7, c[0x0][0x39c] ;  /* 0x00007380ff0777ac */ /* 0x000ea60008000800 */
[----:B------:R-:W3:Y:S01]  /*71070*/  LDL.LU R213, [R1+0x60] ;  /* 0x0000600001d57983 */ /* 0x000ee20000300800 */
[----:B-1----:R-:W-:-:S03]  /*71080*/  LEA R210, P6, R222, R5, 0x2 ;  /* 0x00000005ded27211 */ /* 0x002fc600078c10ff */
[----:B------:R-:W3:Y:S01]  /*71090*/  LDL.LU R227, [R1+0x5c] ;  /* 0x00005c0001e37983 */ /* 0x000ee20000300800 */
[----:B------:R-:W-:Y:S02]  /*710a0*/  LEA R140, P2, R220, R5, 0x2 ;  /* 0x00000005dc8c7211 */ /* 0x000fe400078410ff */
[-C--:B------:R-:W-:Y:S01]  /*710b0*/  LEA.HI.X.SX32 R211, R222, R7.reuse, 0x2, P6 ;  /* 0x00000007ded37211 */ /* 0x080fe200030f16ff */
[-C--:B--2---:R-:W-:Y:S01]  /*710c0*/  IMAD R208, R67, R4.reuse, RZ ;  /* 0x0000000443d07224 */ /* 0x084fe200078e02ff */
[----:B------:R-:W-:Y:S01]  /*710d0*/  LEA.HI.X.SX32 R141, R220, R7, 0x2, P2 ;  /* 0x00000007dc8d7211 */ /* 0x000fe200010f16ff */
[----:B------:R-:W2:Y:S04]  /*710e0*/  LDL.LU R237, [R1+0x58] ;  /* 0x0000580001ed7983 */ /* 0x000ea80000300800 */
[----:B------:R1:W-:Y:S01]  /*710f0*/  @P3 STG.E desc[UR22][R210.64], R142 ;  /* 0x0000008ed2003986 */ /* 0x0003e2000c101916 */
[----:B------:R-:W-:Y:S01]  /*71100*/  ISETP.LT.AND P3, PT, R215, UR4, !P0 ;  /* 0x00000004d7007c0c */ /* 0x000fe2000c761270 */
[CC--:B------:R-:W-:Y:S01]  /*71110*/  IMAD R220, R65.reuse, R4.reuse, RZ ;  /* 0x0000000441dc7224 */ /* 0x0c0fe200078e02ff */
[----:B------:R-:W-:Y:S01]  /*71120*/  ISETP.LT.AND P2, PT, R65, UR5, !P0 ;  /* 0x0000000541007c0c */ /* 0x000fe2000c741270 */
[----:B------:R1:W-:Y:S01]  /*71130*/  @P4 STG.E desc[UR22][R140.64], R143 ;  /* 0x0000008f8c004986 */ /* 0x0003e2000c101916 */
[C---:B------:R-:W-:Y:S01]  /*71140*/  ISETP.LT.AND P5, PT, R214.reuse, UR6, !P0 ;  /* 0x00000006d6007c0c */ /* 0x040fe2000c7a1270 */
[----:B------:R-:W-:Y:S01]  /*71150*/  IMAD R214, R214, R4, RZ ;  /* 0x00000004d6d67224 */ /* 0x000fe200078e02ff */
[----:B------:R-:W1:Y:S01]  /*71160*/  LDCU UR4, c[0x0][0x39c] ;  /* 0x00007380ff0477ac */ /* 0x000e620008000800 */
[----:B------:R-:W2:Y:S01]  /*71170*/  LDL.LU R223, [R1+0x54] ;  /* 0x0000540001df7983 */ /* 0x000ea20000300800 */
[----:B------:R-:W1:Y:S02]  /*71180*/  LDCU UR5, c[0x0][0x39c] ;  /* 0x00007380ff0577ac */ /* 0x000e640008000800 */
[-C--:B-1----:R-:W-:Y:S01]  /*71190*/  LEA R142, P6, R220, R5.reuse, 0x2 ;  /* 0x00000005dc8e7211 */ /* 0x082fe200078c10ff */
[----:B------:R-:W2:Y:S01]  /*711a0*/  LDL.LU R222, [R1+0x50] ;  /* 0x0000500001de7983 */ /* 0x000ea20000300800 */
[----:B------:R-:W1:Y:S01]  /*711b0*/  LDCU UR6, c[0x0][0x39c] ;  /* 0x00007380ff0677ac */ /* 0x000e620008000800 */
[----:B------:R-:W-:-:S04]  /*711c0*/  LEA R140, P4, R212, R5, 0x2 ;  /* 0x00000005d48c7211 */ /* 0x000fc800078810ff */
[-C--:B------:R-:W-:Y:S02]  /*711d0*/  LEA.HI.X.SX32 R141, R212, R7.reuse, 0x2, P4 ;  /* 0x00000007d48d7211 */ /* 0x080fe400020f16ff */
[----:B------:R-:W-:Y:S01]  /*711e0*/  ISETP.LT.AND P4, PT, R67, UR7, !P0 ;  /* 0x0000000743007c0c */ /* 0x000fe2000c781270 */
[----:B------:R-:W1:Y:S01]  /*711f0*/  LDCU UR7, c[0x0][0x39c] ;  /* 0x00007380ff0777ac */ /* 0x000e620008000800 */
[----:B------:R-:W-:Y:S01]  /*71200*/  LEA.HI.X.SX32 R143, R220, R7, 0x2, P6 ;  /* 0x00000007dc8f7211 */ /* 0x000fe200030f16ff */
[----:B------:R1:W-:Y:S04]  /*71210*/  @P3 STG.E desc[UR22][R140.64], R152 ;  /* 0x000000988c003986 */ /* 0x0003e8000c101916 */
[----:B------:R1:W-:Y:S02]  /*71220*/  @P2 STG.E desc[UR22][R142.64], R153 ;  /* 0x000000998e002986 */ /* 0x0003e4000c101916 */
[----:B-1----:R-:W-:-:S02]  /*71230*/  LEA R140, P3, R214, R5, 0x2 ;  /* 0x00000005d68c7211 */ /* 0x002fc400078610ff */
[----:B------:R-:W-:Y:S02]  /*71240*/  LEA R152, P6, R208, R5, 0x2 ;  /* 0x00000005d0987211 */ /* 0x000fe400078c10ff */
[-C--:B------:R-:W-:Y:S02]  /*71250*/  LEA.HI.X.SX32 R141, R214, R7.reuse, 0x2, P3 ;  /* 0x00000007d68d7211 */ /* 0x080fe400018f16ff */
[----:B------:R-:W-:Y:S01]  /*71260*/  LEA.HI.X.SX32 R153, R208, R7, 0x2, P6 ;  /* 0x00000007d0997211 */ /* 0x000fe200030f16ff */
[CC--:B------:R-:W-:Y:S01]  /*71270*/  IMAD R208, R66.reuse, R4.reuse, RZ ;  /* 0x0000000442d07224 */ /* 0x0c0fe200078e02ff */
[----:B------:R-:W-:Y:S01]  /*71280*/  ISETP.LT.AND P2, PT, R66, UR8, !P0 ;  /* 0x0000000842007c0c */ /* 0x000fe2000c741270 */
[----:B------:R1:W-:Y:S01]  /*71290*/  @P5 STG.E desc[UR22][R140.64], R154 ;  /* 0x0000009a8c005986 */ /* 0x0003e2000c101916 */
[CC--:B------:R-:W-:Y:S01]  /*712a0*/  IMAD R142, R62.reuse, R4.reuse, RZ ;  /* 0x000000043e8e7224 */ /* 0x0c0fe200078e02ff */
[----:B------:R-:W-:Y:S01]  /*712b0*/  ISETP.LT.AND P3, PT, R62, UR4, !P0 ;  /* 0x000000043e007c0c */ /* 0x000fe2000c761270 */
[----:B------:R-:W1:Y:S01]  /*712c0*/  LDCU UR4, c[0x0][0x39c] ;  /* 0x00007380ff0477ac */ /* 0x000e620008000800 */
[----:B------:R-:W-:Y:S01]  /*712d0*/  @P4 STG.E desc[UR22][R152.64], R155 ;  /* 0x0000009b98004986 */ /* 0x000fe2000c101916 */
[C---:B------:R-:W-:Y:S01]  /*712e0*/  LEA R66, P4, R208.reuse, R5, 0x2 ;  /* 0x00000005d0427211 */ /* 0x040fe200078810ff */
[----:B------:R-:W1:Y:S03]  /*712f0*/  LDCU UR8, c[0x0][0x39c] ;  /* 0x00007380ff0877ac */ /* 0x000e660008000800 */
[----:B------:R-:W-:Y:S01]  /*71300*/  LEA.HI.X.SX32 R67, R208, R7, 0x2, P4 ;  /* 0x00000007d0437211 */ /* 0x000fe200020f16ff */
[C---:B------:R-:W-:Y:S01]  /*71310*/  IMAD R208, R64.reuse, R4, RZ ;  /* 0x0000000440d07224 */ /* 0x040fe200078e02ff */
[----:B------:R-:W-:Y:S01]  /*71320*/  ISETP.LT.AND P4, PT, R64, UR5, !P0 ;  /* 0x0000000540007c0c */ /* 0x000fe2000c781270 */
[----:B------:R-:W1:Y:S01]  /*71330*/  LDCU UR5, c[0x0][0x39c] ;  /* 0x00007380ff0577ac */ /* 0x000e620008000800 */
[-C--:B------:R-:W-:Y:S01]  /*71340*/  LEA R64, P5, R142, R5.reuse, 0x2 ;  /* 0x000000058e407211 */ /* 0x080fe200078a10ff */
[----:B------:R1:W-:Y:S01]  /*71350*/  @P2 STG.E desc[UR22][R66.64], R156 ;  /* 0x0000009c42002986 */ /* 0x0003e2000c101916 */
[----:B------:R-:W-:-:S02]  /*71360*/  LEA R62, P2, R208, R5, 0x2 ;  /* 0x00000005d03e7211 */ /* 0x000fc400078410ff */
[-C--:B------:R-:W-:Y:S01]  /*71370*/  LEA.HI.X.SX32 R65, R142, R7.reuse, 0x2, P5 ;  /* 0x000000078e417211 */ /* 0x080fe200028f16ff */
[CC--:B-1----:R-:W-:Y:S01]  /*71380*/  IMAD R140, R63.reuse, R4.reuse, RZ ;  /* 0x000000043f8c7224 */ /* 0x0c2fe200078e02ff */
[----:B------:R-:W-:Y:S01]  /*71390*/  ISETP.LT.AND P5, PT, R63, UR6, !P0 ;  /* 0x000000063f007c0c */ /* 0x000fe2000c7a1270 */
[----:B------:R-:W1:Y:S01]  /*713a0*/  LDCU UR6, c[0x0][0x39c] ;  /* 0x00007380ff0677ac */ /* 0x000e620008000800 */
[----:B------:R-:W-:Y:S01]  /*713b0*/  LEA.HI.X.SX32 R63, R208, R7, 0x2, P2 ;  /* 0x00000007d03f7211 */ /* 0x000fe200010f16ff */
[----:B------:R1:W-:Y:S01]  /*713c0*/  @P3 STG.E desc[UR22][R64.64], R157 ;  /* 0x0000009d40003986 */ /* 0x0003e2000c101916 */
[C---:B------:R-:W-:Y:S01]  /*713d0*/  ISETP.LT.AND P3, PT, R61.reuse, UR7, !P0 ;  /* 0x000000073d007c0c */ /* 0x040fe2000c761270 */
[-C--:B------:R-:W-:Y:S02]  /*713e0*/  IMAD R66, R61, R4.reuse, RZ ;  /* 0x000000043d427224 */ /* 0x080fe400078e02ff */
[----:B------:R1:W-:Y:S01]  /*713f0*/  @P4 STG.E desc[UR22][R62.64], R158 ;  /* 0x0000009e3e004986 */ /* 0x0003e2000c101916 */
[----:B------:R-:W-:Y:S01]  /*71400*/  IMAD R142, R221, R4, RZ ;  /* 0x00000004dd8e7224 */ /* 0x000fe200078e02ff */
[----:B------:R-:W1:Y:S02]  /*71410*/  LDCU UR7, c[0x0][0x39c] ;  /* 0x00007380ff0777ac */ /* 0x000e640008000800 */
[----:B-1----:R-:W-:-:S04]  /*71420*/  LEA R64, P2, R140, R5, 0x2 ;  /* 0x000000058c407211 */ /* 0x002fc800078410ff */
[----:B------:R-:W-:Y:S01]  /*71430*/  LEA.HI.X.SX32 R65, R140, R7, 0x2, P2 ;  /* 0x000000078c417211 */ /* 0x000fe200010f16ff */
[CC--:B------:R-:W-:Y:S01]  /*71440*/  IMAD R140, R2.reuse, R4.reuse, RZ ;  /* 0x00000004028c7224 */ /* 0x0c0fe200078e02ff */
[----:B------:R-:W-:Y:S01]  /*71450*/  ISETP.LT.AND P2, PT, R2, UR4, !P0 ;  /* 0x0000000402007c0c */ /* 0x000fe2000c741270 */
[----:B------:R-:W1:Y:S01]  /*71460*/  LDCU UR4, c[0x0][0x39c] ;  /* 0x00007380ff0477ac */ /* 0x000e620008000800 */
[-C--:B------:R-:W-:Y:S01]  /*71470*/  LEA R2, P4, R66, R5.reuse, 0x2 ;  /* 0x0000000542027211 */ /* 0x080fe200078810ff */
[----:B------:R-:W-:Y:S01]  /*71480*/  @P5 STG.E desc[UR22][R64.64], R159 ;  /* 0x0000009f40005986 */ /* 0x000fe2000c101916 */
[----:B------:R-:W-:Y:S02]  /*71490*/  LEA R62, P6, R140, R5, 0x2 ;  /* 0x000000058c3e7211 */ /* 0x000fe400078c10ff */
[-C--:B------:R-:W-:Y:S01]  /*714a0*/  LEA.HI.X.SX32 R3, R66, R7.reuse, 0x2, P4 ;  /* 0x0000000742037211 */ /* 0x080fe200020f16ff */
[C---:B------:R-:W-:Y:S01]  /*714b0*/  IMAD R66, R60.reuse, R4, RZ ;  /* 0x000000043c427224 */ /* 0x040fe200078e02ff */
[----:B------:R-:W-:Y:S01]  /*714c0*/  ISETP.LT.AND P5, PT, R60, UR5, !P0 ;  /* 0x000000053c007c0c */ /* 0x000fe2000c7a1270 */
[----:B------:R-:W1:Y:S01]  /*714d0*/  LDCU UR5, c[0x0][0x39c] ;  /* 0x00007380ff0577ac */ /* 0x000e620008000800 */
[----:B------:R-:W-:Y:S01]  /*714e0*/  ISETP.LT.AND P4, PT, R221, UR6, !P0 ;  /* 0x00000006dd007c0c */ /* 0x000fe2000c781270 */
[----:B------:R1:W-:Y:S01]  /*714f0*/  @P3 STG.E desc[UR22][R2.64], R168 ;  /* 0x000000a802003986 */ /* 0x0003e2000c101916 */
[----:B------:R-:W-:Y:S01]  /*71500*/  LEA.HI.X.SX32 R63, R140, R7, 0x2, P6 ;  /* 0x000000078c3f7211 */ /* 0x000fe200030f16ff */
[----:B------:R-:W1:Y:S01]  /*71510*/  LDCU UR6, c[0x0][0x39c] ;  /* 0x00007380ff0677ac */ /* 0x000e620008000800 */
[----:B------:R-:W-:-:S03]  /*71520*/  LEA R60, P6, R142, R5, 0x2 ;  /* 0x000000058e3c7211 */ /* 0x000fc600078c10ff */
[----:B------:R1:W-:Y:S01]  /*71530*/  @P2 STG.E desc[UR22][R62.64], R169 ;  /* 0x000000a93e002986 */ /* 0x0003e2000c101916 */
[----:B------:R-:W-:Y:S02]  /*71540*/  LEA.HI.X.SX32 R61, R142, R7, 0x2, P6 ;  /* 0x000000078e3d7211 */ /* 0x000fe400030f16ff */
[----:B-1----:R-:W-:Y:S02]  /*71550*/  LEA R2, P3, R66, R5, 0x2 ;  /* 0x0000000542027211 */ /* 0x002fe400078610ff */
[----:B------:R-:W-:Y:S02]  /*71560*/  ISETP.LT.AND P2, PT, R236, UR8, !P0 ;  /* 0x00000008ec007c0c */ /* 0x000fe4000c741270 */
[----:B------:R-:W-:Y:S01]  /*71570*/  LEA.HI.X.SX32 R3, R66, R7, 0x2, P3 ;  /* 0x0000000742037211 */ /* 0x000fe200018f16ff */
[----:B------:R-:W-:Y:S01]  /*71580*/  IMAD R236, R236, R4, RZ ;  /* 0x00000004ecec7224 */ /* 0x000fe200078e02ff */
[----:B------:R-:W1:Y:S03]  /*71590*/  LDCU UR8, c[0x0][0x39c] ;  /* 0x00007380ff0877ac */ /* 0x000e660008000800 */
[----:B------:R1:W-:Y:S01]  /*715a0*/  @P5 STG.E desc[UR22][R2.64], R170 ;  /* 0x000000aa02005986 */ /* 0x0003e2000c101916 */
[----:B------:R-:W-:-:S03]  /*715b0*/  ISETP.LT.AND P3, PT, R238, UR4, !P0 ;  /* 0x00000004ee007c0c */ /* 0x000fc6000c761270 */
[----:B------:R1:W-:Y:S01]  /*715c0*/  @P4 STG.E desc[UR22][R60.64], R171 ;  /* 0x000000ab3c004986 */ /* 0x0003e2000c101916 */
[----:B------:R-:W-:Y:S01]  /*715d0*/  LEA R64, P4, R236, R5, 0x2 ;  /* 0x00000005ec407211 */ /* 0x000fe200078810ff */
[-C--:B------:R-:W-:Y:S01]  /*715e0*/  IMAD R238, R238, R4.reuse, RZ ;  /* 0x00000004eeee7224 */ /* 0x080fe200078e02ff */
[----:B------:R-:W1:Y:S01]  /*715f0*/  LDCU UR4, c[0x0][0x39c] ;  /* 0x00007380ff0477ac */ /* 0x000e620008000800 */
[C---:B------:R-:W-:Y:S01]  /*71600*/  IMAD R66, R239.reuse, R4, RZ ;  /* 0x00000004ef427224 */ /* 0x040fe200078e02ff */
[----:B------:R-:W-:Y:S02]  /*71610*/  LEA.HI.X.SX32 R65, R236, R7, 0x2, P4 ;  /* 0x00000007ec417211 */ /* 0x000fe400020f16ff */
[----:B------:R-:W-:Y:S01]  /*71620*/  ISETP.LT.AND P4, PT, R239, UR5, !P0 ;  /* 0x00000005ef007c0c */ /* 0x000fe2000c781270 */
[----:B------:R-:W1:Y:S01]  /*71630*/  LDCU UR5, c[0x0][0x39c] ;  /* 0x00007380ff0577ac */ /* 0x000e620008000800 */
[-C--:B------:R-:W-:Y:S02]  /*71640*/  LEA R62, P5, R238, R5.reuse, 0x2 ;  /* 0x00000005ee3e7211 */ /* 0x080fe400078a10ff */
[----:B-1----:R-:W-:Y:S01]  /*71650*/  LEA R2, P6, R66, R5, 0x2 ;  /* 0x0000000542027211 */ /* 0x002fe200078c10ff */
[----:B------:R1:W-:Y:S01]  /*71660*/  @P2 STG.E desc[UR22][R64.64], R172 ;  /* 0x000000ac40002986 */ /* 0x0003e2000c101916 */
[----:B------:R-:W-:-:S02]  /*71670*/  LEA.HI.X.SX32 R63, R238, R7, 0x2, P5 ;  /* 0x00000007ee3f7211 */ /* 0x000fc400028f16ff */
[C---:B------:R-:W-:Y:S01]  /*71680*/  ISETP.LT.AND P2, PT, R240.reuse, UR6, !P0 ;  /* 0x00000006f0007c0c */ /* 0x040fe2000c741270 */
[-C--:B------:R-:W-:Y:S01]  /*71690*/  IMAD R240, R240, R4.reuse, RZ ;  /* 0x00000004f0f07224 */ /* 0x080fe200078e02ff */
[----:B------:R-:W-:Y:S01]  /*716a0*/  LEA.HI.X.SX32 R3, R66, R7, 0x2, P6 ;  /* 0x0000000742037211 */ /* 0x000fe200030f16ff */
[----:B------:R1:W-:Y:S01]  /*716b0*/  @P3 STG.E desc[UR22][R62.64], R173 ;  /* 0x000000ad3e003986 */ /* 0x0003e2000c101916 */
[----:B------:R-:W1:Y:S03]  /*716c0*/  LDCU UR6, c[0x0][0x39c] ;  /* 0x00007380ff0677ac */ /* 0x000e660008000800 */
[----:B------:R1:W-:Y:S01]  /*716d0*/  @P4 STG.E desc[UR22][R2.64], R174 ;  /* 0x000000ae02004986 */ /* 0x0003e2000c101916 */
[C---:B------:R-:W-:Y:S01]  /*716e0*/  LEA R60, P4, R240.reuse, R5, 0x2 ;  /* 0x00000005f03c7211 */ /* 0x040fe200078810ff */
[CC--:B-1----:R-:W-:Y:S01]  /*716f0*/  IMAD R64, R241.reuse, R4.reuse, RZ ;  /* 0x00000004f1407224 */ /* 0x0c2fe200078e02ff */
[----:B------:R-:W-:Y:S01]  /*71700*/  ISETP.LT.AND P3, PT, R241, UR7, !P0 ;  /* 0x00000007f1007c0c */ /* 0x000fe2000c761270 */
[-C--:B------:R-:W-:Y:S01]  /*71710*/  IMAD R66, R243, R4.reuse, RZ ;  /* 0x00000004f3427224 */ /* 0x080fe200078e02ff */
[----:B------:R-:W-:Y:S01]  /*71720*/  LEA.HI.X.SX32 R61, R240, R7, 0x2, P4 ;  /* 0x00000007f03d7211 */ /* 0x000fe200020f16ff */
[----:B------:R-:W1:Y:S01]  /*71730*/  LDCU UR7, c[0x0][0x39c] ;  /* 0x00007380ff0777ac */ /* 0x000e620008000800 */
[C---:B------:R-:W-:Y:S01]  /*71740*/  ISETP.LT.AND P4, PT, R242.reuse, UR4, !P0 ;  /* 0x00000004f2007c0c */ /* 0x040fe2000c781270 */
[----:B------:R-:W-:Y:S01]  /*71750*/  IMAD R242, R242, R4, RZ ;  /* 0x00000004f2f27224 */ /* 0x000fe200078e02ff */
[-C--:B------:R-:W-:Y:S01]  /*71760*/  LEA R62, P5, R64, R5.reuse, 0x2 ;  /* 0x00000005403e7211 */ /* 0x080fe200078a10ff */
[----:B------:R-:W1:Y:S03]  /*71770*/  LDCU UR4, c[0x0][0x39c] ;  /* 0x00007380ff0477ac */ /* 0x000e660008000800 */
[----:B------:R-:W-:-:S02]  /*71780*/  LEA R2, P6, R242, R5, 0x2 ;  /* 0x00000005f2027211 */ /* 0x000fc400078c10ff */
[-C--:B------:R-:W-:Y:S01]  /*71790*/  LEA.HI.X.SX32 R63, R64, R7.reuse, 0x2, P5 ;  /* 0x00000007403f7211 */ /* 0x080fe200028f16ff */
[----:B------:R1:W-:Y:S01]  /*717a0*/  @P2 STG.E desc[UR22][R60.64], R175 ;  /* 0x000000af3c002986 */ /* 0x0003e2000c101916 */
[----:B------:R-:W-:Y:S02]  /*717b0*/  LEA.HI.X.SX32 R3, R242, R7, 0x2, P6 ;  /* 0x00000007f2037211 */ /* 0x000fe400030f16ff */
[----:B------:R-:W-:Y:S01]  /*717c0*/  ISETP.LT.AND P2, PT, R243, UR5, !P0 ;  /* 0x00000005f3007c0c */ /* 0x000fe2000c741270 */
[----:B------:R-:W-:Y:S01]  /*717d0*/  @P3 STG.E desc[UR22][R62.64], R184 ;  /* 0x000000b83e003986 */ /* 0x000fe2000c101916 */
[----:B------:R-:W-:Y:S01]  /*717e0*/  ISETP.LT.AND P3, PT, R244, UR6, !P0 ;  /* 0x00000006f4007c0c */ /* 0x000fe2000c761270 */
[----:B------:R-:W1:Y:S02]  /*717f0*/  LDCU UR5, c[0x0][0x39c] ;  /* 0x00007380ff0577ac */ /* 0x000e640008000800 */
[----:B------:R1:W-:Y:S01]  /*71800*/  @P4 STG.E desc[UR22][R2.64], R185 ;  /* 0x000000b902004986 */ /* 0x0003e2000c101916 */
[----:B------:R-:W-:Y:S01]  /*71810*/  LEA R64, P4, R66, R5, 0x2 ;  /* 0x0000000542407211 */ /* 0x000fe200078810ff */
[-C--:B------:R-:W-:Y:S01]  /*71820*/  IMAD R244, R244, R4.reuse, RZ ;  /* 0x00000004f4f47224 */ /* 0x080fe200078e02ff */
[----:B------:R-:W1:Y:S02]  /*71830*/  LDCU UR6, c[0x0][0x39c] ;  /* 0x00007380ff0677ac */ /* 0x000e640008000800 */
[----:B------:R-:W-:Y:S01]  /*71840*/  LEA.HI.X.SX32 R65, R66, R7, 0x2, P4 ;  /* 0x0000000742417211 */ /* 0x000fe200020f16ff */
[----:B------:R-:W-:Y:S01]  /*71850*/  IMAD R66, R245, R4, RZ ;  /* 0x00000004f5427224 */ /* 0x000fe200078e02ff */
[----:B-1----:R-:W-:-:S02]  /*71860*/  LOP3.LUT R61, R6, 0x82, RZ, 0xfc, !PT ;  /* 0x00000082063d7812 */ /* 0x002fc400078efcff */
[-C--:B------:R-:W-:Y:S01]  /*71870*/  LEA R60, P5, R244, R5.reuse, 0x2 ;  /* 0x00000005f43c7211 */ /* 0x080fe200078a10ff */
[----:B------:R1:W-:Y:S01]  /*71880*/  @P2 STG.E desc[UR22][R64.64], R186 ;  /* 0x000000ba40002986 */ /* 0x0003e2000c101916 */
[----:B------:R-:W-:Y:S02]  /*71890*/  ISETP.LT.AND P4, PT, R245, UR8, !P0 ;  /* 0x00000008f5007c0c */ /* 0x000fe4000c781270 */
[----:B------:R-:W-:Y:S02]  /*718a0*/  ISETP.LT.AND P2, PT, R61, UR9, !P0 ;  /* 0x000000093d007c0c */ /* 0x000fe4000c741270 */
[----:B------:R-:W-:Y:S02]  /*718b0*/  LEA R2, P6, R66, R5, 0x2 ;  /* 0x0000000542027211 */ /* 0x000fe400078c10ff */
[-C--:B------:R-:W-:Y:S02]  /*718c0*/  LEA.HI.X.SX32 R61, R244, R7.reuse, 0x2, P5 ;  /* 0x00000007f43d7211 */ /* 0x080fe400028f16ff */
[C---:B------:R-:W-:Y:S01]  /*718d0*/  ISETP.LT.AND P5, PT, R246.reuse, UR4, !P0 ;  /* 0x00000004f6007c0c */ /* 0x040fe2000c7a1270 */
[-C--:B------:R-:W-:Y:S01]  /*718e0*/  IMAD R246, R246, R4.reuse, RZ ;  /* 0x00000004f6f67224 */ /* 0x080fe200078e02ff */
[----:B------:R-:W-:Y:S01]  /*718f0*/  LEA.HI.X.SX32 R3, R66, R7, 0x2, P6 ;  /* 0x0000000742037211 */ /* 0x000fe200030f16ff */
[----:B------:R-:W1:Y:S01]  /*71900*/  LDCU UR4, c[0x0][0x39c] ;  /* 0x00007380ff0477ac */ /* 0x000e620008000800 */
[----:B------:R-:W-:Y:S01]  /*71910*/  IMAD R66, R247, R4, RZ ;  /* 0x00000004f7427224 */ /* 0x000fe200078e02ff */
[----:B------:R-:W-:Y:S01]  /*71920*/  @P3 STG.E desc[UR22][R60.64], R187 ;  /* 0x000000bb3c003986 */ /* 0x000fe2000c101916 */
[----:B------:R-:W-:-:S03]  /*71930*/  LEA R62, P3, R246, R5, 0x2 ;  /* 0x00000005f63e7211 */ /* 0x000fc600078610ff */
[----:B------:R1:W-:Y:S02]  /*71940*/  @P4 STG.E desc[UR22][R2.64], R188 ;  /* 0x000000bc02004986 */ /* 0x0003e4000c101916 */
[----:B-1----:R-:W-:Y:S02]  /*71950*/  LEA R64, P6, R66, R5, 0x2 ;  /* 0x0000000542407211 */ /* 0x002fe400078c10ff */
[----:B------:R-:W-:Y:S01]  /*71960*/  ISETP.LT.AND P4, PT, R247, UR5, !P0 ;  /* 0x00000005f7007c0c */ /* 0x000fe2000c781270 */
[----:B------:R-:W1:Y:S01]  /*71970*/  LDCU UR5, c[0x0][0x39c] ;  /* 0x00007380ff0577ac */ /* 0x000e620008000800 */
[-C--:B------:R-:W-:Y:S02]  /*71980*/  LEA.HI.X.SX32 R63, R246, R7.reuse, 0x2, P3 ;  /* 0x00000007f63f7211 */ /* 0x080fe400018f16ff */
[C---:B------:R-:W-:Y:S01]  /*71990*/  ISETP.LT.AND P3, PT, R248.reuse, UR7, !P0 ;  /* 0x00000007f8007c0c */ /* 0x040fe2000c761270 */
[-C--:B------:R-:W-:Y:S01]  /*719a0*/  IMAD R248, R248, R4.reuse, RZ ;  /* 0x00000004f8f87224 */ /* 0x080fe200078e02ff */
[----:B------:R-:W-:Y:S01]  /*719b0*/  LEA.HI.X.SX32 R65, R66, R7, 0x2, P6 ;  /* 0x0000000742417211 */ /* 0x000fe200030f16ff */
[----:B------:R1:W-:Y:S01]  /*719c0*/  @P5 STG.E desc[UR22][R62.64], R189 ;  /* 0x000000bd3e005986 */ /* 0x0003e2000c101916 */
[C---:B------:R-:W-:Y:S01]  /*719d0*/  ISETP.LT.AND P6, PT, R249.reuse, UR6, !P0 ;  /* 0x00000006f9007c0c */ /* 0x040fe2000c7c1270 */
[----:B------:R-:W1:Y:S01]  /*719e0*/  LDCU UR6, c[0x0][0x39c] ;  /* 0x00007380ff0677ac */ /* 0x000e620008000800 */
[C---:B------:R-:W-:Y:S01]  /*719f0*/  LEA R2, P5, R248.reuse, R5, 0x2 ;  /* 0x00000005f8027211 */ /* 0x040fe200078a10ff */
[-C--:B------:R-:W-:Y:S01]  /*71a00*/  IMAD R66, R249, R4.reuse, RZ ;  /* 0x00000004f9427224 */ /* 0x080fe200078e02ff */
[----:B------:R-:W4:Y:S02]  /*71a10*/  LDCU UR7, c[0x0][0x39c] ;  /* 0x00007380ff0777ac */ /* 0x000f240008000800 */
[----:B------:R-:W-:Y:S01]  /*71a20*/  LEA.HI.X.SX32 R3, R248, R7, 0x2, P5 ;  /* 0x00000007f8037211 */ /* 0x000fe200028f16ff */
[----:B------:R1:W-:Y:S01]  /*71a30*/  @P4 STG.E desc[UR22][R64.64], R190 ;  /* 0x000000be40004986 */ /* 0x0003e2000c101916 */
[C---:B------:R-:W-:Y:S01]  /*71a40*/  ISETP.LT.AND P5, PT, R250.reuse, UR4, !P0 ;  /* 0x00000004fa007c0c */ /* 0x040fe2000c7a1270 */
[----:B------:R-:W-:Y:S01]  /*71a50*/  IMAD R250, R250, R4, RZ ;  /* 0x00000004fafa7224 */ /* 0x000fe200078e02ff */
[C---:B------:R-:W-:Y:S01]  /*71a60*/  LEA R60, P4, R66.reuse, R5, 0x2 ;  /* 0x00000005423c7211 */ /* 0x040fe200078810ff */
[----:B------:R1:W-:Y:S01]  /*71a70*/  @P3 STG.E desc[UR22][R2.64], R191 ;  /* 0x000000bf02003986 */ /* 0x0003e2000c101916 */
[----:B------:R-:W1:Y:S02]  /*71a80*/  LDCU UR4, c[0x0][0x39c] ;  /* 0x00007380ff0477ac */ /* 0x000e640008000800 */
[----:B------:R-:W-:-:S02]  /*71a90*/  LEA.HI.X.SX32 R61, R66, R7, 0x2, P4 ;  /* 0x00000007423d7211 */ /* 0x000fc400020f16ff */
[C---:B-1----:R-:W-:Y:S02]  /*71aa0*/  LEA R62, P3, R250.reuse, R5, 0x2 ;  /* 0x00000005fa3e7211 */ /* 0x042fe400078610ff */
[C---:B------:R-:W-:Y:S01]  /*71ab0*/  ISETP.LT.AND P4, PT, R251.reuse, UR5, !P0 ;  /* 0x00000005fb007c0c */ /* 0x040fe2000c781270 */
[----:B------:R-:W1:Y:S01]  /*71ac0*/  LDCU UR5, c[0x0][0x39c] ;  /* 0x00007380ff0577ac */ /* 0x000e620008000800 */
[----:B------:R-:W-:Y:S01]  /*71ad0*/  LEA.HI.X.SX32 R63, R250, R7, 0x2, P3 ;  /* 0x00000007fa3f7211 */ /* 0x000fe200018f16ff */
[-C--:B------:R-:W-:Y:S01]  /*71ae0*/  IMAD R66, R251, R4.reuse, RZ ;  /* 0x00000004fb427224 */ /* 0x080fe200078e02ff */
[C---:B------:R-:W-:Y:S01]  /*71af0*/  ISETP.LT.AND P3, PT, R0.reuse, UR6, !P0 ;  /* 0x0000000600007c0c */ /* 0x040fe2000c761270 */
[----:B------:R-:W-:Y:S01]  /*71b00*/  IMAD R0, R0, R4, RZ ;  /* 0x0000000400007224 */ /* 0x000fe200078e02ff */
[----:B------:R-:W1:Y:S01]  /*71b10*/  LDCU UR6, c[0x0][0x39c] ;  /* 0x00007380ff0677ac */ /* 0x000e620008000800 */
[----:B------:R1:W-:Y:S01]  /*71b20*/  @P6 STG.E desc[UR22][R60.64], R72 ;  /* 0x000000483c006986 */ /* 0x0003e2000c101916 */
[----:B------:R-:W-:-:S03]  /*71b30*/  LEA R64, P6, R66, R5, 0x2 ;  /* 0x0000000542407211 */ /* 0x000fc600078c10ff */
[----:B------:R-:W-:Y:S01]  /*71b40*/  @P5 STG.E desc[UR22][R62.64], R73 ;  /* 0x000000493e005986 */ /* 0x000fe2000c101916 */
[----:B------:R-:W-:Y:S02]  /*71b50*/  LEA R2, P5, R0, R5, 0x2 ;  /* 0x0000000500027211 */ /* 0x000fe400078a10ff */
[-C--:B------:R-:W-:Y:S02]  /*71b60*/  LEA.HI.X.SX32 R65, R66, R7.reuse, 0x2, P6 ;  /* 0x0000000742417211 */ /* 0x080fe400030f16ff */
[----:B-1----:R-:W-:Y:S02]  /*71b70*/  LOP3.LUT R61, R6, 0x80, RZ, 0xfc, !PT ;  /* 0x00000080063d7812 */ /* 0x002fe400078efcff */
[----:B------:R-:W-:Y:S02]  /*71b80*/  LEA.HI.X.SX32 R3, R0, R7, 0x2, P5 ;  /* 0x0000000700037211 */ /* 0x000fe400028f16ff */
[----:B------:R-:W-:Y:S01]  /*71b90*/  LOP3.LUT R60, R6, 0x84, RZ, 0xfc, !PT ;  /* 0x00000084063c7812 */ /* 0x000fe200078efcff */
[C---:B------:R-:W-:Y:S01]  /*71ba0*/  IMAD R0, R61.reuse, R4, RZ ;  /* 0x000000043d007224 */ /* 0x040fe200078e02ff */
[----:B------:R-:W-:Y:S01]  /*71bb0*/  ISETP.LT.AND P6, PT, R61, UR4, !P0 ;  /* 0x000000043d007c0c */ /* 0x000fe2000c7c1270 */
[----:B------:R1:W-:Y:S01]  /*71bc0*/  @P4 STG.E desc[UR22][R64.64], R74 ;  /* 0x0000004a40004986 */ /* 0x0003e2000c101916 */
[----:B------:R-:W-:Y:S01]  /*71bd0*/  ISETP.LT.AND P5, PT, R60, UR5, !P0 ;  /* 0x000000053c007c0c */ /* 0x000fe2000c7a1270 */
[----:B------:R-:W4:Y:S01]  /*71be0*/  LDCU UR4, c[0x0][0x39c] ;  /* 0x00007380ff0477ac */ /* 0x000f220008000800 */
[----:B------:R-:W-:Y:S01]  /*71bf0*/  LOP3.LUT R61, R6, 0x86, RZ, 0xfc, !PT ;  /* 0x00000086063d7812 */ /* 0x000fe200078efcff */
[----:B------:R4:W-:Y:S01]  /*71c00*/  @P3 STG.E desc[UR22][R2.64], R75 ;  /* 0x0000004b02003986 */ /* 0x0009e2000c101916 */
[----:B------:R-:W-:Y:S01]  /*71c10*/  LEA R60, P3, R0, R5, 0x2 ;  /* 0x00000005003c7211 */ /* 0x000fe200078610ff */
[----:B------:R-:W3:Y:S01]  /*71c20*/  LDCU UR5, c[0x0][0x39c] ;  /* 0x00007380ff0577ac */ /* 0x000ee20008000800 */
[----:B------:R-:W-:-:S02]  /*71c30*/  ISETP.LT.AND P4, PT, R61, UR6, !P0 ;  /* 0x000000063d007c0c */ /* 0x000fc4000c781270 */
[----:B------:R-:W-:Y:S01]  /*71c40*/  LEA.HI.X.SX32 R61, R0, R7, 0x2, P3 ;  /* 0x00000007003d7211 */ /* 0x000fe200018f16ff */
[----:B------:R-:W3:Y:S01]  /*71c50*/  LDCU UR6, c[0x0][0x39c] ;  /* 0x00007380ff0677ac */ /* 0x000ee20008000800 */
[----:B-1----:R-:W-:-:S04]  /*71c60*/  IMAD R64, R4, 0x2, R0 ;  /* 0x0000000204407824 */ /* 0x002fc800078e0200 */
[----:B------:R-:W-:Y:S01]  /*71c70*/  IMAD R0, R4, 0x2, R64 ;  /* 0x0000000204007824 */ /* 0x000fe200078e0240 */
[-C--:B------:R-:W-:Y:S01]  /*71c80*/  LEA R62, P3, R64, R5.reuse, 0x2 ;  /* 0x00000005403e7211 */ /* 0x080fe200078610ff */
[----:B------:R1:W-:Y:S03]  /*71c90*/  @P6 STG.E desc[UR22][R60.64], R80 ;  /* 0x000000503c006986 */ /* 0x0003e6000c101916 */
[----:B----4-:R-:W-:Y:S02]  /*71ca0*/  LEA R2, P6, R0, R5, 0x2 ;  /* 0x0000000500027211 */ /* 0x010fe400078c10ff */
[-C--:B------:R-:W-:Y:S02]  /*71cb0*/  LEA.HI.X.SX32 R63, R64, R7.reuse, 0x2, P3 ;  /* 0x00000007403f7211 */ /* 0x080fe400018f16ff */
[----:B------:R-:W-:Y:S01]  /*71cc0*/  LEA.HI.X.SX32 R3, R0, R7, 0x2, P6 ;  /* 0x0000000700037211 */ /* 0x000fe200030f16ff */
[----:B------:R-:W-:Y:S01]  /*71cd0*/  IMAD R0, R4, 0x2, R0 ;  /* 0x0000000204007824 */ /* 0x000fe200078e0200 */
[----:B------:R-:W-:-:S02]  /*71ce0*/  LOP3.LUT R65, R6, 0x88, RZ, 0xfc, !PT ;  /* 0x0000008806417812 */ /* 0x000fc400078efcff */
[----:B------:R-:W-:Y:S01]  /*71cf0*/  LOP3.LUT R64, R6, 0x8a, RZ, 0xfc, !PT ;  /* 0x0000008a06407812 */ /* 0x000fe200078efcff */
[----:B------:R4:W-:Y:S01]  /*71d00*/  @P2 STG.E desc[UR22][R62.64], R81 ;  /* 0x000000513e002986 */ /* 0x0009e2000c101916 */
[----:B------:R-:W-:Y:S02]  /*71d10*/  ISETP.LT.AND P3, PT, R65, UR7, !P0 ;  /* 0x0000000741007c0c */ /* 0x000fe4000c761270 */
[----:B------:R-:W-:Y:S01]  /*71d20*/  ISETP.LT.AND P2, PT, R64, UR4, !P0 ;  /* 0x0000000440007c0c */ /* 0x000fe2000c741270 */
[----:B------:R-:W-:Y:S01]  /*71d30*/  IMAD R64, R4, 0x2, R0 ;  /* 0x0000000204407824 */ /* 0x000fe200078e0200 */
[----:B------:R-:W-:Y:S01]  /*71d40*/  LOP3.LUT R65, R6, 0x8c, RZ, 0xfc, !PT ;  /* 0x0000008c06417812 */ /* 0x000fe200078efcff */
[----:B------:R-:W2:Y:S01]  /*71d50*/  LDCU UR4, c[0x0][0x39c] ;  /* 0x00007380ff0477ac */ /* 0x000ea20008000800 */
[C---:B-1----:R-:W-:Y:S01]  /*71d60*/  LEA R60, P6, R0.reuse, R5, 0x2 ;  /* 0x00000005003c7211 */ /* 0x042fe200078c10ff */
[----:B------:R1:W-:Y:S01]  /*71d70*/  @P5 STG.E desc[UR22][R2.64], R82 ;  /* 0x0000005202005986 */ /* 0x0003e2000c101916 */
[----:B---3--:R-:W-:Y:S01]  /*71d80*/  ISETP.LT.AND P5, PT, R65, UR5, !P0 ;  /* 0x0000000541007c0c */ /* 0x008fe2000c7a1270 */
[----:B------:R-:W3:Y:S01]  /*71d90*/  LDCU UR5, c[0x0][0x39c] ;  /* 0x00007380ff0577ac */ /* 0x000ee20008000800 */
[----:B------:R-:W-:Y:S01]  /*71da0*/  LEA.HI.X.SX32 R61, R0, R7, 0x2, P6 ;  /* 0x00000007003d7211 */ /* 0x000fe200030f16ff */
[----:B------:R-:W-:Y:S01]  /*71db0*/  IMAD R0, R4, 0x2, R64 ;  /* 0x0000000204007824 */ /* 0x000fe200078e0240 */
[----:B----4-:R-:W-:-:S02]  /*71dc0*/  LEA R62, P6, R64, R5, 0x2 ;  /* 0x00000005403e7211 */ /* 0x010fc400078c10ff */
[----:B------:R-:W-:Y:S01]  /*71dd0*/  LOP3.LUT R65, R6, 0x8e, RZ, 0xfc, !PT ;  /* 0x0000008e06417812 */ /* 0x000fe200078efcff */
[----:B------:R4:W-:Y:S01]  /*71de0*/  @P4 STG.E desc[UR22][R60.64], R83 ;  /* 0x000000533c004986 */ /* 0x0009e2000c101916 */
[----:B------:R-:W-:Y:S01]  /*71df0*/  LEA.HI.X.SX32 R63, R64, R7, 0x2, P6 ;  /* 0x00000007403f7211 */ /* 0x000fe200030f16ff */
[----:B------:R-:W-:Y:S01]  /*71e00*/  IMAD R66, R4, 0x2, R0 ;  /* 0x0000000204427824 */ /* 0x000fe200078e0200 */
[----:B------:R-:W-:Y:S01]  /*71e10*/  ISETP.LT.AND P4, PT, R65, UR6, !P0 ;  /* 0x0000000641007c0c */ /* 0x000fe2000c781270 */
[----:B------:R-:W4:Y:S01]  /*71e20*/  LDCU UR6, c[0x0][0x39c] ;  /* 0x00007380ff0677ac */ /* 0x000f220008000800 */
[----:B-1----:R-:W-:Y:S02]  /*71e30*/  LEA R2, P6, R0, R5, 0x2 ;  /* 0x0000000500027211 */ /* 0x002fe400078c10ff */
[----:B------:R-:W-:Y:S02]  /*71e40*/  LOP3.LUT R65, R6, 0x90, RZ, 0xfc, !PT ;  /* 0x0000009006417812 */ /* 0x000fe400078efcff */
[----:B------:R-:W-:-:S02]  /*71e50*/  LEA.HI.X.SX32 R3, R0, R7, 0x2, P6 ;  /* 0x0000000700037211 */ /* 0x000fc400030f16ff */
[----:B------:R-:W-:Y:S01]  /*71e60*/  LEA R64, P6, R66, R5, 0x2 ;  /* 0x0000000542407211 */ /* 0x000fe200078c10ff */
[----:B------:R1:W-:Y:S01]  /*71e70*/  @P3 STG.E desc[UR22][R62.64], R88 ;  /* 0x000000583e003986 */ /* 0x0003e2000c101916 */
[----:B--2---:R-:W-:Y:S01]  /*71e80*/  ISETP.LT.AND P3, PT, R65, UR4, !P0 ;  /* 0x0000000441007c0c */ /* 0x004fe2000c761270 */
[----:B------:R-:W2:Y:S01]  /*71e90*/  LDCU UR4, c[0x0][0x39c] ;  /* 0x00007380ff0477ac */ /* 0x000ea20008000800 */
[----:B------:R-:W-:Y:S02]  /*71ea0*/  LOP3.LUT R0, R6, 0x92, RZ, 0xfc, !PT ;  /* 0x0000009206007812 */ /* 0x000fe400078efcff */
[----:B------:R-:W-:Y:S01]  /*71eb0*/  LEA.HI.X.SX32 R65, R66, R7, 0x2, P6 ;  /* 0x0000000742417211 */ /* 0x000fe200030f16ff */
[----:B------:R-:W-:Y:S01]  /*71ec0*/  IMAD R66, R4, 0x2, R66 ;  /* 0x0000000204427824 */ /* 0x000fe200078e0242 */
[----:B------:R2:W-:Y:S01]  /*71ed0*/  @P2 STG.E desc[UR22][R2.64], R89 ;  /* 0x0000005902002986 */ /* 0x0005e2000c101916 */
[----:B---3--:R-:W-:Y:S01]  /*71ee0*/  ISETP.LT.AND P2, PT, R0, UR5, !P0 ;  /* 0x0000000500007c0c */ /* 0x008fe2000c741270 */
[----:B------:R-:W3:Y:S01]  /*71ef0*/  LDCU UR5, c[0x0][0x39c] ;  /* 0x00007380ff0577ac */ /* 0x000ee20008000800 */
[----:B------:R-:W-:Y:S01]  /*71f00*/  IMAD R0, R4, 0x2, R66 ;  /* 0x0000000204007824 */ /* 0x000fe200078e0242 */
[----:B------:R2:W-:Y:S01]  /*71f10*/  @P5 STG.E desc[UR22][R64.64], R90 ;  /* 0x0000005a40005986 */ /* 0x0005e2000c101916 */
[----:B----4-:R-:W-:-:S02]  /*71f20*/  LEA R60, P5, R66, R5, 0x2 ;  /* 0x00000005423c7211 */ /* 0x010fc400078a10ff */
[----:B-1----:R-:W-:Y:S02]  /*71f30*/  LOP3.LUT R63, R6, 0x94, RZ, 0xfc, !PT ;  /* 0x00000094063f7812 */ /* 0x002fe400078efcff */
[----:B------:R-:W-:Y:S02]  /*71f40*/  LEA.HI.X.SX32 R61, R66, R7, 0x2, P5 ;  /* 0x00000007423d7211 */ /* 0x000fe400028f16ff */
[C---:B------:R-:W-:Y:S02]  /*71f50*/  LEA R62, P6, R0.reuse, R5, 0x2 ;  /* 0x00000005003e7211 */ /* 0x040fe400078c10ff */
[----:B------:R-:W-:Y:S01]  /*71f60*/  ISETP.LT.AND P5, PT, R63, UR6, !P0 ;  /* 0x000000063f007c0c */ /* 0x000fe2000c7a1270 */
[----:B------:R-:W1:Y:S01]  /*71f70*/  LDCU UR6, c[0x0][0x39c] ;  /* 0x00007380ff0677ac */ /* 0x000e620008000800 */
[----:B------:R-:W-:Y:S01]  /*71f80*/  LEA.HI.X.SX32 R63, R0, R7, 0x2, P6 ;  /* 0x00000007003f7211 */ /* 0x000fe200030f16ff */
[----:B------:R-:W-:Y:S01]  /*71f90*/  IMAD R0, R4, 0x2, R0 ;  /* 0x0000000204007824 */ /* 0x000fe200078e0200 */
[----:B--2---:R-:W-:Y:S01]  /*71fa0*/  LOP3.LUT R2, R6, 0x96, RZ, 0xfc, !PT ;  /* 0x0000009606027812 */ /* 0x004fe200078efcff */
[----:B------:R2:W-:Y:S03]  /*71fb0*/  @P4 STG.E desc[UR22][R60.64], R91 ;  /* 0x0000005b3c004986 */ /* 0x0005e6000c101916 */
[----:B------:R-:W-:Y:S01]  /*71fc0*/  ISETP.LT.AND P4, PT, R2, UR4, !P0 ;  /* 0x0000000402007c0c */ /* 0x000fe2000c781270 */
[----:B------:R4:W-:Y:S01]  /*71fd0*/  @P3 STG.E desc[UR22][R62.64], R96 ;  /* 0x000000603e003986 */ /* 0x0009e2000c101916 */
[----:B------:R-:W-:Y:S01]  /*71fe0*/  LEA R2, P3, R0, R5, 0x2 ;  /* 0x0000000500027211 */ /* 0x000fe200078610ff */
[----:B------:R-:W4:Y:S01]  /*71ff0*/  LDCU UR4, c[0x0][0x39c] ;  /* 0x00007380ff0477ac */ /* 0x000f220008000800 */
[----:B------:R-:W-:Y:S01]  /*72000*/  IMAD R64, R4, 0x2, R0 ;  /* 0x0000000204407824 */ /* 0x000fe200078e0200 */
[----:B------:R-:W-:-:S02]  /*72010*/  LOP3.LUT R65, R6, 0x98, RZ, 0xfc, !PT ;  /* 0x0000009806417812 */ /* 0x000fc400078efcff */
[----:B------:R-:W-:Y:S01]  /*72020*/  LEA.HI.X.SX32 R3, R0, R7, 0x2, P3 ;  /* 0x0000000700037211 */ /* 0x000fe200018f16ff */
[----:B------:R-:W-:Y:S01]  /*72030*/  IMAD R0, R4, 0x2, R64 ;  /* 0x0000000204007824 */ /* 0x000fe200078e0240 */
[----:B--2---:R-:W-:Y:S02]  /*72040*/  LOP3.LUT R61, R6, 0x9a, RZ, 0xfc, !PT ;  /* 0x0000009a063d7812 */ /* 0x004fe400078efcff */
[----:B---3--:R-:W-:Y:S01]  /*72050*/  ISETP.LT.AND P3, PT, R65, UR5, !P0 ;  /* 0x0000000541007c0c */ /* 0x008fe2000c761270 */
[----:B------:R-:W2:Y:S01]  /*72060*/  LDCU UR5, c[0x0][0x39c] ;  /* 0x00007380ff0577ac */ /* 0x000ea20008000800 */
[C---:B------:R-:W-:Y:S01]  /*72070*/  LEA R60, P6, R64.reuse, R5, 0x2 ;  /* 0x00000005403c7211 */ /* 0x040fe200078c10ff */
[----:B------:R3:W-:Y:S01]  /*72080*/  @P2 STG.E desc[UR22][R2.64], R97 ;  /* 0x0000006102002986 */ /* 0x0007e2000c101916 */
[----:B-1----:R-:W-:Y:S01]  /*72090*/  ISETP.LT.AND P2, PT, R61, UR6, !P0 ;  /* 0x000000063d007c0c */ /* 0x002fe2000c741270 */
[----:B------:R-:W1:Y:S01]  /*720a0*/  LDCU UR6, c[0x0][0x39c] ;  /* 0x00007380ff0677ac */ /* 0x000e620008000800 */
[----:B------:R-:W-:Y:S01]  /*720b0*/  LEA.HI.X.SX32 R61, R64, R7, 0x2, P6 ;  /* 0x00000007403d7211 */ /* 0x000fe200030f16ff */
[----:B------:R-:W-:Y:S01]  /*720c0*/  IMAD R66, R4, 0x2, R0 ;  /* 0x0000000204427824 */ /* 0x000fe200078e0200 */
[----:B----4-:R-:W-:-:S02]  /*720d0*/  LEA R62, P6, R0, R5, 0x2 ;  /* 0x00000005003e7211 */ /* 0x010fc400078c10ff */
[----:B------:R-:W-:Y:S02]  /*720e0*/  LOP3.LUT R65, R6, 0x9c, RZ, 0xfc, !PT ;  /* 0x0000009c06417812 */ /* 0x000fe400078efcff */
[----:B------:R-:W-:Y:S02]  /*720f0*/  LEA.HI.X.SX32 R63, R0, R7, 0x2, P6 ;  /* 0x00000007003f7211 */ /* 0x000fe400030f16ff */
[C---:B------:R-:W-:Y:S01]  /*72100*/  LEA R64, P6, R66.reuse, R5, 0x2 ;  /* 0x0000000542407211 */ /* 0x040fe200078c10ff */
[----:B------:R4:W-:Y:S01]  /*72110*/  @P5 STG.E desc[UR22][R60.64], R98 ;  /* 0x000000623c005986 */ /* 0x0009e2000c101916 */
[----:B------:R-:W-:Y:S01]  /*72120*/  ISETP.LT.AND P5, PT, R65, UR4, !P0 ;  /* 0x0000000441007c0c */ /* 0x000fe2000c7a1270 */
[----:B------:R-:W4:Y:S01]  /*72130*/  LDCU UR4, c[0x0][0x39c] ;  /* 0x00007380ff0477ac */ /* 0x000f220008000800 */
[----:B------:R-:W-:Y:S01]  /*72140*/  LEA.HI.X.SX32 R65, R66, R7, 0x2, P6 ;  /* 0x0000000742417211 */ /* 0x000fe200030f16ff */
[----:B------:R-:W-:Y:S01]  /*72150*/  IMAD R66, R4, 0x2, R66 ;  /* 0x0000000204427824 */ /* 0x000fe200078e0242 */
[C---:B------:R-:W-:Y:S01]  /*72160*/  LOP3.LUT R0, R6.reuse, 0x9e, RZ, 0xfc, !PT ;  /* 0x0000009e06007812 */ /* 0x040fe200078efcff */
[----:B------:R4:W-:Y:S01]  /*72170*/  @P4 STG.E desc[UR22][R62.64], R99 ;  /* 0x000000633e004986 */ /* 0x0009e2000c101916 */
[----:B---3--:R-:W-:-:S02]  /*72180*/  LOP3.LUT R3, R6, 0xa0, RZ, 0xfc, !PT ;  /* 0x000000a006037812 */ /* 0x008fc400078efcff */
[----:B--2---:R-:W-:Y:S01]  /*72190*/  ISETP.LT.AND P4, PT, R0, UR5, !P0 ;  /* 0x0000000500007c0c */ /* 0x004fe2000c781270 */
[----:B------:R-:W-:Y:S01]  /*721a0*/  IMAD R0, R4, 0x2, R66 ;  /* 0x0000000204007824 */ /* 0x000fe200078e0242 */
[C---:B------:R-:W-:Y:S01]  /*721b0*/  LEA R2, P6, R66.reuse, R5, 0x2 ;  /* 0x0000000542027211 */ /* 0x040fe200078c10ff */
[----:B------:R-:W2:Y:S01]  /*721c0*/  LDCU UR5, c[0x0][0x39c] ;  /* 0x00007380ff0577ac */ /* 0x000ea20008000800 */
[----:B------:R3:W-:Y:S01]  /*721d0*/  @P3 STG.E desc[UR22][R64.64], R104 ;  /* 0x0000006840003986 */ /* 0x0007e2000c101916 */
[----:B-1----:R-:W-:Y:S02]  /*721e0*/  ISETP.LT.AND P3, PT, R3, UR6, !P0 ;  /* 0x0000000603007c0c */ /* 0x002fe4000c761270 */
[----:B------:R-:W-:Y:S01]  /*721f0*/  LEA.HI.X.SX32 R3, R66, R7, 0x2, P6 ;  /* 0x0000000742037211 */ /* 0x000fe200030f16ff */
[----:B------:R-:W-:Y:S01]  /*72200*/  IMAD R66, R4, 0x2, R0 ;  /* 0x0000000204427824 */ /* 0x000fe200078e0200 */
[----:B----4-:R-:W-:Y:S01]  /*72210*/  LEA R60, P6, R0, R5, 0x2 ;  /* 0x00000005003c7211 */ /* 0x010fe200078c10ff */
[----:B------:R-:W1:Y:S01]  /*72220*/  LDCU UR6, c[0x0][0x39c] ;  /* 0x00007380ff0677ac */ /* 0x000e620008000800 */
[----:B------:R-:W-:-:S02]  /*72230*/  LOP3.LUT R63, R6, 0xa2, RZ, 0xfc, !PT ;  /* 0x000000a2063f7812 */ /* 0x000fc400078efcff */
[----:B------:R-:W-:Y:S01]  /*72240*/  LEA.HI.X.SX32 R61, R0, R7, 0x2, P6 ;  /* 0x00000007003d7211 */ /* 0x000fe200030f16ff */
[----:B------:R4:W-:Y:S01]  /*72250*/  @P2 STG.E desc[UR22][R2.64], R105 ;  /* 0x0000006902002986 */ /* 0x0009e2000c101916 */
[C---:B------:R-:W-:Y:S02]  /*72260*/  LEA R62, P6, R66.reuse, R5, 0x2 ;  /* 0x00000005423e7211 */ /* 0x040fe400078c10ff */
[----:B------:R-:W-:Y:S01]  /*72270*/  ISETP.LT.AND P2, PT, R63, UR4, !P0 ;  /* 0x000000043f007c0c */ /* 0x000fe2000c741270 */
[----:B------:R-:W1:Y:S01]  /*72280*/  LDCU UR4, c[0x0][0x39c] ;  /* 0x00007380ff0477ac */ /* 0x000e620008000800 */
[----:B------:R-:W-:Y:S01]  /*72290*/  LEA.HI.X.SX32 R63, R66, R7, 0x2, P6 ;  /* 0x00000007423f7211 */ /* 0x000fe200030f16ff */
[----:B------:R-:W-:Y:S01]  /*722a0*/  IMAD R66, R4, 0x2, R66 ;  /* 0x0000000204427824 */ /* 0x000fe200078e0242 */
[C---:B------:R-:W-:Y:S01]  /*722b0*/  LOP3.LUT R0, R6.reuse, 0xa4, RZ, 0xfc, !PT ;  /* 0x000000a406007812 */ /* 0x040fe200078efcff */
[----:B------:R1:W-:Y:S01]  /*722c0*/  @P5 STG.E desc[UR22][R60.64], R106 ;  /* 0x0000006a3c005986 */ /* 0x0003e2000c101916 */
[----:B---3--:R-:W-:-:S02]  /*722d0*/  LOP3.LUT R64, R6, 0xa6, RZ, 0xfc, !PT ;  /* 0x000000a606407812 */ /* 0x008fc400078efcff */
[----:B--2---:R-:W-:Y:S01]  /*722e0*/  ISETP.LT.AND P5, PT, R0, UR5, !P0 ;  /* 0x0000000500007c0c */ /* 0x004fe2000c7a1270 */
[----:B------:R-:W-:Y:S01]  /*722f0*/  IMAD R0, R4, 0x2, R66 ;  /* 0x0000000204007824 */ /* 0x000fe200078e0242 */
[----:B----4-:R-:W-:Y:S01]  /*72300*/  LEA R2, P6, R66, R5, 0x2 ;  /* 0x0000000542027211 */ /* 0x010fe200078c10ff */
[----:B------:R-:W2:Y:S01]  /*72310*/  LDCU UR5, c[0x0][0x39c] ;  /* 0x00007380ff0577ac */ /* 0x000ea20008000800 */
[----:B------:R3:W-:Y:S01]  /*72320*/  @P4 STG.E desc[UR22][R62.64], R107 ;  /* 0x0000006b3e004986 */ /* 0x0007e2000c101916 */
[----:B-1----:R-:W-:Y:S01]  /*72330*/  ISETP.LT.AND P4, PT, R64, UR6, !P0 ;  /* 0x0000000640007c0c */ /* 0x002fe2000c781270 */
[----:B------:R-:W-:Y:S01]  /*72340*/  IMAD R64, R4, 0x2, R0 ;  /* 0x0000000204407824 */ /* 0x000fe200078e0200 */
[----:B------:R-:W-:Y:S01]  /*72350*/  LEA.HI.X.SX32 R3, R66, R7, 0x2, P6 ;  /* 0x0000000742037211 */ /* 0x000fe200030f16ff */
[----:B------:R-:W1:Y:S01]  /*72360*/  LDCU UR6, c[0x0][0x39c] ;  /* 0x00007380ff0677ac */ /* 0x000e620008000800 */
[----:B------:R-:W-:Y:S02]  /*72370*/  LEA R60, P6, R0, R5, 0x2 ;  /* 0x00000005003c7211 */ /* 0x000fe400078c10ff */
[----:B------:R-:W-:Y:S01]  /*72380*/  LOP3.LUT R65, R6, 0xa8, RZ, 0xfc, !PT ;  /* 0x000000a806417812 */ /* 0x000fe200078efcff */
[----:B------:R4:W-:Y:S01]  /*72390*/  @P3 STG.E desc[UR22][R2.64], R112 ;  /* 0x0000007002003986 */ /* 0x0009e2000c101916 */
[----:B------:R-:W-:Y:S01]  /*723a0*/  LEA.HI.X.SX32 R61, R0, R7, 0x2, P6 ;  /* 0x00000007003d7211 */ /* 0x000fe200030f16ff */
[----:B------:R-:W-:Y:S01]  /*723b0*/  IMAD R0, R4, 0x2, R64 ;  /* 0x0000000204007824 */ /* 0x000fe200078e0240 */
[----:B------:R-:W-:Y:S01]  /*723c0*/  ISETP.LT.AND P3, PT, R65, UR4, !P0 ;  /* 0x0000000441007c0c */ /* 0x000fe2000c761270 */
[----:B------:R-:W4:Y:S01]  /*723d0*/  LDCU UR4, c[0x0][0x39c] ;  /* 0x00007380ff0477ac */ /* 0x000f220008000800 */
[----:B---3--:R-:W-:-:S02]  /*723e0*/  LEA R62, P6, R64, R5, 0x2 ;  /* 0x00000005403e7211 */ /* 0x008fc400078c10ff */
[----:B------:R-:W-:Y:S02]  /*723f0*/  LOP3.LUT R65, R6, 0xaa, RZ, 0xfc, !PT ;  /* 0x000000aa06417812 */ /* 0x000fe400078efcff */
[----:B------:R-:W-:Y:S02]  /*72400*/  LEA.HI.X.SX32 R63, R64, R7, 0x2, P6 ;  /* 0x00000007403f7211 */ /* 0x000fe400030f16ff */
[----:B------:R-:W-:Y:S01]  /*72410*/  LEA R64, P6, R0, R5, 0x2 ;  /* 0x0000000500407211 */ /* 0x000fe200078c10ff */
[----:B------:R3:W-:Y:S01]  /*72420*/  @P2 STG.E desc[UR22][R60.64], R113 ;  /* 0x000000713c002986 */ /* 0x0007e2000c101916 */
[----:B--2---:R-:W-:Y:S01]  /*72430*/  ISETP.LT.AND P2, PT, R65, UR5, !P0 ;  /* 0x0000000541007c0c */ /* 0x004fe2000c741270 */
[----:B------:R-:W2:Y:S01]  /*72440*/  LDCU UR5, c[0x0][0x39c] ;  /* 0x00007380ff0577ac */ /* 0x000ea20008000800 */
[----:B------:R-:W-:Y:S02]  /*72450*/  LOP3.LUT R66, R6, 0xac, RZ, 0xfc, !PT ;  /* 0x000000ac06427812 */ /* 0x000fe400078efcff */
[----:B------:R-:W-:Y:S01]  /*72460*/  LEA.HI.X.SX32 R65, R0, R7, 0x2, P6 ;  /* 0x0000000700417211 */ /* 0x000fe200030f16ff */
[----:B------:R-:W-:Y:S01]  /*72470*/  IMAD R0, R4, 0x2, R0 ;  /* 0x0000000204007824 */ /* 0x000fe200078e0200 */
[----:B------:R-:W-:Y:S01]  /*72480*/  @P5 STG.E desc[UR22][R62.64], R114 ;  /* 0x000000723e005986 */ /* 0x000fe2000c101916 */
[----:B-1----:R-:W-:Y:S01]  /*72490*/  ISETP.LT.AND P5, PT, R66, UR6, !P0 ;  /* 0x0000000642007c0c */ /* 0x002fe2000c7a1270 */
[----:B------:R-:W1:Y:S01]  /*724a0*/  LDCU UR6, c[0x0][0x39c] ;  /* 0x00007380ff0677ac */ /* 0x000e620008000800 */
[----:B------:R-:W-:Y:S01]  /*724b0*/  IMAD R66, R4, 0x2, R0 ;  /* 0x0000000204427824 */ /* 0x000fe200078e0200 */
[----:B------:R2:W-:Y:S01]  /*724c0*/  @P4 STG.E desc[UR22][R64.64], R115 ;  /* 0x0000007340004986 */ /* 0x0005e2000c101916 */
[----:B----4-:R-:W-:-:S02]  /*724d0*/  LEA R2, P4, R0, R5, 0x2 ;  /* 0x0000000500027211 */ /* 0x010fc400078810ff */
[----:B---3--:R-:W-:Y:S02]  /*724e0*/  LOP3.LUT R61, R6, 0xae, RZ, 0xfc, !PT ;  /* 0x000000ae063d7812 */ /* 0x008fe400078efcff */
[----:B------:R-:W-:Y:S02]  /*724f0*/  LEA.HI.X.SX32 R3, R0, R7, 0x2, P4 ;  /* 0x0000000700037211 */ /* 0x000fe400020f16ff */
[C---:B------:R-:W-:Y:S02]  /*72500*/  LEA R60, P6, R66.reuse, R5, 0x2 ;  /* 0x00000005423c7211 */ /* 0x040fe400078c10ff */
[----:B------:R-:W-:Y:S01]  /*72510*/  ISETP.LT.AND P4, PT, R61, UR4, !P0 ;  /* 0x000000043d007c0c */ /* 0x000fe2000c781270 */
[----:B------:R-:W3:Y:S01]  /*72520*/  LDCU UR4, c[0x0][0x39c] ;  /* 0x00007380ff0477ac */ /* 0x000ee20008000800 */
[----:B------:R-:W-:Y:S01]  /*72530*/  LEA.HI.X.SX32 R61, R66, R7, 0x2, P6 ;  /* 0x00000007423d7211 */ /* 0x000fe200030f16ff */
[----:B------:R-:W-:Y:S01]  /*72540*/  IMAD R66, R4, 0x2, R66 ;  /* 0x0000000204427824 */ /* 0x000fe200078e0242 */
[C---:B------:R-:W-:Y:S01]  /*72550*/  LOP3.LUT R0, R6.reuse, 0xb0, RZ, 0xfc, !PT ;  /* 0x000000b006007812 */ /* 0x040fe200078efcff */
[----:B------:R4:W-:Y:S01]  /*72560*/  @P3 STG.E desc[UR22][R2.64], R120 ;  /* 0x0000007802003986 */ /* 0x0009e2000c101916 */
[----:B--2---:R-:W-:-:S03]  /*72570*/  LOP3.LUT R64, R6, 0xb2, RZ, 0xfc, !PT ;  /* 0x000000b206407812 */ /* 0x004fc600078efcff */
[----:B------:R2:W-:Y:S01]  /*72580*/  @P2 STG.E desc[UR22][R60.64], R121 ;  /* 0x000000793c002986 */ /* 0x0005e2000c101916 */
[----:B------:R-:W-:Y:S02]  /*72590*/  LEA R62, P2, R66, R5, 0x2 ;  /* 0x00000005423e7211 */ /* 0x000fe400078410ff */
[----:B------:R-:W-:Y:S01]  /*725a0*/  ISETP.LT.AND P3, PT, R0, UR5, !P0 ;  /* 0x0000000500007c0c */ /* 0x000fe2000c761270 */
[----:B------:R-:W2:Y:S01]  /*725b0*/  LDCU UR5, c[0x0][0x39c] ;  /* 0x00007380ff0577ac */ /* 0x000ea20008000800 */
[----:B------:R-:W-:Y:S01]  /*725c0*/  IMAD R0, R4, 0x2, R66 ;  /* 0x0000000204007824 */ /* 0x000fe200078e0242 */
[----:B------:R-:W-:Y:S02]  /*725d0*/  LEA.HI.X.SX32 R63, R66, R7, 0x2, P2 ;  /* 0x00000007423f7211 */ /* 0x000fe400010f16ff */
[----:B-1----:R-:W-:Y:S01]  /*725e0*/  ISETP.LT.AND P2, PT, R64, UR6, !P0 ;  /* 0x0000000640007c0c */ /* 0x002fe2000c741270 */
[----:B------:R-:W-:Y:S01]  /*725f0*/  IMAD R64, R4, 0x2, R0 ;  /* 0x0000000204407824 */ /* 0x000fe200078e0200 */
[----:B----4-:R-:W-:Y:S01]  /*72600*/  LOP3.LUT R3, R6, 0xb4, RZ, 0xfc, !PT ;  /* 0x000000b406037812 */ /* 0x010fe200078efcff */
[----:B------:R-:W1:Y:S01]  /*72610*/  LDCU UR6, c[0x0][0x39c] ;  /* 0x00007380ff0677ac */ /* 0x000e620008000800 */
[C---:B------:R-:W-:Y:S01]  /*72620*/  LEA R2, P6, R0.reuse, R5, 0x2 ;  /* 0x0000000500027211 */ /* 0x040fe200078c10ff */
[----:B------:R4:W-:Y:S01]  /*72630*/  @P5 STG.E desc[UR22][R62.64], R122 ;  /* 0x0000007a3e005986 */ /* 0x0009e2000c101916 */
[----:B---3--:R-:W-:Y:S01]  /*72640*/  ISETP.LT.AND P5, PT, R3, UR4, !P0 ;  /* 0x0000000403007c0c */ /* 0x008fe2000c7a1270 */
[----:B------:R-:W3:Y:S01]  /*72650*/  LDCU UR4, c[0x0][0x39c] ;  /* 0x00007380ff0477ac */ /* 0x000ee20008000800 */
[----:B------:R-:W-:Y:S01]  /*72660*/  LEA.HI.X.SX32 R3, R0, R7, 0x2, P6 ;  /* 0x0000000700037211 */ /* 0x000fe200030f16ff */
[----:B------:R-:W-:Y:S01]  /*72670*/  IMAD R0, R4, 0x2, R64 ;  /* 0x0000000204007824 */ /* 0x000fe200078e0240 */
[----:B--2---:R-:W-:-:S02]  /*72680*/  LEA R60, P6, R64, R5, 0x2 ;  /* 0x00000005403c7211 */ /* 0x004fc400078c10ff */
[----:B------:R-:W-:Y:S02]  /*72690*/  LOP3.LUT R65, R6, 0xb6, RZ, 0xfc, !PT ;  /* 0x000000b606417812 */ /* 0x000fe400078efcff */
[----:B------:R-:W-:Y:S02]  /*726a0*/  LEA.HI.X.SX32 R61, R64, R7, 0x2, P6 ;  /* 0x00000007403d7211 */ /* 0x000fe400030f16ff */
[C---:B------:R-:W-:Y:S01]  /*726b0*/  LEA R64, P6, R0.reuse, R5, 0x2 ;  /* 0x0000000500407211 */ /* 0x040fe200078c10ff */
[----:B------:R2:W-:Y:S01]  /*726c0*/  @P4 STG.E desc[UR22][R2.64], R123 ;  /* 0x0000007b02004986 */ /* 0x0005e2000c101916 */
[----:B------:R-:W-:Y:S01]  /*726d0*/  ISETP.LT.AND P4, PT, R65, UR5, !P0 ;  /* 0x0000000541007c0c */ /* 0x000fe2000c781270 */
[----:B------:R-:W3:Y:S01]  /*726e0*/  LDCU UR5, c[0x0][0x39c] ;  /* 0x00007380ff0577ac */ /* 0x000ee20008000800 */
[----:B------:R-:W-:Y:S01]  /*726f0*/  LEA.HI.X.SX32 R65, R0, R7, 0x2, P6 ;  /* 0x0000000700417211 */ /* 0x000fe200030f16ff */
[----:B------:R-:W-:Y:S01]  /*72700*/  IMAD R0, R4, 0x2, R0 ;  /* 0x0000000204007824 */ /* 0x000fe200078e0200 */
[C---:B----4-:R-:W-:Y:S01]  /*72710*/  LOP3.LUT R62, R6.reuse, 0xb8, RZ, 0xfc, !PT ;  /* 0x000000b8063e7812 */ /* 0x050fe200078efcff */
[----:B------:R4:W-:Y:S01]  /*72720*/  @P3 STG.E desc[UR22][R60.64], R128 ;  /* 0x000000803c003986 */ /* 0x0009e2000c101916 */
[----:B------:R-:W-:-:S02]  /*72730*/  LOP3.LUT R63, R6, 0xba, RZ, 0xfc, !PT ;  /* 0x000000ba063f7812 */ /* 0x000fc400078efcff */
[----:B-1----:R-:W-:Y:S01]  /*72740*/  ISETP.LT.AND P3, PT, R62, UR6, !P0 ;  /* 0x000000063e007c0c */ /* 0x002fe2000c761270 */
[----:B------:R-:W-:Y:S01]  /*72750*/  IMAD R62, R4, 0x2, R0 ;  /* 0x00000002043e7824 */ /* 0x000fe200078e0200 */
[----:B------:R-:W1:Y:S01]  /*72760*/  LDCU UR6, c[0x0][0x39c] ;  /* 0x00007380ff0677ac */ /* 0x000e620008000800 */
[C---:B--2---:R-:W-:Y:S01]  /*72770*/  LEA R2, P6, R0.reuse, R5, 0x2 ;  /* 0x0000000500027211 */ /* 0x044fe200078c10ff */
[----:B------:R2:W-:Y:S01]  /*72780*/  @P2 STG.E desc[UR22][R64.64], R129 ;  /* 0x0000008140002986 */ /* 0x0005e2000c101916 */
[----:B---3--:R-:W-:Y:S01]  /*72790*/  ISETP.LT.AND P2, PT, R63, UR4, !P0 ;  /* 0x000000043f007c0c */ /* 0x008fe2000c741270 */
[----:B------:R-:W3:Y:S01]  /*727a0*/  LDCU UR4, c[0x0][0x39c] ;  /* 0x00007380ff0477ac */ /* 0x000ee20008000800 */
[----:B------:R-:W-:Y:S01]  /*727b0*/  LEA.HI.X.SX32 R3, R0, R7, 0x2, P6 ;  /* 0x0000000700037211 */ /* 0x000fe200030f16ff */
[----:B------:R-:W-:Y:S01]  /*727c0*/  IMAD R0, R4, 0x2, R62 ;  /* 0x0000000204007824 */ /* 0x000fe200078e023e */
[----:B----4-:R-:W-:Y:S02]  /*727d0*/  LEA R60, P6, R62, R5, 0x2 ;  /* 0x000000053e3c7211 */ /* 0x010fe400078c10ff */
[----:B------:R-:W-:-:S02]  /*727e0*/  LOP3.LUT R63, R6, 0xbc, RZ, 0xfc, !PT ;  /* 0x000000bc063f7812 */ /* 0x000fc400078efcff */
[----:B------:R-:W-:Y:S02]  /*727f0*/  LEA.HI.X.SX32 R61, R62, R7, 0x2, P6 ;  /* 0x000000073e3d7211 */ /* 0x000fe400030f16ff */
[C---:B------:R-:W-:Y:S01]  /*72800*/  LEA R62, P6, R0.reuse, R5, 0x2 ;  /* 0x00000005003e7211 */ /* 0x040fe200078c10ff */
[----:B------:R4:W-:Y:S01]  /*72810*/  @P5 STG.E desc[UR22][R2.64], R130 ;  /* 0x0000008202005986 */ /* 0x0009e2000c101916 */
[----:B------:R-:W-:Y:S01]  /*72820*/  ISETP.LT.AND P5, PT, R63, UR5, !P0 ;  /* 0x000000053f007c0c */ /* 0x000fe2000c7a1270 */
[----:B------:R-:W3:Y:S01]  /*72830*/  LDCU UR5, c[0x0][0x39c] ;  /* 0x00007380ff0577ac */ /* 0x000ee20008000800 */
[----:B------:R-:W-:Y:S01]  /*72840*/  LEA.HI.X.SX32 R63, R0, R7, 0x2, P6 ;  /* 0x00000007003f7211 */ /* 0x000fe200030f16ff */
[----:B------:R-:W-:Y:S01]  /*72850*/  IMAD R0, R4, 0x2, R0 ;  /* 0x0000000204007824 */ /* 0x000fe200078e0200 */
[C---:B--2---:R-:W-:Y:S01]  /*72860*/  LOP3.LUT R64, R6.reuse, 0xbe, RZ, 0xfc, !PT ;  /* 0x000000be06407812 */ /* 0x044fe200078efcff */
[----:B------:R2:W-:Y:S01]  /*72870*/  @P4 STG.E desc[UR22][R60.64], R131 ;  /* 0x000000833c004986 */ /* 0x0005e2000c101916 */
[----:B------:R-:W-:-:S02]  /*72880*/  LOP3.LUT R65, R6, 0xc0, RZ, 0xfc, !PT ;  /* 0x000000c006417812 */ /* 0x000fc400078efcff */
[----:B-1----:R-:W-:Y:S01]  /*72890*/  ISETP.LT.AND P4, PT, R64, UR6, !P0 ;  /* 0x0000000640007c0c */ /* 0x002fe2000c781270 */
[----:B------:R-:W-:Y:S01]  /*728a0*/  IMAD R64, R4, 0x2, R0 ;  /* 0x0000000204407824 */ /* 0x000fe200078e0200 */
[----:B------:R-:W1:Y:S01]  /*728b0*/  LDCU UR6, c[0x0][0x39c] ;  /* 0x00007380ff0677ac */ /* 0x000e620008000800 */
[C---:B----4-:R-:W-:Y:S01]  /*728c0*/  LEA R2, P6, R0.reuse, R5, 0x2 ;  /* 0x0000000500027211 */ /* 0x050fe200078c10ff */
[----:B------:R4:W-:Y:S01]  /*728d0*/  @P3 STG.E desc[UR22][R62.64], R228 ;  /* 0x000000e43e003986 */ /* 0x0009e2000c101916 */
[----:B---3--:R-:W-:Y:S01]  /*728e0*/  ISETP.LT.AND P3, PT, R65, UR4, !P0 ;  /* 0x0000000441007c0c */ /* 0x008fe2000c761270 */
[----:B------:R-:W3:Y:S01]  /*728f0*/  LDCU UR4, c[0x0][0x39c] ;  /* 0x00007380ff0477ac */ /* 0x000ee20008000800 */
[----:B------:R-:W-:Y:S01]  /*72900*/  LEA.HI.X.SX32 R3, R0, R7, 0x2, P6 ;  /* 0x0000000700037211 */ /* 0x000fe200030f16ff */
[----:B------:R-:W-:Y:S01]  /*72910*/  IMAD R0, R4, 0x2, R64 ;  /* 0x0000000204007824 */ /* 0x000fe200078e0240 */
[----:B--2---:R-:W-:Y:S02]  /*72920*/  LEA R60, P6, R64, R5, 0x2 ;  /* 0x00000005403c7211 */ /* 0x004fe400078c10ff */
[----:B------:R-:W-:Y:S01]  /*72930*/  LOP3.LUT R65, R6, 0xc2, RZ, 0xfc, !PT ;  /* 0x000000c206417812 */ /* 0x000fe200078efcff */
[----:B------:R-:W-:Y:S01]  /*72940*/  IMAD R66, R4, 0x2, R0 ;  /* 0x0000000204427824 */ /* 0x000fe200078e0200 */
[----:B------:R-:W-:Y:S01]  /*72950*/  LEA.HI.X.SX32 R61, R64, R7, 0x2, P6 ;  /* 0x00000007403d7211 */ /* 0x000fe200030f16ff */
[----:B------:R2:W-:Y:S01]  /*72960*/  @P2 STG.E desc[UR22][R2.64], R229 ;  /* 0x000000e502002986 */ /* 0x0005e2000c101916 */
[----:B----4-:R-:W-:-:S02]  /*72970*/  LEA R62, P6, R0, R5, 0x2 ;  /* 0x00000005003e7211 */ /* 0x010fc400078c10ff */
[----:B------:R-:W-:Y:S01]  /*72980*/  ISETP.LT.AND P2, PT, R65, UR5, !P0 ;  /* 0x0000000541007c0c */ /* 0x000fe2000c741270 */
[----:B------:R-:W4:Y:S01]  /*72990*/  LDCU UR5, c[0x0][0x39c] ;  /* 0x00007380ff0577ac */ /* 0x000f220008000800 */
[----:B------:R-:W-:Y:S02]  /*729a0*/  LOP3.LUT R65, R6, 0xc4, RZ, 0xfc, !PT ;  /* 0x000000c406417812 */ /* 0x000fe400078efcff */
[----:B------:R-:W-:Y:S02]  /*729b0*/  LEA.HI.X.SX32 R63, R0, R7, 0x2, P6 ;  /* 0x00000007003f7211 */ /* 0x000fe400030f16ff */
[----:B------:R-:W-:Y:S01]  /*729c0*/  LEA R64, P6, R66, R5, 0x2 ;  /* 0x0000000542407211 */ /* 0x000fe200078c10ff */
[----:B------:R2:W-:Y:S01]  /*729d0*/  @P5 STG.E desc[UR22][R60.64], R230 ;  /* 0x000000e63c005986 */ /* 0x0005e2000c101916 */
[----:B-1----:R-:W-:Y:S01]  /*729e0*/  ISETP.LT.AND P5, PT, R65, UR6, !P0 ;  /* 0x0000000641007c0c */ /* 0x002fe2000c7a1270 */
[----:B------:R-:W1:Y:S01]  /*729f0*/  LDCU UR6, c[0x0][0x39c] ;  /* 0x00007380ff0677ac */ /* 0x000e620008000800 */
[----:B------:R-:W-:-:S02]  /*72a00*/  LOP3.LUT R0, R6, 0xc6, RZ, 0xfc, !PT ;  /* 0x000000c606007812 */ /* 0x000fc400078efcff */
[----:B------:R-:W-:Y:S01]  /*72a10*/  LEA.HI.X.SX32 R65, R66, R7, 0x2, P6 ;  /* 0x0000000742417211 */ /* 0x000fe200030f16ff */
[----:B------:R-:W-:Y:S01]  /*72a20*/  IMAD R66, R4, 0x2, R66 ;  /* 0x0000000204427824 */ /* 0x000fe200078e0242 */
[----:B------:R1:W-:Y:S01]  /*72a30*/  @P4 STG.E desc[UR22][R62.64], R231 ;  /* 0x000000e73e004986 */ /* 0x0003e2000c101916 */
[----:B---3--:R-:W-:Y:S01]  /*72a40*/  ISETP.LT.AND P4, PT, R0, UR4, !P0 ;  /* 0x0000000400007c0c */ /* 0x008fe2000c781270 */
[----:B------:R-:W3:Y:S01]  /*72a50*/  LDCU UR4, c[0x0][0x39c] ;  /* 0x00007380ff0477ac */ /* 0x000ee20008000800 */
[----:B------:R-:W-:Y:S01]  /*72a60*/  IMAD R0, R4, 0x2, R66 ;  /* 0x0000000204007824 */ /* 0x000fe200078e0242 */
[----:B------:R1:W-:Y:S01]  /*72a70*/  @P3 STG.E desc[UR22][R64.64], R16 ;  /* 0x0000001040003986 */ /* 0x0003e2000c101916 */
[-C--:B--2---:R-:W-:Y:S02]  /*72a80*/  LEA R2, P3, R66, R5.reuse, 0x2 ;  /* 0x0000000542027211 */ /* 0x084fe400078610ff */
[----:B------:R-:W-:Y:S02]  /*72a90*/  LOP3.LUT R61, R6, 0xc8, RZ, 0xfc, !PT ;  /* 0x000000c8063d7812 */ /* 0x000fe400078efcff */
[----:B------:R-:W-:-:S02]  /*72aa0*/  LEA R60, P6, R0, R5, 0x2 ;  /* 0x00000005003c7211 */ /* 0x000fc400078c10ff */
[-C--:B------:R-:W-:Y:S02]  /*72ab0*/  LEA.HI.X.SX32 R3, R66, R7.reuse, 0x2, P3 ;  /* 0x0000000742037211 */ /* 0x080fe400018f16ff */
[----:B----4-:R-:W-:Y:S01]  /*72ac0*/  ISETP.LT.AND P3, PT, R61, UR5, !P0 ;  /* 0x000000053d007c0c */ /* 0x010fe2000c761270 */
[----:B------:R-:W2:Y:S01]  /*72ad0*/  LDCU UR5, c[0x0][0x39c] ;  /* 0x00007380ff0577ac */ /* 0x000ea20008000800 */
[----:B------:R-:W-:Y:S01]  /*72ae0*/  LEA.HI.X.SX32 R61, R0, R7, 0x2, P6 ;  /* 0x00000007003d7211 */ /* 0x000fe200030f16ff */
[----:B------:R-:W-:Y:S01]  /*72af0*/  IMAD R0, R4, 0x2, R0 ;  /* 0x0000000204007824 */ /* 0x000fe200078e0200 */
[C---:B-1----:R-:W-:Y:S01]  /*72b00*/  LOP3.LUT R62, R6.reuse, 0xca, RZ, 0xfc, !PT ;  /* 0x000000ca063e7812 */ /* 0x042fe200078efcff */
[----:B------:R1:W-:Y:S01]  /*72b10*/  @P2 STG.E desc[UR22][R2.64], R17 ;  /* 0x0000001102002986 */ /* 0x0003e2000c101916 */
[----:B------:R-:W-:Y:S02]  /*72b20*/  LOP3.LUT R64, R6, 0xcc, RZ, 0xfc, !PT ;  /* 0x000000cc06407812 */ /* 0x000fe400078efcff */
[----:B------:R-:W-:Y:S01]  /*72b30*/  ISETP.LT.AND P2, PT, R62, UR6, !P0 ;  /* 0x000000063e007c0c */ /* 0x000fe2000c741270 */
[----:B------:R4:W-:Y:S01]  /*72b40*/  @P5 STG.E desc[UR22][R60.64], R18 ;  /* 0x000000123c005986 */ /* 0x0009e2000c101916 */
[----:B------:R-:W-:Y:S01]  /*72b50*/  LEA R62, P5, R0, R5, 0x2 ;  /* 0x00000005003e7211 */ /* 0x000fe200078a10ff */
[----:B------:R-:W-:Y:S01]  /*72b60*/  IMAD R16, R4, 0x2, R0 ;  /* 0x0000000204107824 */ /* 0x000fe200078e0200 */
[----:B------:R-:W4:Y:S02]  /*72b70*/  LDCU UR6, c[0x0][0x39c] ;  /* 0x00007380ff0677ac */ /* 0x000f240008000800 */
[----:B------:R-:W-:-:S02]  /*72b80*/  LEA.HI.X.SX32 R63, R0, R7, 0x2, P5 ;  /* 0x00000007003f7211 */ /* 0x000fc400028f16ff */
[----:B---3--:R-:W-:Y:S01]  /*72b90*/  ISETP.LT.AND P5, PT, R64, UR4, !P0 ;  /* 0x0000000440007c0c */ /* 0x008fe2000c7a1270 */
[----:B------:R-:W3:Y:S01]  /*72ba0*/  LDCU UR4, c[0x0][0x39c] ;  /* 0x00007380ff0477ac */ /* 0x000ee20008000800 */
[----:B-1----:R-:W-:Y:S01]  /*72bb0*/  LOP3.LUT R3, R6, 0xce, RZ, 0xfc, !PT ;  /* 0x000000ce06037812 */ /* 0x002fe200078efcff */
[----:B------:R-:W-:Y:S01]  /*72bc0*/  IMAD R0, R4, 0x2, R16 ;  /* 0x0000000204007824 */ /* 0x000fe200078e0210 */
[----:B------:R-:W-:Y:S01]  /*72bd0*/  LEA R2, P6, R16, R5, 0x2 ;  /* 0x0000000510027211 */ /* 0x000fe200078c10ff */
[----:B------:R1:W-:Y:S01]  /*72be0*/  @P4 STG.E desc[UR22][R62.64], R19 ;  /* 0x000000133e004986 */ /* 0x0003e2000c101916 */
[----:B--2---:R-:W-:Y:S01]  /*72bf0*/  ISETP.LT.AND P4, PT, R3, UR5, !P0 ;  /* 0x0000000503007c0c */ /* 0x004fe2000c781270 */
[----:B----4-:R-:W-:Y:S01]  /*72c00*/  IMAD R18, R4, 0x2, R0 ;  /* 0x0000000204127824 */ /* 0x010fe200078e0200 */
[----:B------:R-:W-:Y:S01]  /*72c10*/  LEA.HI.X.SX32 R3, R16, R7, 0x2, P6 ;  /* 0x0000000710037211 */ /* 0x000fe200030f16ff */
[----:B------:R-:W2:Y:S01]  /*72c20*/  LDCU UR5, c[0x0][0x39c] ;  /* 0x00007380ff0577ac */ /* 0x000ea20008000800 */
[----:B------:R-:W-:-:S02]  /*72c30*/  LEA R16, P6, R0, R5, 0x2 ;  /* 0x0000000500107211 */ /* 0x000fc400078c10ff */
[----:B------:R-:W-:Y:S02]  /*72c40*/  LOP3.LUT R61, R6, 0xd0, RZ, 0xfc, !PT ;  /* 0x000000d0063d7812 */ /* 0x000fe400078efcff */
[----:B------:R-:W-:Y:S02]  /*72c50*/  LEA.HI.X.SX32 R17, R0, R7, 0x2, P6 ;  /* 0x0000000700117211 */ /* 0x000fe400030f16ff */
[----:B------:R-:W-:Y:S01]  /*72c60*/  LOP3.LUT R0, R6, 0xd2, RZ, 0xfc, !PT ;  /* 0x000000d206007812 */ /* 0x000fe200078efcff */
[----:B------:R4:W-:Y:S01]  /*72c70*/  @P3 STG.E desc[UR22][R2.64], R24 ;  /* 0x0000001802003986 */ /* 0x0009e2000c101916 */
[----:B------:R-:W-:Y:S02]  /*72c80*/  LEA R60, P6, R18, R5, 0x2 ;  /* 0x00000005123c7211 */ /* 0x000fe400078c10ff */
[----:B------:R-:W-:Y:S01]  /*72c90*/  ISETP.LT.AND P3, PT, R61, UR6, !P0 ;  /* 0x000000063d007c0c */ /* 0x000fe2000c761270 */
[----:B------:R2:W-:Y:S01]  /*72ca0*/  @P2 STG.E desc[UR22][R16.64], R25 ;  /* 0x0000001910002986 */ /* 0x0005e2000c101916 */
[----:B---3--:R-:W-:Y:S01]  /*72cb0*/  ISETP.LT.AND P2, PT, R0, UR4, !P0 ;  /* 0x0000000400007c0c */ /* 0x008fe2000c741270 */
[----:B------:R-:W3:Y:S01]  /*72cc0*/  LDCU UR4, c[0x0][0x39c] ;  /* 0x00007380ff0477ac */ /* 0x000ee20008000800 */
[----:B------:R-:W-:Y:S01]  /*72cd0*/  LEA.HI.X.SX32 R61, R18, R7, 0x2, P6 ;  /* 0x00000007123d7211 */ /* 0x000fe200030f16ff */
[----:B------:R-:W-:Y:S01]  /*72ce0*/  IMAD R18, R4, 0x2, R18 ;  /* 0x0000000204127824 */ /* 0x000fe200078e0212 */
[----:B-1----:R-:W-:Y:S01]  /*72cf0*/  LOP3.LUT R19, R6, 0xd4, RZ, 0xfc, !PT ;  /* 0x000000d406137812 */ /* 0x002fe200078efcff */
[----:B------:R-:W1:Y:S02]  /*72d00*/  LDCU UR6, c[0x0][0x39c] ;  /* 0x00007380ff0677ac */ /* 0x000e640008000800 */
[----:B------:R-:W-:Y:S01]  /*72d10*/  IMAD R0, R4, 0x2, R18 ;  /* 0x0000000204007824 */ /* 0x000fe200078e0212 */
[----:B----4-:R-:W-:Y:S01]  /*72d20*/  LEA R2, P6, R18, R5, 0x2 ;  /* 0x0000000512027211 */ /* 0x010fe200078c10ff */
[----:B------:R-:W-:Y:S01]  /*72d30*/  @P5 STG.E desc[UR22][R60.64], R26 ;  /* 0x0000001a3c005986 */ /* 0x000fe2000c101916 */
[----:B--2---:R-:W-:Y:S01]  /*72d40*/  ISETP.LT.AND P5, PT, R19, UR5, !P0 ;  /* 0x0000000513007c0c */ /* 0x004fe2000c7a1270 */
[----:B------:R-:W-:Y:S01]  /*72d50*/  IMAD R24, R4, 0x2, R0 ;  /* 0x0000000204187824 */ /* 0x000fe200078e0200 */
[----:B------:R-:W-:Y:S01]  /*72d60*/  LEA.HI.X.SX32 R3, R18, R7, 0x2, P6 ;  /* 0x0000000712037211 */ /* 0x000fe200030f16ff */
[----:B------:R-:W2:Y:S01]  /*72d70*/  LDCU UR5, c[0x0][0x39c] ;  /* 0x00007380ff0577ac */ /* 0x000ea20008000800 */
[----:B------:R-:W-:-:S02]  /*72d80*/  LEA R16, P6, R0, R5, 0x2 ;  /* 0x0000000500107211 */ /* 0x000fc400078c10ff */
[----:B------:R-:W-:Y:S02]  /*72d90*/  LOP3.LUT R19, R6, 0xd6, RZ, 0xfc, !PT ;  /* 0x000000d606137812 */ /* 0x000fe400078efcff */
[----:B------:R-:W-:Y:S01]  /*72da0*/  LEA.HI.X.SX32 R17, R0, R7, 0x2, P6 ;  /* 0x0000000700117211 */ /* 0x000fe200030f16ff */
[----:B------:R4:W-:Y:S01]  /*72db0*/  @P4 STG.E desc[UR22][R2.64], R27 ;  /* 0x0000001b02004986 */ /* 0x0009e2000c101916 */
[C---:B------:R-:W-:Y:S02]  /*72dc0*/  LEA R18, P6, R24.reuse, R5, 0x2 ;  /* 0x0000000518127211 */ /* 0x040fe400078c10ff */
[----:B---3--:R-:W-:Y:S01]  /*72dd0*/  ISETP.LT.AND P4, PT, R19, UR4, !P0 ;  /* 0x0000000413007c0c */ /* 0x008fe2000c781270 */
[----:B------:R-:W3:Y:S01]  /*72de0*/  LDCU UR4, c[0x0][0x39c] ;  /* 0x00007380ff0477ac */ /* 0x000ee20008000800 */
[----:B------:R-:W-:Y:S01]  /*72df0*/  LEA.HI.X.SX32 R19, R24, R7, 0x2, P6 ;  /* 0x0000000718137211 */ /* 0x000fe200030f16ff */
[----:B------:R-:W-:Y:S01]  /*72e00*/  IMAD R24, R4, 0x2, R24 ;  /* 0x0000000204187824 */ /* 0x000fe200078e0218 */
[C---:B------:R-:W-:Y:S01]  /*72e10*/  LOP3.LUT R0, R6.reuse, 0xd8, RZ, 0xfc, !PT ;  /* 0x000000d806007812 */ /* 0x040fe200078efcff */
[----:B------:R3:W-:Y:S01]  /*72e20*/  @P3 STG.E desc[UR22][R16.64], R32 ;  /* 0x0000002010003986 */ /* 0x0007e2000c101916 */
[----:B------:R-:W-:-:S02]  /*72e30*/  LOP3.LUT R25, R6, 0xda, RZ, 0xfc, !PT ;  /* 0x000000da06197812 */ /* 0x000fc400078efcff */
[----:B-1----:R-:W-:Y:S01]  /*72e40*/  ISETP.LT.AND P3, PT, R0, UR6, !P0 ;  /* 0x0000000600007c0c */ /* 0x002fe2000c761270 */
[----:B------:R-:W-:Y:S01]  /*72e50*/  IMAD R0, R4, 0x2, R24 ;  /* 0x0000000204007824 */ /* 0x000fe200078e0218 */
[C---:B----4-:R-:W-:Y:S01]  /*72e60*/  LEA R2, P6, R24.reuse, R5, 0x2 ;  /* 0x0000000518027211 */ /* 0x050fe200078c10ff */
[----:B------:R-:W1:Y:S01]  /*72e70*/  LDCU UR6, c[0x0][0x39c] ;  /* 0x00007380ff0677ac */ /* 0x000e620008000800 */
[----:B------:R4:W-:Y:S01]  /*72e80*/  @P2 STG.E desc[UR22][R18.64], R33 ;  /* 0x0000002112002986 */ /* 0x0009e2000c101916 */
[----:B--2---:R-:W-:Y:S02]  /*72e90*/  ISETP.LT.AND P2, PT, R25, UR5, !P0 ;  /* 0x0000000519007c0c */ /* 0x004fe4000c741270 */
[----:B------:R-:W-:Y:S01]  /*72ea0*/  LEA.HI.X.SX32 R3, R24, R7, 0x2, P6 ;  /* 0x0000000718037211 */ /* 0x000fe200030f16ff */
[----:B------:R-:W2:Y:S01]  /*72eb0*/  LDCU UR5, c[0x0][0x39c] ;  /* 0x00007380ff0577ac */ /* 0x000ea20008000800 */
[----:B---3--:R-:W-:Y:S01]  /*72ec0*/  LEA R16, P6, R0, R5, 0x2 ;  /* 0x0000000500107211 */ /* 0x008fe200078c10ff */
[----:B------:R-:W-:Y:S01]  /*72ed0*/  IMAD R24, R4, 0x2, R0 ;  /* 0x0000000204187824 */ /* 0x000fe200078e0200 */
[----:B------:R-:W-:Y:S01]  /*72ee0*/  LOP3.LUT R25, R6, 0xdc, RZ, 0xfc, !PT ;  /* 0x000000dc06197812 */ /* 0x000fe200078efcff */
[----:B------:R3:W-:Y:S01]  /*72ef0*/  @P5 STG.E desc[UR22][R2.64], R34 ;  /* 0x0000002202005986 */ /* 0x0007e2000c101916 */
[----:B------:R-:W-:Y:S01]  /*72f00*/  LEA.HI.X.SX32 R17, R0, R7, 0x2, P6 ;  /* 0x0000000700117211 */ /* 0x000fe200030f16ff */
[----:B------:R-:W-:Y:S01]  /*72f10*/  IMAD R0, R4, 0x2, R24 ;  /* 0x0000000204007824 */ /* 0x000fe200078e0218 */
[----:B------:R-:W-:Y:S01]  /*72f20*/  ISETP.LT.AND P5, PT, R25, UR4, !P0 ;  /* 0x0000000419007c0c */ /* 0x000fe2000c7a1270 */
[----:B------:R-:W3:Y:S01]  /*72f30*/  LDCU UR4, c[0x0][0x39c] ;  /* 0x00007380ff0477ac */ /* 0x000ee20008000800 */
[----:B----4-:R-:W-:-:S02]  /*72f40*/  LEA R18, P6, R24, R5, 0x2 ;  /* 0x0000000518127211 */ /* 0x010fc400078c10ff */
[----:B------:R-:W-:Y:S02]  /*72f50*/  LOP3.LUT R25, R6, 0xde, RZ, 0xfc, !PT ;  /* 0x000000de06197812 */ /* 0x000fe400078efcff */
[----:B------:R-:W-:Y:S02]  /*72f60*/  LEA.HI.X.SX32 R19, R24, R7, 0x2, P6 ;  /* 0x0000000718137211 */ /* 0x000fe400030f16ff */
[----:B------:R-:W-:Y:S01]  /*72f70*/  LEA R24, P6, R0, R5, 0x2 ;  /* 0x0000000500187211 */ /* 0x000fe200078c10ff */
[----:B------:R4:W-:Y:S01]  /*72f80*/  @P4 STG.E desc[UR22][R16.64], R35 ;  /* 0x0000002310004986 */ /* 0x0009e2000c101916 */
[----:B-1----:R-:W-:Y:S01]  /*72f90*/  ISETP.LT.AND P4, PT, R25, UR6, !P0 ;  /* 0x0000000619007c0c */ /* 0x002fe2000c781270 */
[----:B------:R-:W1:Y:S01]  /*72fa0*/  LDCU UR6, c[0x0][0x39c] ;  /* 0x00007380ff0677ac */ /* 0x000e620008000800 */
[----:B------:R-:W-:Y:S02]  /*72fb0*/  LOP3.LUT R26, R6, 0xe0, RZ, 0xfc, !PT ;  /* 0x000000e0061a7812 */ /* 0x000fe400078efcff */
[----:B------:R-:W-:Y:S01]  /*72fc0*/  LEA.HI.X.SX32 R25, R0, R7, 0x2, P6 ;  /* 0x0000000700197211 */ /* 0x000fe200030f16ff */
[----:B------:R-:W-:Y:S01]  /*72fd0*/  IMAD R0, R4, 0x2, R0 ;  /* 0x0000000204007824 */ /* 0x000fe200078e0200 */
[----:B------:R-:W-:Y:S01]  /*72fe0*/  @P3 STG.E desc[UR22][R18.64], R40 ;  /* 0x0000002812003986 */ /* 0x000fe2000c101916 */
[----:B--2---:R-:W-:Y:S01]  /*72ff0*/  ISETP.LT.AND P3, PT, R26, UR5, !P0 ;  /* 0x000000051a007c0c */ /* 0x004fe2000c761270 */
[----:B------:R-:W2:Y:S01]  /*73000*/  LDCU UR5, c[0x0][0x39c] ;  /* 0x00007380ff0577ac */ /* 0x000ea20008000800 */
[----:B------:R-:W-:Y:S01]  /*73010*/  IMAD R26, R4, 0x2, R0 ;  /* 0x00000002041a7824 */ /* 0x000fe200078e0200 */
[----:B------:R1:W-:Y:S01]  /*73020*/  @P2 STG.E desc[UR22][R24.64], R41 ;  /* 0x0000002918002986 */ /* 0x0003e2000c101916 */
[----:B---3--:R-:W-:-:S02]  /*73030*/  LEA R2, P2, R0, R5, 0x2 ;  /* 0x0000000500027211 */ /* 0x008fc400078410ff */
[----:B----4-:R-:W-:Y:S02]  /*73040*/  LOP3.LUT R17, R6, 0xe2, RZ, 0xfc, !PT ;  /* 0x000000e206117812 */ /* 0x010fe400078efcff */
        /* <DEDUP_REMOVED lines=8> */
[----:B-1----:R-:W-:-:S03]  /*730d0*/  LOP3.LUT R24, R6, 0xe6, RZ, 0xfc, !PT ;  /* 0x000000e606187812 */ /* 0x002fc600078efcff */
[----:B------:R1:W-:Y:S01]  /*730e0*/  @P4 STG.E desc[UR22][R16.64], R43 ;  /* 0x0000002b10004986 */ /* 0x0003e2000c101916 */
[----:B------:R-:W-:Y:S02]  /*730f0*/  LEA R18, P4, R26, R5, 0x2 ;  /* 0x000000051a127211 */ /* 0x000fe400078810ff */
[----:B------:R-:W-:Y:S01]  /*73100*/  ISETP.LT.AND P5, PT, R0, UR6, !P0 ;  /* 0x0000000600007c0c */ /* 0x000fe2000c7a1270 */
[----:B------:R-:W1:Y:S01]  /*73110*/  LDCU UR6, c[0x0][0x39c] ;  /* 0x00007380ff0677ac */ /* 0x000e620008000800 */
[----:B------:R-:W-:Y:S01]  /*73120*/  IMAD R0, R4, 0x2, R26 ;  /* 0x0000000204007824 */ /* 0x000fe200078e021a */
[----:B------:R-:W-:Y:S02]  /*73130*/  LEA.HI.X.SX32 R19, R26, R7, 0x2, P4 ;  /* 0x000000071a137211 */ /* 0x000fe400020f16ff */
[----:B--2---:R-:W-:Y:S01]  /*73140*/  ISETP.LT.AND P4, PT, R24, UR5, !P0 ;  /* 0x0000000518007c0c */ /* 0x004fe2000c781270 */
[----:B------:R-:W2:Y:S01]  /*73150*/  LDCU UR5, c[0x0][0x39c] ;  /* 0x00007380ff0577ac */ /* 0x000ea20008000800 */
[----:B----4-:R-:W-:Y:S01]  /*73160*/  LOP3.LUT R3, R6, 0xe8, RZ, 0xfc, !PT ;  /* 0x000000e806037812 */ /* 0x010fe200078efcff */
[----:B------:R-:W-:Y:S01]  /*73170*/  IMAD R24, R4, 0x2, R0 ;  /* 0x0000000204187824 */ /* 0x000fe200078e0200 */
[C---:B------:R-:W-:Y:S01]  /*73180*/  LEA R2, P6, R0.reuse, R5, 0x2 ;  /* 0x0000000500027211 */ /* 0x040fe200078c10ff */
[----:B------:R4:W-:Y:S01]  /*73190*/  @P3 STG.E desc[UR22][R18.64], R192 ;  /* 0x000000c012003986 */ /* 0x0009e2000c101916 */
[----:B---3--:R-:W-:Y:S01]  /*731a0*/  ISETP.LT.AND P3, PT, R3, UR4, !P0 ;  /* 0x0000000403007c0c */ /* 0x008fe2000c761270 */
[----:B------:R-:W3:Y:S01]  /*731b0*/  LDCU UR4, c[0x0][0x39c] ;  /* 0x00007380ff0477ac */ /* 0x000ee20008000800 */
[----:B------:R-:W-:Y:S01]  /*731c0*/  LEA.HI.X.SX32 R3, R0, R7, 0x2, P6 ;  /* 0x0000000700037211 */ /* 0x000fe200030f16ff */
[----:B------:R-:W-:Y:S01]  /*731d0*/  IMAD R0, R4, 0x2, R24 ;  /* 0x0000000204007824 */ /* 0x000fe200078e0218 */
[----:B-1----:R-:W-:-:S02]  /*731e0*/  LEA R16, P6, R24, R5, 0x2 ;  /* 0x0000000518107211 */ /* 0x002fc400078c10ff */
[----:B------:R-:W-:Y:S02]  /*731f0*/  LOP3.LUT R25, R6, 0xea, RZ, 0xfc, !PT ;  /* 0x000000ea06197812 */ /* 0x000fe400078efcff */
[----:B------:R-:W-:Y:S02]  /*73200*/  LEA.HI.X.SX32 R17, R24, R7, 0x2, P6 ;  /* 0x0000000718117211 */ /* 0x000fe400030f16ff */
[----:B------:R-:W-:Y:S01]  /*73210*/  LEA R24, P6, R0, R5, 0x2 ;  /* 0x0000000500187211 */ /* 0x000fe200078c10ff */
[----:B------:R1:W-:Y:S01]  /*73220*/  @P2 STG.E desc[UR22][R2.64], R193 ;  /* 0x000000c102002986 */ /* 0x0003e2000c101916 */
[----:B------:R-:W-:Y:S01]  /*73230*/  ISETP.LT.AND P2, PT, R25, UR6, !P0 ;  /* 0x0000000619007c0c */ /* 0x000fe2000c741270 */
[----:B------:R-:W3:Y:S01]  /*73240*/  LDCU UR6, c[0x0][0x39c] ;  /* 0x00007380ff0677ac */ /* 0x000ee20008000800 */
[----:B----4-:R-:W-:Y:S02]  /*73250*/  LOP3.LUT R18, R6, 0xec, RZ, 0xfc, !PT ;  /* 0x000000ec06127812 */ /* 0x010fe400078efcff */
[----:B------:R-:W-:Y:S01]  /*73260*/  LEA.HI.X.SX32 R25, R0, R7, 0x2, P6 ;  /* 0x0000000700197211 */ /* 0x000fe200030f16ff */
[----:B------:R-:W-:Y:S01]  /*73270*/  IMAD R0, R4, 0x2, R0 ;  /* 0x0000000204007824 */ /* 0x000fe200078e0200 */
[----:B------:R4:W-:Y:S01]  /*73280*/  @P5 STG.E desc[UR22][R16.64], R194 ;  /* 0x000000c210005986 */ /* 0x0009e2000c101916 */
[----:B--2---:R-:W-:Y:S01]  /*73290*/  ISETP.LT.AND P5, PT, R18, UR5, !P0 ;  /* 0x0000000512007c0c */ /* 0x004fe2000c7a1270 */
[----:B------:R-:W2:Y:S01]  /*732a0*/  LDCU UR5, c[0x0][0x39c] ;  /* 0x00007380ff0577ac */ /* 0x000ea20008000800 */
[----:B------:R-:W-:Y:S01]  /*732b0*/  IMAD R18, R4, 0x2, R0 ;  /* 0x0000000204127824 */ /* 0x000fe200078e0200 */
[----:B-1----:R-:W-:-:S02]  /*732c0*/  LEA R2, P6, R0, R5, 0x2 ;  /* 0x0000000500027211 */ /* 0x002fc400078c10ff */
[----:B------:R-:W-:Y:S01]  /*732d0*/  LOP3.LUT R19, R6, 0xee, RZ, 0xfc, !PT ;  /* 0x000000ee06137812 */ /* 0x000fe200078efcff */
[----:B------:R1:W-:Y:S01]  /*732e0*/  @P4 STG.E desc[UR22][R24.64], R195 ;  /* 0x000000c318004986 */ /* 0x0003e2000c101916 */
[----:B------:R-:W-:Y:S01]  /*732f0*/  LEA.HI.X.SX32 R3, R0, R7, 0x2, P6 ;  /* 0x0000000700037211 */ /* 0x000fe200030f16ff */
[----:B------:R-:W-:Y:S01]  /*73300*/  IMAD R0, R4, 0x2, R18 ;  /* 0x0000000204007824 */ /* 0x000fe200078e0212 */
[----:B---3--:R-:W-:Y:S01]  /*73310*/  ISETP.LT.AND P4, PT, R19, UR4, !P0 ;  /* 0x0000000413007c0c */ /* 0x008fe2000c781270 */
[----:B------:R-:W3:Y:S01]  /*73320*/  LDCU UR4, c[0x0][0x39c] ;  /* 0x00007380ff0477ac */ /* 0x000ee20008000800 */
[----:B----4-:R-:W-:-:S04]  /*73330*/  LEA R16, P6, R18, R5, 0x2 ;  /* 0x0000000512107211 */ /* 0x010fc800078c10ff */
[----:B------:R-:W-:Y:S02]  /*73340*/  LEA.HI.X.SX32 R17, R18, R7, 0x2, P6 ;  /* 0x0000000712117211 */ /* 0x000fe400030f16ff */
[----:B-1----:R-:W-:Y:S02]  /*73350*/  LEA R24, P6, R0, R5, 0x2 ;  /* 0x0000000500187211 */ /* 0x002fe400078c10ff */
[C---:B------:R-:W-:Y:S01]  /*73360*/  LOP3.LUT R19, R6.reuse, 0xf0, RZ, 0xfc, !PT ;  /* 0x000000f006137812 */ /* 0x040fe200078efcff */
[----:B------:R1:W-:Y:S01]  /*73370*/  @P3 STG.E desc[UR22][R2.64], R232 ;  /* 0x000000e802003986 */ /* 0x0003e2000c101916 */
[----:B------:R-:W-:Y:S02]  /*73380*/  LOP3.LUT R18, R6, 0xf2, RZ, 0xfc, !PT ;  /* 0x000000f206127812 */ /* 0x000fe400078efcff */
[----:B------:R-:W-:Y:S01]  /*73390*/  LEA.HI.X.SX32 R25, R0, R7, 0x2, P6 ;  /* 0x0000000700197211 */ /* 0x000fe200030f16ff */
[----:B------:R-:W-:Y:S01]  /*733a0*/  IMAD R0, R4, 0x2, R0 ;  /* 0x0000000204007824 */ /* 0x000fe200078e0200 */
[----:B--2---:R-:W-:Y:S01]  /*733b0*/  ISETP.LT.AND P3, PT, R19, UR5, !P0 ;  /* 0x0000000513007c0c */ /* 0x004fe2000c761270 */
[----:B------:R-:W2:Y:S01]  /*733c0*/  LDCU UR5, c[0x0][0x39c] ;  /* 0x00007380ff0577ac */ /* 0x000ea20008000800 */
[----:B------:R-:W-:Y:S01]  /*733d0*/  @P2 STG.E desc[UR22][R16.64], R233 ;  /* 0x000000e910002986 */ /* 0x000fe2000c101916 */
[----:B------:R-:W-:Y:S01]  /*733e0*/  ISETP.LT.AND P2, PT, R18, UR6, !P0 ;  /* 0x0000000612007c0c */ /* 0x000fe2000c741270 */
[----:B------:R-:W-:Y:S01]  /*733f0*/  IMAD R32, R4, 0x2, R0 ;  /* 0x0000000204207824 */ /* 0x000fe200078e0200 */
[----:B------:R-:W4:Y:S01]  /*73400*/  LDCU UR6, c[0x0][0x39c] ;  /* 0x00007380ff0677ac */ /* 0x000f220008000800 */
[----:B------:R2:W-:Y:S01]  /*73410*/  @P5 STG.E desc[UR22][R24.64], R234 ;  /* 0x000000ea18005986 */ /* 0x0005e2000c101916 */
[----:B------:R-:W-:-:S02]  /*73420*/  LEA R26, P5, R0, R5, 0x2 ;  /* 0x00000005001a7211 */ /* 0x000fc400078a10ff */
[----:B-1----:R-:W-:Y:S01]  /*73430*/  LOP3.LUT R2, R6, 0xf4, RZ, 0xfc, !PT ;  /* 0x000000f406027812 */ /* 0x002fe200078efcff */
[----:B------:R-:W1:Y:S01]  /*73440*/  LDS.128 R16, [R252] ;  /* 0x00000000fc107984 */ /* 0x000e620000000c00 */
[----:B------:R-:W-:Y:S02]  /*73450*/  LEA.HI.X.SX32 R27, R0, R7, 0x2, P5 ;  /* 0x00000007001b7211 */ /* 0x000fe400028f16ff */
[----:B---3--:R-:W-:Y:S01]  /*73460*/  ISETP.LT.AND P5, PT, R2, UR4, !P0 ;  /* 0x0000000402007c0c */ /* 0x008fe2000c7a1270 */
[----:B------:R-:W3:Y:S01]  /*73470*/  LDCU UR4, c[0x0][0x39c] ;  /* 0x00007380ff0477ac */ /* 0x000ee20008000800 */
[----:B------:R-:W-:Y:S02]  /*73480*/  LEA R2, P6, R32, R5, 0x2 ;  /* 0x0000000520027211 */ /* 0x000fe400078c10ff */
[----:B------:R-:W-:Y:S02]  /*73490*/  LOP3.LUT R0, R6, 0xf6, RZ, 0xfc, !PT ;  /* 0x000000f606007812 */ /* 0x000fe400078efcff */
[----:B------:R-:W-:Y:S01]  /*734a0*/  LEA.HI.X.SX32 R3, R32, R7, 0x2, P6 ;  /* 0x0000000720037211 */ /* 0x000fe200030f16ff */
[----:B------:R-:W-:Y:S01]  /*734b0*/  IMAD R32, R4, 0x2, R32 ;  /* 0x0000000204207824 */ /* 0x000fe200078e0220 */
[----:B------:R3:W-:Y:S01]  /*734c0*/  @P4 STG.E desc[UR22][R26.64], R235 ;  /* 0x000000eb1a004986 */ /* 0x0007e2000c101916 */
[----:B--2---:R-:W-:Y:S01]  /*734d0*/  ISETP.LT.AND P4, PT, R0, UR5, !P0 ;  /* 0x0000000500007c0c */ /* 0x004fe2000c781270 */
[----:B------:R-:W2:Y:S01]  /*734e0*/  LDCU UR5, c[0x0][0x39c] ;  /* 0x00007380ff0577ac */ /* 0x000ea20008000800 */
[----:B------:R-:W-:Y:S01]  /*734f0*/  LOP3.LUT R25, R6, 0xf8, RZ, 0xfc, !PT ;  /* 0x000000f806197812 */ /* 0x000fe200078efcff */
[----:B------:R-:W-:Y:S01]  /*73500*/  IMAD R0, R4, 0x2, R32 ;  /* 0x0000000204007824 */ /* 0x000fe200078e0220 */
[C---:B------:R-:W-:Y:S01]  /*73510*/  LEA R24, P6, R32.reuse, R5, 0x2 ;  /* 0x0000000520187211 */ /* 0x040fe200078c10ff */
[----:B------:R2:W-:Y:S01]  /*73520*/  @P3 STG.E desc[UR22][R2.64], R44 ;  /* 0x0000002c02003986 */ /* 0x0005e2000c101916 */
[----:B----4-:R-:W-:Y:S01]  /*73530*/  ISETP.LT.AND P3, PT, R25, UR6, !P0 ;  /* 0x0000000619007c0c */ /* 0x010fe2000c761270 */
[----:B------:R-:W4:Y:S01]  /*73540*/  LDCU UR6, c[0x0][0x39c] ;  /* 0x00007380ff0677ac */ /* 0x000f220008000800 */
[----:B------:R-:W-:Y:S01]  /*73550*/  LEA.HI.X.SX32 R25, R32, R7, 0x2, P6 ;  /* 0x0000000720197211 */ /* 0x000fe200030f16ff */
[----:B------:R-:W-:Y:S01]  /*73560*/  IMAD R32, R4, 0x2, R0 ;  /* 0x0000000204207824 */ /* 0x000fe200078e0200 */
[----:B---3--:R-:W-:-:S02]  /*73570*/  LEA R26, P6, R0, R5, 0x2 ;  /* 0x00000005001a7211 */ /* 0x008fc400078c10ff */
[----:B------:R-:W-:Y:S01]  /*73580*/  LOP3.LUT R33, R6, 0xfa, RZ, 0xfc, !PT ;  /* 0x000000fa06217812 */ /* 0x000fe200078efcff */
[----:B------:R3:W-:Y:S01]  /*73590*/  @P2 STG.E desc[UR22][R24.64], R45 ;  /* 0x0000002d18002986 */ /* 0x0007e2000c101916 */
[----:B------:R-:W-:Y:S01]  /*735a0*/  LEA.HI.X.SX32 R27, R0, R7, 0x2, P6 ;  /* 0x00000007001b7211 */ /* 0x000fe200030f16ff */
[----:B------:R-:W-:Y:S01]  /*735b0*/  IMAD R0, R4, 0x2, R32 ;  /* 0x0000000204007824 */ /* 0x000fe200078e0220 */
[----:B--2---:R-:W-:Y:S02]  /*735c0*/  LEA R2, P6, R32, R5, 0x2 ;  /* 0x0000000520027211 */ /* 0x004fe400078c10ff */
[----:B------:R-:W-:Y:S01]  /*735d0*/  ISETP.LT.AND P2, PT, R33, UR4, !P0 ;  /* 0x0000000421007c0c */ /* 0x000fe2000c741270 */
[----:B------:R-:W2:Y:S01]  /*735e0*/  LDCU UR4, c[0x0][0x39c] ;  /* 0x00007380ff0477ac */ /* 0x000ea20008000800 */
[----:B------:R-:W-:Y:S02]  /*735f0*/  LOP3.LUT R33, R6, 0xfc, RZ, 0xfc, !PT ;  /* 0x000000fc06217812 */ /* 0x000fe400078efcff */
[----:B------:R-:W-:-:S02]  /*73600*/  LEA.HI.X.SX32 R3, R32, R7, 0x2, P6 ;  /* 0x0000000720037211 */ /* 0x000fc400030f16ff */
[----:B------:R-:W-:Y:S01]  /*73610*/  LEA R32, P6, R0, R5, 0x2 ;  /* 0x0000000500207211 */ /* 0x000fe200078c10ff */
[----:B------:R2:W-:Y:S01]  /*73620*/  @P5 STG.E desc[UR22][R26.64], R46 ;  /* 0x0000002e1a005986 */ /* 0x0005e2000c101916 */
[----:B------:R-:W-:Y:S01]  /*73630*/  ISETP.LT.AND P5, PT, R33, UR5, !P0 ;  /* 0x0000000521007c0c */ /* 0x000fe2000c7a1270 */
[----:B------:R-:W2:Y:S01]  /*73640*/  LDCU UR5, c[0x0][0x39c] ;  /* 0x00007380ff0577ac */ /* 0x000ea20008000800 */
[----:B------:R-:W-:Y:S02]  /*73650*/  LOP3.LUT R34, R6, 0xfe, RZ, 0xfc, !PT ;  /* 0x000000fe06227812 */ /* 0x000fe400078efcff */
[----:B------:R-:W-:Y:S01]  /*73660*/  LEA.HI.X.SX32 R33, R0, R7, 0x2, P6 ;  /* 0x0000000700217211 */ /* 0x000fe200030f16ff */
[----:B------:R-:W-:Y:S01]  /*73670*/  IMAD R0, R4, 0x2, R0 ;  /* 0x0000000204007824 */ /* 0x000fe200078e0200 */
[----:B------:R-:W-:Y:S01]  /*73680*/  @P4 STG.E desc[UR22][R2.64], R47 ;  /* 0x0000002f02004986 */ /* 0x000fe2000c101916 */
[----:B----4-:R-:W-:Y:S01]  /*73690*/  ISETP.LT.AND P4, PT, R34, UR6, !P0 ;  /* 0x0000000622007c0c */ /* 0x010fe2000c781270 */
[----:B------:R-:W4:Y:S01]  /*736a0*/  LDCU UR6, c[0x0][0x39c] ;  /* 0x00007380ff0677ac */ /* 0x000f220008000800 */
[----:B------:R-:W-:Y:S01]  /*736b0*/  IMAD R34, R4, 0x2, R0 ;  /* 0x0000000204227824 */ /* 0x000fe200078e0200 */
[----:B-1----:R1:W-:Y:S01]  /*736c0*/  @P3 STG.E desc[UR22][R32.64], R16 ;  /* 0x0000001020003986 */ /* 0x0023e2000c101916 */
[----:B---3--:R-:W-:-:S02]  /*736d0*/  LEA R24, P3, R0, R5, 0x2 ;  /* 0x0000000500187211 */ /* 0x008fc400078610ff */
[----:B--2---:R-:W-:Y:S02]  /*736e0*/  LOP3.LUT R27, R6, 0x100, RZ, 0xfc, !PT ;  /* 0x00000100061b7812 */ /* 0x004fe400078efcff */
[----:B------:R-:W-:Y:S02]  /*736f0*/  LEA.HI.X.SX32 R25, R0, R7, 0x2, P3 ;  /* 0x0000000700197211 */ /* 0x000fe400018f16ff */
[C---:B------:R-:W-:Y:S02]  /*73700*/  LEA R26, P6, R34.reuse, R5, 0x2 ;  /* 0x00000005221a7211 */ /* 0x040fe400078c10ff */
[----:B------:R-:W-:Y:S01]  /*73710*/  ISETP.LT.AND P3, PT, R27, UR4, !P0 ;  /* 0x000000041b007c0c */ /* 0x000fe2000c761270 */
[----:B------:R-:W2:Y:S01]  /*73720*/  LDCU UR4, c[0x0][0x39c] ;  /* 0x00007380ff0477ac */ /* 0x000ea20008000800 */
        /* <DEDUP_REMOVED lines=8> */
[----:B------:R-:W2:Y:S01]  /*737b0*/  LDCU UR5, c[0x0][0x39c] ;  /* 0x00007380ff0577ac */ /* 0x000ea20008000800 */
[----:B------:R-:W-:Y:S01]  /*737c0*/  IMAD R0, R4, 0x2, R34 ;  /* 0x0000000204007824 */ /* 0x000fe200078e0222 */
[----:B------:R-:W-:Y:S02]  /*737d0*/  LEA.HI.X.SX32 R3, R34, R7, 0x2, P5 ;  /* 0x0000000722037211 */ /* 0x000fe400028f16ff */
[----:B----4-:R-:W-:Y:S01]  /*737e0*/  ISETP.LT.AND P5, PT, R16, UR6, !P0 ;  /* 0x0000000610007c0c */ /* 0x010fe2000c7a1270 */
[----:B------:R-:W4:Y:S01]  /*737f0*/  LDCU UR6, c[0x0][0x39c] ;  /* 0x00007380ff0677ac */ /* 0x000f220008000800 */
[----:B---3--:R-:W-:-:S02]  /*73800*/  LOP3.LUT R17, R6, 0x106, RZ, 0xfc, !PT ;  /* 0x0000010606117812 */ /* 0x008fc400078efcff */
[----:B------:R-:W-:Y:S01]  /*73810*/  LEA R16, P6, R0, R5, 0x2 ;  /* 0x0000000500107211 */ /* 0x000fe200078c10ff */
[----:B-1----:R-:W-:Y:S01]  /*73820*/  IMAD R18, R4, 0x2, R0 ;  /* 0x0000000204127824 */ /* 0x002fe200078e0200 */
[----:B------:R1:W-:Y:S01]  /*73830*/  @P4 STG.E desc[UR22][R2.64], R19 ;  /* 0x0000001302004986 */ /* 0x0003e2000c101916 */
[----:B--2---:R-:W-:Y:S01]  /*73840*/  ISETP.LT.AND P4, PT, R17, UR4, !P0 ;  /* 0x0000000411007c0c */ /* 0x004fe2000c781270 */
[----:B------:R-:W2:Y:S01]  /*73850*/  LDCU UR4, c[0x0][0x39c] ;  /* 0x00007380ff0477ac */ /* 0x000ea20008000800 */
[----:B------:R-:W-:Y:S01]  /*73860*/  LEA.HI.X.SX32 R17, R0, R7, 0x2, P6 ;  /* 0x0000000700117211 */ /* 0x000fe200030f16ff */
[----:B------:R-:W-:Y:S01]  /*73870*/  IMAD R0, R4, 0x2, R18 ;  /* 0x0000000204007824 */ /* 0x000fe200078e0212 */
[----:B------:R-:W-:Y:S02]  /*73880*/  LEA R24, P6, R18, R5, 0x2 ;  /* 0x0000000512187211 */ /* 0x000fe400078c10ff */
[----:B------:R-:W-:Y:S02]  /*73890*/  LOP3.LUT R27, R6, 0x108, RZ, 0xfc, !PT ;  /* 0x00000108061b7812 */ /* 0x000fe400078efcff */
[----:B------:R-:W-:-:S02]  /*738a0*/  LEA.HI.X.SX32 R25, R18, R7, 0x2, P6 ;  /* 0x0000000712197211 */ /* 0x000fc400030f16ff */
[C---:B------:R-:W-:Y:S01]  /*738b0*/  LEA R26, P6, R0.reuse, R5, 0x2 ;  /* 0x00000005001a7211 */ /* 0x040fe200078c10ff */
[----:B------:R3:W-:Y:S01]  /*738c0*/  @P3 STG.E desc[UR22][R16.64], R213 ;  /* 0x000000d510003986 */ /* 0x0007e2000c101916 */
[----:B------:R-:W-:Y:S01]  /*738d0*/  ISETP.LT.AND P3, PT, R27, UR5, !P0 ;  /* 0x000000051b007c0c */ /* 0x000fe2000c761270 */
[----:B------:R-:W2:Y:S01]  /*738e0*/  LDCU UR5, c[0x0][0x39c] ;  /* 0x00007380ff0577ac */ /* 0x000ea20008000800 */
[----:B------:R-:W-:Y:S01]  /*738f0*/  LEA.HI.X.SX32 R27, R0, R7, 0x2, P6 ;  /* 0x00000007001b7211 */ /* 0x000fe200030f16ff */
[----:B------:R-:W-:Y:S01]  /*73900*/  IMAD R0, R4, 0x2, R0 ;  /* 0x0000000204007824 */ /* 0x000fe200078e0200 */
[C---:B-1----:R-:W-:Y:S01]  /*73910*/  LOP3.LUT R2, R6.reuse, 0x10a, RZ, 0xfc, !PT ;  /* 0x0000010a06027812 */ /* 0x042fe200078efcff */
[----:B------:R1:W-:Y:S01]  /*73920*/  @P2 STG.E desc[UR22][R24.64], R226 ;  /* 0x000000e218002986 */ /* 0x0003e2000c101916 */
[----:B------:R-:W-:-:S03]  /*73930*/  LOP3.LUT R3, R6, 0x10c, RZ, 0xfc, !PT ;  /* 0x0000010c06037812 */ /* 0x000fc600078efcff */
[----:B---3--:R-:W3:Y:S01]  /*73940*/  LDL.LU R213, [R1+0x10] ;  /* 0x0000100001d57983 */ /* 0x008ee20000300800 */
[----:B----4-:R-:W-:Y:S01]  /*73950*/  ISETP.LT.AND P2, PT, R2, UR6, !P0 ;  /* 0x0000000602007c0c */ /* 0x010fe2000c741270 */
[----:B------:R-:W-:Y:S01]  /*73960*/  IMAD R18, R4, 0x2, R0 ;  /* 0x0000000204127824 */ /* 0x000fe200078e0200 */
[C---:B------:R-:W-:Y:S01]  /*73970*/  LEA R2, P6, R0.reuse, R5, 0x2 ;  /* 0x0000000500027211 */ /* 0x040fe200078c10ff */
[----:B------:R4:W-:Y:S04]  /*73980*/  @P5 STG.E desc[UR22][R26.64], R225 ;  /* 0x000000e11a005986 */ /* 0x0009e8000c101916 */
[----:B-1----:R-:W3:Y:S01]  /*73990*/  LDL.LU R226, [R1+0x14] ;  /* 0x0000140001e27983 */ /* 0x002ee20000300800 */
[----:B--2---:R-:W-:Y:S01]  /*739a0*/  ISETP.LT.AND P5, PT, R3, UR4, !P0 ;  /* 0x0000000403007c0c */ /* 0x004fe2000c7a1270 */
[----:B------:R-:W1:Y:S01]  /*739b0*/  LDCU UR6, c[0x0][0x39c] ;  /* 0x00007380ff0677ac */ /* 0x000e620008000800 */
[----:B------:R-:W-:Y:S01]  /*739c0*/  LEA.HI.X.SX32 R3, R0, R7, 0x2, P6 ;  /* 0x0000000700037211 */ /* 0x000fe200030f16ff */
[----:B------:R-:W2:Y:S04]  /*739d0*/  LDCU UR4, c[0x0][0x39c] ;  /* 0x00007380ff0477ac */ /* 0x000ea80008000800 */
[----:B------:R1:W-:Y:S04]  /*739e0*/  @P4 STG.E desc[UR22][R2.64], R224 ;  /* 0x000000e002004986 */ /* 0x0003e8000c101916 */
[----:B----4-:R-:W4:Y:S04]  /*739f0*/  LDL.LU R225, [R1+0x18] ;  /* 0x0000180001e17983 */ /* 0x010f280000300800 */
[----:B-1----:R-:W4:Y:S01]  /*73a00*/  LDL.LU R224, [R1+0x1c] ;  /* 0x00001c0001e07983 */ /* 0x002f220000300800 */
[----:B------:R-:W-:Y:S01]  /*73a10*/  LEA R16, P6, R18, R5, 0x2 ;  /* 0x0000000512107211 */ /* 0x000fe200078c10ff */
[----:B------:R-:W-:Y:S01]  /*73a20*/  IMAD R0, R4, 0x2, R18 ;  /* 0x0000000204007824 */ /* 0x000fe200078e0212 */
[----:B------:R-:W-:-:S02]  /*73a30*/  LOP3.LUT R19, R6, 0x10e, RZ, 0xfc, !PT ;  /* 0x0000010e06137812 */ /* 0x000fc400078efcff */
[----:B------:R-:W-:Y:S02]  /*73a40*/  LEA.HI.X.SX32 R17, R18, R7, 0x2, P6 ;  /* 0x0000000712117211 */ /* 0x000fe400030f16ff */
[C---:B------:R-:W-:Y:S02]  /*73a50*/  LEA R18, P6, R0.reuse, R5, 0x2 ;  /* 0x0000000500127211 */ /* 0x040fe400078c10ff */
[----:B------:R-:W-:Y:S01]  /*73a60*/  ISETP.LT.AND P4, PT, R19, UR5, !P0 ;  /* 0x0000000513007c0c */ /* 0x000fe2000c781270 */
[----:B------:R-:W1:Y:S01]  /*73a70*/  LDCU UR5, c[0x0][0x39c] ;  /* 0x00007380ff0577ac */ /* 0x000e620008000800 */
[----:B------:R-:W-:Y:S01]  /*73a80*/  LEA.HI.X.SX32 R19, R0, R7, 0x2, P6 ;  /* 0x0000000700137211 */ /* 0x000fe200030f16ff */
[----:B------:R-:W-:Y:S01]  /*73a90*/  IMAD R0, R4, 0x2, R0 ;  /* 0x0000000204007824 */ /* 0x000fe200078e0200 */
[C---:B------:R-:W-:Y:S01]  /*73aa0*/  LOP3.LUT R24, R6.reuse, 0x110, RZ, 0xfc, !PT ;  /* 0x0000011006187812 */ /* 0x040fe200078efcff */
[----:B------:R1:W-:Y:S01]  /*73ab0*/  @P3 STG.E desc[UR22][R16.64], R222 ;  /* 0x000000de10003986 */ /* 0x0003e2000c101916 */
[----:B------:R-:W-:-:S02]  /*73ac0*/  LOP3.LUT R25, R6, 0x112, RZ, 0xfc, !PT ;  /* 0x0000011206197812 */ /* 0x000fc400078efcff */
[----:B------:R-:W-:Y:S01]  /*73ad0*/  ISETP.LT.AND P3, PT, R24, UR6, !P0 ;  /* 0x0000000618007c0c */ /* 0x000fe2000c761270 */
[----:B------:R-:W-:Y:S01]  /*73ae0*/  IMAD R24, R4, 0x2, R0 ;  /* 0x0000000204187824 */ /* 0x000fe200078e0200 */
[C---:B------:R-:W-:Y:S01]  /*73af0*/  LEA R2, P6, R0.reuse, R5, 0x2 ;  /* 0x0000000500027211 */ /* 0x040fe200078c10ff */
[----:B------:R-:W1:Y:S01]  /*73b00*/  LDCU UR6, c[0x0][0x39c] ;  /* 0x00007380ff0677ac */ /* 0x000e620008000800 */
[----:B------:R1:W-:Y:S01]  /*73b10*/  @P2 STG.E desc[UR22][R18.64], R223 ;  /* 0x000000df12002986 */ /* 0x0003e2000c101916 */
[----:B--2---:R-:W-:Y:S02]  /*73b20*/  ISETP.LT.AND P2, PT, R25, UR4, !P0 ;  /* 0x0000000419007c0c */ /* 0x004fe4000c741270 */
[----:B------:R-:W-:Y:S01]  /*73b30*/  LEA.HI.X.SX32 R3, R0, R7, 0x2, P6 ;  /* 0x0000000700037211 */ /* 0x000fe200030f16ff */
[----:B------:R-:W2:Y:S01]  /*73b40*/  LDCU UR4, c[0x0][0x39c] ;  /* 0x00007380ff0477ac */ /* 0x000ea20008000800 */
[----:B-1----:R-:W-:Y:S01]  /*73b50*/  LEA R16, P6, R24, R5, 0x2 ;  /* 0x0000000518107211 */ /* 0x002fe200078c10ff */
[----:B------:R-:W-:Y:S01]  /*73b60*/  IMAD R0, R4, 0x2, R24 ;  /* 0x0000000204007824 */ /* 0x000fe200078e0218 */
[----:B------:R-:W-:-:S02]  /*73b70*/  LOP3.LUT R25, R6, 0x114, RZ, 0xfc, !PT ;  /* 0x0000011406197812 */ /* 0x000fc400078efcff */
[----:B------:R-:W-:Y:S01]  /*73b80*/  LEA.HI.X.SX32 R17, R24, R7, 0x2, P6 ;  /* 0x0000000718117211 */ /* 0x000fe200030f16ff */
[----:B------:R-:W-:Y:S01]  /*73b90*/  IMAD R26, R4, 0x2, R0 ;  /* 0x00000002041a7824 */ /* 0x000fe200078e0200 */
[----:B------:R-:W-:Y:S01]  /*73ba0*/  LEA R18, P6, R0, R5, 0x2 ;  /* 0x0000000500127211 */ /* 0x000fe200078c10ff */
[----:B------:R-:W-:Y:S01]  /*73bb0*/  @P5 STG.E desc[UR22][R2.64], R237 ;  /* 0x000000ed02005986 */ /* 0x000fe2000c101916 */
[----:B------:R-:W-:Y:S01]  /*73bc0*/  ISETP.LT.AND P5, PT, R25, UR5, !P0 ;  /* 0x0000000519007c0c */ /* 0x000fe2000c7a1270 */
[----:B------:R-:W1:Y:S01]  /*73bd0*/  LDCU UR5, c[0x0][0x39c] ;  /* 0x00007380ff0577ac */ /* 0x000e620008000800 */
[----:B------:R-:W-:Y:S02]  /*73be0*/  LOP3.LUT R25, R6, 0x116, RZ, 0xfc, !PT ;  /* 0x0000011606197812 */ /* 0x000fe400078efcff */
[----:B------:R-:W-:Y:S02]  /*73bf0*/  LEA.HI.X.SX32 R19, R0, R7, 0x2, P6 ;  /* 0x0000000700137211 */ /* 0x000fe400030f16ff */
[----:B------:R-:W-:Y:S01]  /*73c00*/  LEA R24, P6, R26, R5, 0x2 ;  /* 0x000000051a187211 */ /* 0x000fe200078c10ff */
[----:B------:R1:W-:Y:S01]  /*73c10*/  @P4 STG.E desc[UR22][R16.64], R227 ;  /* 0x000000e310004986 */ /* 0x0003e2000c101916 */
[----:B------:R-:W-:Y:S01]  /*73c20*/  ISETP.LT.AND P4, PT, R25, UR6, !P0 ;  /* 0x0000000619007c0c */ /* 0x000fe2000c781270 */
[----:B------:R-:W2:Y:S01]  /*73c30*/  LDCU UR6, c[0x0][0x39c] ;  /* 0x00007380ff0677ac */ /* 0x000ea20008000800 */
[----:B------:R-:W-:-:S02]  /*73c40*/  LOP3.LUT R0, R6, 0x118, RZ, 0xfc, !PT ;  /* 0x0000011806007812 */ /* 0x000fc400078efcff */
[----:B------:R-:W-:Y:S01]  /*73c50*/  LEA.HI.X.SX32 R25, R26, R7, 0x2, P6 ;  /* 0x000000071a197211 */ /* 0x000fe200030f16ff */
[----:B------:R-:W-:Y:S01]  /*73c60*/  IMAD R26, R4, 0x2, R26 ;  /* 0x00000002041a7824 */ /* 0x000fe200078e021a */
[----:B-1----:R-:W-:Y:S01]  /*73c70*/  LOP3.LUT R17, R6, 0x11a, RZ, 0xfc, !PT ;  /* 0x0000011a06117812 */ /* 0x002fe200078efcff */
[----:B---3--:R1:W-:Y:S01]  /*73c80*/  @P3 STG.E desc[UR22][R18.64], R213 ;  /* 0x000000d512003986 */ /* 0x0083e2000c101916 */
[----:B--2---:R-:W-:Y:S01]  /*73c90*/  ISETP.LT.AND P3, PT, R0, UR4, !P0 ;  /* 0x0000000400007c0c */ /* 0x004fe2000c761270 */
[----:B------:R-:W-:Y:S01]  /*73ca0*/  IMAD R0, R4, 0x2, R26 ;  /* 0x0000000204007824 */ /* 0x000fe200078e021a */
[----:B------:R-:W2:Y:S01]  /*73cb0*/  LDCU UR4, c[0x0][0x39c] ;  /* 0x00007380ff0477ac */ /* 0x000ea20008000800 */
[----:B------:R3:W-:Y:S01]  /*73cc0*/  @P2 STG.E desc[UR22][R24.64], R226 ;  /* 0x000000e218002986 */ /* 0x0007e2000c101916 */
[-C--:B------:R-:W-:Y:S02]  /*73cd0*/  LEA R2, P2, R26, R5.reuse, 0x2 ;  /* 0x000000051a027211 */ /* 0x080fe400078410ff */
[----:B------:R-:W-:-:S02]  /*73ce0*/  LEA R16, P6, R0, R5, 0x2 ;  /* 0x0000000500107211 */ /* 0x000fc400078c10ff */
[-C--:B------:R-:W-:Y:S02]  /*73cf0*/  LEA.HI.X.SX32 R3, R26, R7.reuse, 0x2, P2 ;  /* 0x000000071a037211 */ /* 0x080fe400010f16ff */
[----:B------:R-:W-:Y:S01]  /*73d00*/  ISETP.LT.AND P2, PT, R17, UR5, !P0 ;  /* 0x0000000511007c0c */ /* 0x000fe2000c741270 */
[----:B------:R-:W2:Y:S01]  /*73d10*/  LDCU UR5, c[0x0][0x39c] ;  /* 0x00007380ff0577ac */ /* 0x000ea20008000800 */
[----:B------:R-:W-:Y:S01]  /*73d20*/  LEA.HI.X.SX32 R17, R0, R7, 0x2, P6 ;  /* 0x0000000700117211 */ /* 0x000fe200030f16ff */
[----:B------:R-:W-:Y:S01]  /*73d30*/  IMAD R0, R4, 0x2, R0 ;  /* 0x0000000204007824 */ /* 0x000fe200078e0200 */
[C---:B-1----:R-:W-:Y:S01]  /*73d40*/  LOP3.LUT R18, R6.reuse, 0x11c, RZ, 0xfc, !PT ;  /* 0x0000011c06127812 */ /* 0x042fe200078efcff */
[----:B----4-:R1:W-:Y:S01]  /*73d50*/  @P5 STG.E desc[UR22][R2.64], R225 ;  /* 0x000000e102005986 */ /* 0x0103e2000c101916 */
[----:B---3--:R-:W-:Y:S02]  /*73d60*/  LOP3.LUT R25, R6, 0x11e, RZ, 0xfc, !PT ;  /* 0x0000011e06197812 */ /* 0x008fe400078efcff */
[----:B------:R-:W-:Y:S01]  /*73d70*/  ISETP.LT.AND P5, PT, R18, UR6, !P0 ;  /* 0x0000000612007c0c */ /* 0x000fe2000c7a1270 */
[----:B------:R-:W-:Y:S01]  /*73d80*/  IMAD R24, R4, 0x2, R0 ;  /* 0x0000000204187824 */ /* 0x000fe200078e0200 */
[----:B------:R-:W3:Y:S01]  /*73d90*/  LDCU UR6, c[0x0][0x39c] ;  /* 0x00007380ff0677ac */ /* 0x000ee20008000800 */
[----:B------:R4:W-:Y:S01]  /*73da0*/  @P4 STG.E desc[UR22][R16.64], R224 ;  /* 0x000000e010004986 */ /* 0x0009e2000c101916 */
[----:B------:R-:W-:-:S04]  /*73db0*/  LEA R18, P4, R0, R5, 0x2 ;  /* 0x0000000500127211 */ /* 0x000fc800078810ff */
[----:B------:R-:W-:Y:S02]  /*73dc0*/  LEA.HI.X.SX32 R19, R0, R7, 0x2, P4 ;  /* 0x0000000700137211 */ /* 0x000fe400020f16ff */
[----:B--2---:R-:W-:Y:S01]  /*73dd0*/  ISETP.LT.AND P4, PT, R25, UR4, !P0 ;  /* 0x0000000419007c0c */ /* 0x004fe2000c781270 */
[----:B------:R-:W2:Y:S01]  /*73de0*/  LDCU UR4, c[0x0][0x39c] ;  /* 0x00007380ff0477ac */ /* 0x000ea20008000800 */
[----:B-1----:R-:W-:Y:S01]  /*73df0*/  LOP3.LUT R3, R6, 0x120, RZ, 0xfc, !PT ;  /* 0x0000012006037812 */ /* 0x002fe200078efcff */
[----:B------:R-:W-:Y:S01]  /*73e00*/  IMAD R0, R4, 0x2, R24 ;  /* 0x0000000204007824 */ /* 0x000fe200078e0218 */
[----:B------:R-:W-:Y:S01]  /*73e10*/  LEA R2, P6, R24, R5, 0x2 ;  /* 0x0000000518027211 */ /* 0x000fe200078c10ff */
[----:B------:R1:W-:Y:S01]  /*73e20*/  @P3 STG.E desc[UR22][R18.64], R196 ;  /* 0x000000c412003986 */ /* 0x0003e2000c101916 */
[----:B------:R-:W-:Y:S01]  /*73e30*/  ISETP.LT.AND P3, PT, R3, UR5, !P0 ;  /* 0x0000000503007c0c */ /* 0x000fe2000c761270 */
[----:B------:R-:W-:Y:S01]  /*73e40*/  IMAD R26, R4, 0x2, R0 ;  /* 0x00000002041a7824 */ /* 0x000fe200078e0200 */
[----:B------:R-:W-:Y:S01]  /*73e50*/  LEA.HI.X.SX32 R3, R24, R7, 0x2, P6 ;  /* 0x0000000718037211 */ /* 0x000fe200030f16ff */
[----:B------:R-:W1:Y:S01]  /*73e60*/  LDCU UR5, c[0x0][0x39c] ;  /* 0x00007380ff0577ac */ /* 0x000e620008000800 */
[----:B----4-:R-:W-:-:S02]  /*73e70*/  LEA R16, P6, R0, R5, 0x2 ;  /* 0x0000000500107211 */ /* 0x010fc400078c10ff */
[----:B------:R-:W-:Y:S02]  /*73e80*/  LOP3.LUT R25, R6, 0x122, RZ, 0xfc, !PT ;  /* 0x0000012206197812 */ /* 0x000fe400078efcff */
[----:B------:R-:W-:Y:S02]  /*73e90*/  LEA.HI.X.SX32 R17, R0, R7, 0x2, P6 ;  /* 0x0000000700117211 */ /* 0x000fe400030f16ff */
[----:B------:R-:W-:Y:S02]  /*73ea0*/  LEA R24, P6, R26, R5, 0x2 ;  /* 0x000000051a187211 */ /* 0x000fe400078c10ff */
[----:B------:R-:W-:Y:S01]  /*73eb0*/  LOP3.LUT R0, R6, 0x124, RZ, 0xfc, !PT ;  /* 0x0000012406007812 */ /* 0x000fe200078efcff */
[----:B------:R4:W-:Y:S01]  /*73ec0*/  @P2 STG.E desc[UR22][R2.64], R197 ;  /* 0x000000c502002986 */ /* 0x0009e2000c101916 */
[----:B---3--:R-:W-:Y:S01]  /*73ed0*/  ISETP.LT.AND P2, PT, R25, UR6, !P0 ;  /* 0x0000000619007c0c */ /* 0x008fe2000c741270 */
[----:B------:R-:W3:Y:S01]  /*73ee0*/  LDCU UR6, c[0x0][0x39c] ;  /* 0x00007380ff0677ac */ /* 0x000ee20008000800 */
[----:B------:R-:W-:Y:S01]  /*73ef0*/  LEA.HI.X.SX32 R25, R26, R7, 0x2, P6 ;  /* 0x000000071a197211 */ /* 0x000fe200030f16ff */
[----:B------:R3:W-:Y:S01]  /*73f00*/  @P5 STG.E desc[UR22][R16.64], R198 ;  /* 0x000000c610005986 */ /* 0x0007e2000c101916 */
[----:B--2---:R-:W-:Y:S01]  /*73f10*/  ISETP.LT.AND P5, PT, R0, UR4, !P0 ;  /* 0x0000000400007c0c */ /* 0x004fe2000c7a1270 */
[----:B------:R-:W2:Y:S01]  /*73f20*/  LDCU UR4, c[0x0][0x39c] ;  /* 0x00007380ff0477ac */ /* 0x000ea20008000800 */
[----:B------:R-:W-:Y:S01]  /*73f30*/  IMAD R26, R4, 0x2, R26 ;  /* 0x00000002041a7824 */ /* 0x000fe200078e021a */
[----:B-1----:R-:W-:-:S03]  /*73f40*/  LOP3.LUT R18, R6, 0x126, RZ, 0xfc, !PT ;  /* 0x0000012606127812 */ /* 0x002fc600078efcff */
[----:B------:R-:W-:Y:S01]  /*73f50*/  IMAD R0, R4, 0x2, R26 ;  /* 0x0000000204007824 */ /* 0x000fe200078e021a */
[----:B----4-:R-:W-:Y:S01]  /*73f60*/  LEA R2, P6, R26, R5, 0x2 ;  /* 0x000000051a027211 */ /* 0x010fe200078c10ff */
[----:B------:R1:W-:Y:S01]  /*73f70*/  @P4 STG.E desc[UR22][R24.64], R199 ;  /* 0x000000c718004986 */ /* 0x0003e2000c101916 */
[----:B------:R-:W-:Y:S01]  /*73f80*/  ISETP.LT.AND P4, PT, R18, UR5, !P0 ;  /* 0x0000000512007c0c */ /* 0x000fe2000c781270 */
[----:B------:R-:W4:Y:S01]  /*73f90*/  LDCU UR5, c[0x0][0x39c] ;  /* 0x00007380ff0577ac */ /* 0x000f220008000800 */
[----:B------:R-:W-:Y:S01]  /*73fa0*/  LEA.HI.X.SX32 R3, R26, R7, 0x2, P6 ;  /* 0x000000071a037211 */ /* 0x000fe200030f16ff */
[----:B------:R-:W-:Y:S01]  /*73fb0*/  IMAD R26, R4, 0x2, R0 ;  /* 0x00000002041a7824 */ /* 0x000fe200078e0200 */
[----:B---3--:R-:W-:Y:S02]  /*73fc0*/  LEA R16, P6, R0, R5, 0x2 ;  /* 0x0000000500107211 */ /* 0x008fe400078c10ff */
[----:B------:R-:W-:Y:S02]  /*73fd0*/  LOP3.LUT R19, R6, 0x128, RZ, 0xfc, !PT ;  /* 0x0000012806137812 */ /* 0x000fe400078efcff */
[----:B------:R-:W-:-:S02]  /*73fe0*/  LEA.HI.X.SX32 R17, R0, R7, 0x2, P6 ;  /* 0x0000000700117211 */ /* 0x000fc400030f16ff */
[C---:B------:R-:W-:Y:S01]  /*73ff0*/  LEA R18, P6, R26.reuse, R5, 0x2 ;  /* 0x000000051a127211 */ /* 0x040fe200078c10ff */
[----:B------:R3:W-:Y:S01]  /*74000*/  @P3 STG.E desc[UR22][R2.64], R200 ;  /* 0x000000c802003986 */ /* 0x0007e2000c101916 */
[----:B--2---:R-:W-:Y:S01]  /*74010*/  ISETP.LT.AND P3, PT, R19, UR4, !P0 ;  /* 0x0000000413007c0c */ /* 0x004fe2000c761270 */
[----:B------:R-:W2:Y:S01]  /*74020*/  LDCU UR4, c[0x0][0x39c] ;  /* 0x00007380ff0477ac */ /* 0x000ea20008000800 */
[----:B------:R-:W-:Y:S01]  /*74030*/  LEA.HI.X.SX32 R19, R26, R7, 0x2, P6 ;  /* 0x000000071a137211 */ /* 0x000fe200030f16ff */
[----:B------:R-:W-:Y:S01]  /*74040*/  IMAD R26, R4, 0x2, R26 ;  /* 0x00000002041a7824 */ /* 0x000fe200078e021a */
[C---:B------:R-:W-:Y:S01]  /*74050*/  LOP3.LUT R0, R6.reuse, 0x12a, RZ, 0xfc, !PT ;  /* 0x0000012a06007812 */ /* 0x040fe200078efcff */
[----:B------:R2:W-:Y:S01]  /*74060*/  @P2 STG.E desc[UR22][R16.64], R201 ;  /* 0x000000c910002986 */ /* 0x0005e2000c101916 */
[----:B-1----:R-:W-:Y:S02]  /*74070*/  LOP3.LUT R24, R6, 0x12c, RZ, 0xfc, !PT ;  /* 0x0000012c06187812 */ /* 0x002fe400078efcff */
[----:B------:R-:W-:Y:S01]  /*74080*/  ISETP.LT.AND P2, PT, R0, UR6, !P0 ;  /* 0x0000000600007c0c */ /* 0x000fe2000c741270 */
[----:B------:R-:W-:Y:S01]  /*74090*/  IMAD R0, R4, 0x2, R26 ;  /* 0x0000000204007824 */ /* 0x000fe200078e021a */
[----:B------:R-:W1:Y:S01]  /*740a0*/  LDCU UR6, c[0x0][0x39c] ;  /* 0x00007380ff0677ac */ /* 0x000e620008000800 */
[----:B---3--:R-:W-:Y:S01]  /*740b0*/  LEA R2, P6, R26, R5, 0x2 ;  /* 0x000000051a027211 */ /* 0x008fe200078c10ff */
[----:B------:R3:W-:Y:S01]  /*740c0*/  @P5 STG.E desc[UR22][R18.64], R202 ;  /* 0x000000ca12005986 */ /* 0x0007e2000c101916 */
[----:B----4-:R-:W-:Y:S01]  /*740d0*/  ISETP.LT.AND P5, PT, R24, UR5, !P0 ;  /* 0x0000000518007c0c */ /* 0x010fe2000c7a1270 */
[----:B------:R-:W4:Y:S01]  /*740e0*/  LDCU UR5, c[0x0][0x39c] ;  /* 0x00007380ff0577ac */ /* 0x000f220008000800 */
[----:B------:R-:W-:Y:S01]  /*740f0*/  LEA.HI.X.SX32 R3, R26, R7, 0x2, P6 ;  /* 0x000000071a037211 */ /* 0x000fe200030f16ff */
[----:B------:R-:W-:Y:S01]  /*74100*/  IMAD R24, R4, 0x2, R0 ;  /* 0x0000000204187824 */ /* 0x000fe200078e0200 */
[----:B--2---:R-:W-:-:S02]  /*74110*/  LEA R16, P6, R0, R5, 0x2 ;  /* 0x0000000500107211 */ /* 0x004fc400078c10ff */
[----:B------:R-:W-:Y:S02]  /*74120*/  LOP3.LUT R25, R6, 0x12e, RZ, 0xfc, !PT ;  /* 0x0000012e06197812 */ /* 0x000fe400078efcff */
[----:B------:R-:W-:Y:S01]  /*74130*/  LEA.HI.X.SX32 R17, R0, R7, 0x2, P6 ;  /* 0x0000000700117211 */ /* 0x000fe200030f16ff */
[----:B------:R-:W-:Y:S01]  /*74140*/  IMAD R0, R4, 0x2, R24 ;  /* 0x0000000204007824 */ /* 0x000fe200078e0218 */
[----:B---3--:R-:W-:Y:S01]  /*74150*/  LEA R18, P6, R24, R5, 0x2 ;  /* 0x0000000518127211 */ /* 0x008fe200078c10ff */
[----:B------:R2:W-:Y:S01]  /*74160*/  @P4 STG.E desc[UR22][R2.64], R203 ;  /* 0x000000cb02004986 */ /* 0x0005e2000c101916 */
[----:B------:R-:W-:Y:S01]  /*74170*/  ISETP.LT.AND P4, PT, R25, UR4, !P0 ;  /* 0x0000000419007c0c */ /* 0x000fe2000c781270 */
[----:B------:R-:W3:Y:S01]  /*74180*/  LDCU UR4, c[0x0][0x39c] ;  /* 0x00007380ff0477ac */ /* 0x000ee20008000800 */
[----:B------:R-:W-:Y:S02]  /*74190*/  LOP3.LUT R25, R6, 0x130, RZ, 0xfc, !PT ;  /* 0x0000013006197812 */ /* 0x000fe400078efcff */
[----:B------:R-:W-:-:S02]  /*741a0*/  LEA.HI.X.SX32 R19, R24, R7, 0x2, P6 ;  /* 0x0000000718137211 */ /* 0x000fc400030f16ff */
[----:B------:R-:W-:Y:S01]  /*741b0*/  LEA R24, P6, R0, R5, 0x2 ;  /* 0x0000000500187211 */ /* 0x000fe200078c10ff */
[----:B------:R2:W-:Y:S01]  /*741c0*/  @P3 STG.E desc[UR22][R16.64], R204 ;  /* 0x000000cc10003986 */ /* 0x0005e2000c101916 */
[----:B-1----:R-:W-:Y:S01]  /*741d0*/  ISETP.LT.AND P3, PT, R25, UR6, !P0 ;  /* 0x0000000619007c0c */ /* 0x002fe2000c761270 */
[----:B------:R-:W1:Y:S01]  /*741e0*/  LDCU UR6, c[0x0][0x39c] ;  /* 0x00007380ff0677ac */ /* 0x000e620008000800 */
[----:B------:R-:W-:Y:S02]  /*741f0*/  LOP3.LUT R26, R6, 0x132, RZ, 0xfc, !PT ;  /* 0x00000132061a7812 */ /* 0x000fe400078efcff */
[----:B------:R-:W-:Y:S01]  /*74200*/  LEA.HI.X.SX32 R25, R0, R7, 0x2, P6 ;  /* 0x0000000700197211 */ /* 0x000fe200030f16ff */
[----:B------:R-:W-:Y:S01]  /*74210*/  IMAD R0, R4, 0x2, R0 ;  /* 0x0000000204007824 */ /* 0x000fe200078e0200 */
[----:B------:R1:W-:Y:S01]  /*74220*/  @P2 STG.E desc[UR22][R18.64], R205 ;  /* 0x000000cd12002986 */ /* 0x0003e2000c101916 */
[----:B----4-:R-:W-:Y:S01]  /*74230*/  ISETP.LT.AND P2, PT, R26, UR5, !P0 ;  /* 0x000000051a007c0c */ /* 0x010fe2000c741270 */
[----:B------:R-:W4:Y:S01]  /*74240*/  LDCU UR5, c[0x0][0x39c] ;  /* 0x00007380ff0577ac */ /* 0x000f220008000800 */
[----:B------:R-:W-:Y:S01]  /*74250*/  IMAD R26, R4, 0x2, R0 ;  /* 0x00000002041a7824 */ /* 0x000fe200078e0200 */
[----:B------:R1:W-:Y:S01]  /*74260*/  @P5 STG.E desc[UR22][R24.64], R206 ;  /* 0x000000ce18005986 */ /* 0x0003e2000c101916 */
[----:B--2---:R-:W-:-:S02]  /*74270*/  LEA R2, P5, R0, R5, 0x2 ;  /* 0x0000000500027211 */ /* 0x004fc400078a10ff */
[----:B------:R-:W-:Y:S02]  /*74280*/  LOP3.LUT R17, R6, 0x134, RZ, 0xfc, !PT ;  /* 0x0000013406117812 */ /* 0x000fe400078efcff */
[----:B------:R-:W-:Y:S02]  /*74290*/  LEA R16, P6, R26, R5, 0x2 ;  /* 0x000000051a107211 */ /* 0x000fe400078c10ff */
[-C--:B------:R-:W-:Y:S02]  /*742a0*/  LEA.HI.X.SX32 R3, R0, R7.reuse, 0x2, P5 ;  /* 0x0000000700037211 */ /* 0x080fe400028f16ff */
[----:B---3--:R-:W-:Y:S01]  /*742b0*/  ISETP.LT.AND P5, PT, R17, UR4, !P0 ;  /* 0x0000000411007c0c */ /* 0x008fe2000c7a1270 */
[----:B------:R-:W2:Y:S01]  /*742c0*/  LDCU UR4, c[0x0][0x39c] ;  /* 0x00007380ff0477ac */ /* 0x000ea20008000800 */
[----:B------:R-:W-:Y:S01]  /*742d0*/  LEA.HI.X.SX32 R17, R26, R7, 0x2, P6 ;  /* 0x000000071a117211 */ /* 0x000fe200030f16ff */
[----:B------:R-:W-:Y:S01]  /*742e0*/  IMAD R26, R4, 0x2, R26 ;  /* 0x00000002041a7824 */ /* 0x000fe200078e021a */
[----:B------:R3:W-:Y:S01]  /*742f0*/  @P4 STG.E desc[UR22][R2.64], R207 ;  /* 0x000000cf02004986 */ /* 0x0007e2000c101916 */
[----:B------:R-:W-:-:S03]  /*74300*/  LOP3.LUT R0, R6, 0x136, RZ, 0xfc, !PT ;  /* 0x0000013606007812 */ /* 0x000fc600078efcff */
[----:B------:R2:W-:Y:S01]  /*74310*/  @P3 STG.E desc[UR22][R16.64], R216 ;  /* 0x000000d810003986 */ /* 0x0005e2000c101916 */
[----:B-1----:R-:W-:Y:S02]  /*74320*/  LEA R18, P3, R26, R5, 0x2 ;  /* 0x000000051a127211 */ /* 0x002fe400078610ff */
[----:B------:R-:W-:Y:S02]  /*74330*/  LOP3.LUT R24, R6, 0x138, RZ, 0xfc, !PT ;  /* 0x0000013806187812 */ /* 0x000fe400078efcff */
[----:B------:R-:W-:Y:S01]  /*74340*/  ISETP.LT.AND P4, PT, R0, UR6, !P0 ;  /* 0x0000000600007c0c */ /* 0x000fe2000c781270 */
[----:B------:R-:W-:Y:S01]  /*74350*/  IMAD R0, R4, 0x2, R26 ;  /* 0x0000000204007824 */ /* 0x000fe200078e021a */
[----:B------:R-:W-:Y:S01]  /*74360*/  LEA.HI.X.SX32 R19, R26, R7, 0x2, P3 ;  /* 0x000000071a137211 */ /* 0x000fe200018f16ff */
[----:B------:R-:W1:Y:S01]  /*74370*/  LDCU UR6, c[0x0][0x39c] ;  /* 0x00007380ff0677ac */ /* 0x000e620008000800 */
[----:B----4-:R-:W-:Y:S01]  /*74380*/  ISETP.LT.AND P3, PT, R24, UR5, !P0 ;  /* 0x0000000518007c0c */ /* 0x010fe2000c761270 */
[----:B------:R-:W4:Y:S01]  /*74390*/  LDCU UR5, c[0x0][0x39c] ;  /* 0x00007380ff0577ac */ /* 0x000f220008000800 */
[----:B---3--:R-:W-:Y:S01]  /*743a0*/  LOP3.LUT R3, R6, 0x13a, RZ, 0xfc, !PT ;  /* 0x0000013a06037812 */ /* 0x008fe200078efcff */
[----:B------:R-:W-:Y:S01]  /*743b0*/  IMAD R24, R4, 0x2, R0 ;  /* 0x0000000204187824 */ /* 0x000fe200078e0200 */
[C---:B------:R-:W-:Y:S01]  /*743c0*/  LEA R2, P6, R0.reuse, R5, 0x2 ;  /* 0x0000000500027211 */ /* 0x040fe200078c10ff */
[----:B------:R3:W-:Y:S01]  /*743d0*/  @P2 STG.E desc[UR22][R18.64], R217 ;  /* 0x000000d912002986 */ /* 0x0007e2000c101916 */
[----:B--2---:R-:W-:Y:S01]  /*743e0*/  ISETP.LT.AND P2, PT, R3, UR4, !P0 ;  /* 0x0000000403007c0c */ /* 0x004fe2000c741270 */
[----:B------:R-:W2:Y:S01]  /*743f0*/  LDCU UR4, c[0x0][0x39c] ;  /* 0x00007380ff0477ac */ /* 0x000ea20008000800 */
[----:B------:R-:W-:Y:S01]  /*74400*/  LEA.HI.X.SX32 R3, R0, R7, 0x2, P6 ;  /* 0x0000000700037211 */ /* 0x000fe200030f16ff */
[----:B------:R-:W-:Y:S01]  /*74410*/  IMAD R0, R4, 0x2, R24 ;  /* 0x0000000204007824 */ /* 0x000fe200078e0218 */
[----:B------:R-:W-:-:S02]  /*74420*/  LEA R16, P6, R24, R5, 0x2 ;  /* 0x0000000518107211 */ /* 0x000fc400078c10ff */
[----:B------:R-:W-:Y:S02]  /*74430*/  LOP3.LUT R25, R6, 0x13c, RZ, 0xfc, !PT ;  /* 0x0000013c06197812 */ /* 0x000fe400078efcff */
[----:B------:R-:W-:Y:S02]  /*74440*/  LEA.HI.X.SX32 R17, R24, R7, 0x2, P6 ;  /* 0x0000000718117211 */ /* 0x000fe400030f16ff */
[----:B------:R-:W-:Y:S02]  /*74450*/  LEA R24, P6, R0, R5, 0x2 ;  /* 0x0000000500187211 */ /* 0x000fe400078c10ff */
[----:B---3--:R-:W-:Y:S01]  /*74460*/  LOP3.LUT R18, R6, 0x13e, RZ, 0xfc, !PT ;  /* 0x0000013e06127812 */ /* 0x008fe200078efcff */
[----:B------:R3:W-:Y:S01]  /*74470*/  @P5 STG.E desc[UR22][R2.64], R218 ;  /* 0x000000da02005986 */ /* 0x0007e2000c101916 */
[----:B-1----:R-:W-:Y:S01]  /*74480*/  ISETP.LT.AND P5, PT, R25, UR6, !P0 ;  /* 0x0000000619007c0c */ /* 0x002fe2000c7a1270 */
[----:B------:R-:W1:Y:S01]  /*74490*/  LDCU UR6, c[0x0][0x39c] ;  /* 0x00007380ff0677ac */ /* 0x000e620008000800 */
[----:B------:R-:W-:Y:S01]  /*744a0*/  LEA.HI.X.SX32 R25, R0, R7, 0x2, P6 ;  /* 0x0000000700197211 */ /* 0x000fe200030f16ff */
[----:B------:R1:W-:Y:S01]  /*744b0*/  @P4 STG.E desc[UR22][R16.64], R219 ;  /* 0x000000db10004986 */ /* 0x0003e2000c101916 */
[----:B----4-:R-:W-:Y:S01]  /*744c0*/  ISETP.LT.AND P4, PT, R18, UR5, !P0 ;  /* 0x0000000512007c0c */ /* 0x010fe2000c781270 */
[----:B------:R-:W4:Y:S01]  /*744d0*/  LDCU UR5, c[0x0][0x39c] ;  /* 0x00007380ff0577ac */ /* 0x000f220008000800 */
[----:B------:R-:W-:Y:S01]  /*744e0*/  IMAD R0, R4, 0x2, R0 ;  /* 0x0000000204007824 */ /* 0x000fe200078e0200 */
[----:B------:R-:W-:-:S03]  /*744f0*/  LOP3.LUT R19, R6, 0x140, RZ, 0xfc, !PT ;  /* 0x0000014006137812 */ /* 0x000fc600078efcff */
[----:B------:R-:W-:Y:S01]  /*74500*/  IMAD R18, R4, 0x2, R0 ;  /* 0x0000000204127824 */ /* 0x000fe200078e0200 */
[C---:B---3--:R-:W-:Y:S01]  /*74510*/  LEA R2, P6, R0.reuse, R5, 0x2 ;  /* 0x0000000500027211 */ /* 0x048fe200078c10ff */
[----:B------:R3:W-:Y:S01]  /*74520*/  @P3 STG.E desc[UR22][R24.64], R136 ;  /* 0x0000008818003986 */ /* 0x0007e2000c101916 */
[----:B--2---:R-:W-:Y:S01]  /*74530*/  ISETP.LT.AND P3, PT, R19, UR4, !P0 ;  /* 0x0000000413007c0c */ /* 0x004fe2000c761270 */
[----:B------:R-:W2:Y:S01]  /*74540*/  LDCU UR4, c[0x0][0x39c] ;  /* 0x00007380ff0477ac */ /* 0x000ea20008000800 */
[----:B------:R-:W-:Y:S01]  /*74550*/  LEA.HI.X.SX32 R3, R0, R7, 0x2, P6 ;  /* 0x0000000700037211 */ /* 0x000fe200030f16ff */
[----:B------:R-:W-:Y:S01]  /*74560*/  IMAD R0, R4, 0x2, R18 ;  /* 0x0000000204007824 */ /* 0x000fe200078e0212 */
[----:B-1----:R-:W-:Y:S02]  /*74570*/  LEA R16, P6, R18, R5, 0x2 ;  /* 0x0000000512107211 */ /* 0x002fe400078c10ff */
[----:B------:R-:W-:Y:S02]  /*74580*/  LOP3.LUT R19, R6, 0x142, RZ, 0xfc, !PT ;  /* 0x0000014206137812 */ /* 0x000fe400078efcff */
[----:B------:R-:W-:-:S02]  /*74590*/  LEA.HI.X.SX32 R17, R18, R7, 0x2, P6 ;  /* 0x0000000712117211 */ /* 0x000fc400030f16ff */
[C---:B------:R-:W-:Y:S01]  /*745a0*/  LEA R18, P6, R0.reuse, R5, 0x2 ;  /* 0x0000000500127211 */ /* 0x040fe200078c10ff */
[----:B------:R1:W-:Y:S01]  /*745b0*/  @P2 STG.E desc[UR22][R2.64], R137 ;  /* 0x0000008902002986 */ /* 0x0003e2000c101916 */
[----:B----4-:R-:W-:Y:S01]  /*745c0*/  ISETP.LT.AND P2, PT, R19, UR5, !P0 ;  /* 0x0000000513007c0c */ /* 0x010fe2000c741270 */
[----:B------:R-:W4:Y:S01]  /*745d0*/  LDCU UR5, c[0x0][0x39c] ;  /* 0x00007380ff0577ac */ /* 0x000f220008000800 */
[----:B------:R-:W-:Y:S01]  /*745e0*/  LEA.HI.X.SX32 R19, R0, R7, 0x2, P6 ;  /* 0x0000000700137211 */ /* 0x000fe200030f16ff */
[----:B------:R-:W-:Y:S01]  /*745f0*/  IMAD R0, R4, 0x2, R0 ;  /* 0x0000000204007824 */ /* 0x000fe200078e0200 */
[C---:B---3--:R-:W-:Y:S01]  /*74600*/  LOP3.LUT R24, R6.reuse, 0x144, RZ, 0xfc, !PT ;  /* 0x0000014406187812 */ /* 0x048fe200078efcff */
[----:B------:R3:W-:Y:S01]  /*74610*/  @P5 STG.E desc[UR22][R16.64], R138 ;  /* 0x0000008a10005986 */ /* 0x0007e2000c101916 */
[----:B------:R-:W-:Y:S02]  /*74620*/  LOP3.LUT R25, R6, 0x146, RZ, 0xfc, !PT ;  /* 0x0000014606197812 */ /* 0x000fe400078efcff */
[----:B------:R-:W-:Y:S01]  /*74630*/  ISETP.LT.AND P5, PT, R24, UR6, !P0 ;  /* 0x0000000618007c0c */ /* 0x000fe2000c7a1270 */
[----:B------:R-:W-:Y:S01]  /*74640*/  IMAD R24, R4, 0x2, R0 ;  /* 0x0000000204187824 */ /* 0x000fe200078e0200 */
[----:B------:R-:W4:Y:S01]  /*74650*/  LDCU UR6, c[0x0][0x39c] ;  /* 0x00007380ff0677ac */ /* 0x000f220008000800 */
[C---:B-1----:R-:W-:Y:S01]  /*74660*/  LEA R2, P6, R0.reuse, R5, 0x2 ;  /* 0x0000000500027211 */ /* 0x042fe200078c10ff */
[----:B------:R1:W-:Y:S01]  /*74670*/  @P4 STG.E desc[UR22][R18.64], R139 ;  /* 0x0000008b12004986 */ /* 0x0003e2000c101916 */
[----:B--2---:R-:W-:Y:S01]  /*74680*/  ISETP.LT.AND P4, PT, R25, UR4, !P0 ;  /* 0x0000000419007c0c */ /* 0x004fe2000c781270 */
[----:B------:R-:W2:Y:S01]  /*74690*/  LDCU UR4, c[0x0][0x39c] ;  /* 0x00007380ff0477ac */ /* 0x000ea20008000800 */
[----:B------:R-:W-:Y:S01]  /*746a0*/  LEA.HI.X.SX32 R3, R0, R7, 0x2, P6 ;  /* 0x0000000700037211 */ /* 0x000fe200030f16ff */
[----:B------:R-:W-:Y:S01]  /*746b0*/  IMAD R0, R4, 0x2, R24 ;  /* 0x0000000204007824 */ /* 0x000fe200078e0218 */
[----:B---3--:R-:W-:-:S02]  /*746c0*/  LEA R16, P6, R24, R5, 0x2 ;  /* 0x0000000518107211 */ /* 0x008fc400078c10ff */
[----:B------:R-:W-:Y:S01]  /*746d0*/  LOP3.LUT R25, R6, 0x148, RZ, 0xfc, !PT ;  /* 0x0000014806197812 */ /* 0x000fe200078efcff */
[----:B------:R-:W-:Y:S01]  /*746e0*/  IMAD R26, R4, 0x2, R0 ;  /* 0x00000002041a7824 */ /* 0x000fe200078e0200 */
[----:B------:R-:W-:Y:S01]  /*746f0*/  LEA.HI.X.SX32 R17, R24, R7, 0x2, P6 ;  /* 0x0000000718117211 */ /* 0x000fe200030f16ff */
[----:B------:R3:W-:Y:S01]  /*74700*/  @P3 STG.E desc[UR22][R2.64], R132 ;  /* 0x0000008402003986 */ /* 0x0007e2000c101916 */
[----:B-1----:R-:W-:Y:S02]  /*74710*/  LEA R18, P6, R0, R5, 0x2 ;  /* 0x0000000500127211 */ /* 0x002fe400078c10ff */
[----:B----4-:R-:W-:Y:S01]  /*74720*/  ISETP.LT.AND P3, PT, R25, UR5, !P0 ;  /* 0x0000000519007c0c */ /* 0x010fe2000c761270 */
[----:B------:R-:W1:Y:S01]  /*74730*/  LDCU UR5, c[0x0][0x39c] ;  /* 0x00007380ff0577ac */ /* 0x000e620008000800 */
[----:B------:R-:W-:Y:S02]  /*74740*/  LOP3.LUT R25, R6, 0x14a, RZ, 0xfc, !PT ;  /* 0x0000014a06197812 */ /* 0x000fe400078efcff */
[----:B------:R-:W-:-:S02]  /*74750*/  LEA.HI.X.SX32 R19, R0, R7, 0x2, P6 ;  /* 0x0000000700137211 */ /* 0x000fc400030f16ff */
[----:B------:R-:W-:Y:S01]  /*74760*/  LEA R24, P6, R26, R5, 0x2 ;  /* 0x000000051a187211 */ /* 0x000fe200078c10ff */
[----:B------:R4:W-:Y:S01]  /*74770*/  @P2 STG.E desc[UR22][R16.64], R133 ;  /* 0x0000008510002986 */ /* 0x0009e2000c101916 */
[----:B------:R-:W-:Y:S01]  /*74780*/  ISETP.LT.AND P2, PT, R25, UR6, !P0 ;  /* 0x0000000619007c0c */ /* 0x000fe2000c741270 */
[----:B------:R-:W1:Y:S01]  /*74790*/  LDCU UR6, c[0x0][0x39c] ;  /* 0x00007380ff0677ac */ /* 0x000e620008000800 */
[----:B------:R-:W-:Y:S02]  /*747a0*/  LOP3.LUT R0, R6, 0x14c, RZ, 0xfc, !PT ;  /* 0x0000014c06007812 */ /* 0x000fe400078efcff */
[----:B------:R-:W-:Y:S01]  /*747b0*/  LEA.HI.X.SX32 R25, R26, R7, 0x2, P6 ;  /* 0x000000071a197211 */ /* 0x000fe200030f16ff */
[----:B------:R-:W-:Y:S01]  /*747c0*/  IMAD R26, R4, 0x2, R26 ;  /* 0x00000002041a7824 */ /* 0x000fe200078e021a */
[----:B------:R1:W-:Y:S01]  /*747d0*/  @P5 STG.E desc[UR22][R18.64], R134 ;  /* 0x0000008612005986 */ /* 0x0003e2000c101916 */
[----:B--2---:R-:W-:Y:S01]  /*747e0*/  ISETP.LT.AND P5, PT, R0, UR4, !P0 ;  /* 0x0000000400007c0c */ /* 0x004fe2000c7a1270 */
[----:B------:R-:W2:Y:S01]  /*747f0*/  LDCU UR4, c[0x0][0x39c] ;  /* 0x00007380ff0477ac */ /* 0x000ea20008000800 */
[----:B------:R-:W-:Y:S01]  /*74800*/  IMAD R0, R4, 0x2, R26 ;  /* 0x0000000204007824 */ /* 0x000fe200078e021a */
[----:B------:R2:W-:Y:S01]  /*74810*/  @P4 STG.E desc[UR22][R24.64], R135 ;  /* 0x0000008718004986 */ /* 0x0005e2000c101916 */
[----:B---3--:R-:W-:-:S02]  /*74820*/  LEA R2, P4, R26, R5, 0x2 ;  /* 0x000000051a027211 */ /* 0x008fc400078810ff */
[----:B----4-:R-:W-:Y:S02]  /*74830*/  LOP3.LUT R17, R6, 0x14e, RZ, 0xfc, !PT ;  /* 0x0000014e06117812 */ /* 0x010fe400078efcff */
[----:B------:R-:W-:Y:S02]  /*74840*/  LEA R16, P6, R0, R5, 0x2 ;  /* 0x0000000500107211 */ /* 0x000fe400078c10ff */
[-C--:B------:R-:W-:Y:S02]  /*74850*/  LEA.HI.X.SX32 R3, R26, R7.reuse, 0x2, P4 ;  /* 0x000000071a037211 */ /* 0x080fe400020f16ff */
[----:B-1----:R-:W-:Y:S01]  /*74860*/  ISETP.LT.AND P4, PT, R17, UR5, !P0 ;  /* 0x0000000511007c0c */ /* 0x002fe2000c781270 */
[----:B------:R-:W1:Y:S01]  /*74870*/  LDCU UR5, c[0x0][0x39c] ;  /* 0x00007380ff0577ac */ /* 0x000e620008000800 */
[----:B------:R-:W-:Y:S01]  /*74880*/  LEA.HI.X.SX32 R17, R0, R7, 0x2, P6 ;  /* 0x0000000700117211 */ /* 0x000fe200030f16ff */
[----:B------:R-:W-:Y:S01]  /*74890*/  IMAD R0, R4, 0x2, R0 ;  /* 0x0000000204007824 */ /* 0x000fe200078e0200 */
[C---:B------:R-:W-:Y:S01]  /*748a0*/  LOP3.LUT R18, R6.reuse, 0x150, RZ, 0xfc, !PT ;  /* 0x0000015006127812 */ /* 0x040fe200078efcff */
[----:B------:R3:W-:Y:S01]  /*748b0*/  @P3 STG.E desc[UR22][R2.64], R148 ;  /* 0x0000009402003986 */ /* 0x0007e2000c101916 */
[----:B--2---:R-:W-:-:S02]  /*748c0*/  LOP3.LUT R25, R6, 0x152, RZ, 0xfc, !PT ;  /* 0x0000015206197812 */ /* 0x004fc400078efcff */
[----:B------:R-:W-:Y:S01]  /*748d0*/  ISETP.LT.AND P3, PT, R18, UR6, !P0 ;  /* 0x0000000612007c0c */ /* 0x000fe2000c761270 */
[----:B------:R2:W-:Y:S01]  /*748e0*/  @P2 STG.E desc[UR22][R16.64], R149 ;  /* 0x0000009510002986 */ /* 0x0005e2000c101916 */
[----:B------:R-:W-:Y:S01]  /*748f0*/  LEA R18, P2, R0, R5, 0x2 ;  /* 0x0000000500127211 */ /* 0x000fe200078410ff */
[----:B------:R-:W-:Y:S01]  /*74900*/  IMAD R24, R4, 0x2, R0 ;  /* 0x0000000204187824 */ /* 0x000fe200078e0200 */
[----:B------:R-:W4:Y:S02]  /*74910*/  LDCU UR6, c[0x0][0x39c] ;  /* 0x00007380ff0677ac */ /* 0x000f240008000800 */
[----:B------:R-:W-:Y:S02]  /*74920*/  LEA.HI.X.SX32 R19, R0, R7, 0x2, P2 ;  /* 0x0000000700137211 */ /* 0x000fe400010f16ff */
[----:B------:R-:W-:Y:S01]  /*74930*/  ISETP.LT.AND P2, PT, R25, UR4, !P0 ;  /* 0x0000000419007c0c */ /* 0x000fe2000c741270 */
[----:B------:R-:W4:Y:S01]  /*74940*/  LDCU UR4, c[0x0][0x39c] ;  /* 0x00007380ff0477ac */ /* 0x000f220008000800 */
[----:B---3--:R-:W-:Y:S01]  /*74950*/  LOP3.LUT R3, R6, 0x154, RZ, 0xfc, !PT ;  /* 0x0000015406037812 */ /* 0x008fe200078efcff */
[----:B------:R-:W-:Y:S01]  /*74960*/  IMAD R0, R4, 0x2, R24 ;  /* 0x0000000204007824 */ /* 0x000fe200078e0218 */
[----:B------:R-:W-:Y:S01]  /*74970*/  LEA R2, P6, R24, R5, 0x2 ;  /* 0x0000000518027211 */ /* 0x000fe200078c10ff */
[----:B------:R3:W-:Y:S01]  /*74980*/  @P5 STG.E desc[UR22][R18.64], R150 ;  /* 0x0000009612005986 */ /* 0x0007e2000c101916 */
[----:B-1----:R-:W-:Y:S01]  /*74990*/  ISETP.LT.AND P5, PT, R3, UR5, !P0 ;  /* 0x0000000503007c0c */ /* 0x002fe2000c7a1270 */
[----:B------:R-:W-:Y:S01]  /*749a0*/  IMAD R26, R4, 0x2, R0 ;  /* 0x00000002041a7824 */ /* 0x000fe200078e0200 */
[----:B------:R-:W-:Y:S01]  /*749b0*/  LEA.HI.X.SX32 R3, R24, R7, 0x2, P6 ;  /* 0x0000000718037211 */ /* 0x000fe200030f16ff */
[----:B------:R-:W1:Y:S01]  /*749c0*/  LDCU UR5, c[0x0][0x39c] ;  /* 0x00007380ff0577ac */ /* 0x000e620008000800 */
[----:B--2---:R-:W-:-:S02]  /*749d0*/  LEA R16, P6, R0, R5, 0x2 ;  /* 0x0000000500107211 */ /* 0x004fc400078c10ff */
[----:B------:R-:W-:Y:S02]  /*749e0*/  LOP3.LUT R25, R6, 0x156, RZ, 0xfc, !PT ;  /* 0x0000015606197812 */ /* 0x000fe400078efcff */
[----:B------:R-:W-:Y:S02]  /*749f0*/  LEA.HI.X.SX32 R17, R0, R7, 0x2, P6 ;  /* 0x0000000700117211 */ /* 0x000fe400030f16ff */
[----:B------:R-:W-:Y:S02]  /*74a00*/  LEA R24, P6, R26, R5, 0x2 ;  /* 0x000000051a187211 */ /* 0x000fe400078c10ff */
[----:B------:R-:W-:Y:S01]  /*74a10*/  LOP3.LUT R0, R6, 0x158, RZ, 0xfc, !PT ;  /* 0x0000015806007812 */ /* 0x000fe200078efcff */
[----:B------:R2:W-:Y:S01]  /*74a20*/  @P4 STG.E desc[UR22][R2.64], R151 ;  /* 0x0000009702004986 */ /* 0x0005e2000c101916 */
[----:B----4-:R-:W-:Y:S01]  /*74a30*/  ISETP.LT.AND P4, PT, R25, UR6, !P0 ;  /* 0x0000000619007c0c */ /* 0x010fe2000c781270 */
[----:B------:R-:W4:Y:S01]  /*74a40*/  LDCU UR6, c[0x0][0x39c] ;  /* 0x00007380ff0677ac */ /* 0x000f220008000800 */
[----:B------:R-:W-:Y:S01]  /*74a50*/  LEA.HI.X.SX32 R25, R26, R7, 0x2, P6 ;  /* 0x000000071a197211 */ /* 0x000fe200030f16ff */
[----:B------:R1:W-:Y:S01]  /*74a60*/  @P3 STG.E desc[UR22][R16.64], R144 ;  /* 0x0000009010003986 */ /* 0x0003e2000c101916 */
[----:B------:R-:W-:Y:S01]  /*74a70*/  ISETP.LT.AND P3, PT, R0, UR4, !P0 ;  /* 0x0000000400007c0c */ /* 0x000fe2000c761270 */
[----:B------:R-:W4:Y:S01]  /*74a80*/  LDCU UR4, c[0x0][0x39c] ;  /* 0x00007380ff0477ac */ /* 0x000f220008000800 */
[----:B------:R-:W-:Y:S01]  /*74a90*/  IMAD R26, R4, 0x2, R26 ;  /* 0x00000002041a7824 */ /* 0x000fe200078e021a */
[----:B---3--:R-:W-:-:S03]  /*74aa0*/  LOP3.LUT R18, R6, 0x15a, RZ, 0xfc, !PT ;  /* 0x0000015a06127812 */ /* 0x008fc600078efcff */
[----:B------:R-:W-:Y:S01]  /*74ab0*/  IMAD R0, R4, 0x2, R26 ;  /* 0x0000000204007824 */ /* 0x000fe200078e021a */
[----:B--2---:R-:W-:Y:S01]  /*74ac0*/  LEA R2, P6, R26, R5, 0x2 ;  /* 0x000000051a027211 */ /* 0x004fe200078c10ff */
[----:B------:R2:W-:Y:S01]  /*74ad0*/  @P2 STG.E desc[UR22][R24.64], R145 ;  /* 0x0000009118002986 */ /* 0x0005e2000c101916 */
[----:B-1----:R-:W-:Y:S01]  /*74ae0*/  ISETP.LT.AND P2, PT, R18, UR5, !P0 ;  /* 0x0000000512007c0c */ /* 0x002fe2000c741270 */
[----:B------:R-:W1:Y:S01]  /*74af0*/  LDCU UR5, c[0x0][0x39c] ;  /* 0x00007380ff0577ac */ /* 0x000e620008000800 */
[----:B------:R-:W-:Y:S01]  /*74b00*/  LEA.HI.X.SX32 R3, R26, R7, 0x2, P6 ;  /* 0x000000071a037211 */ /* 0x000fe200030f16ff */
[----:B------:R-:W-:Y:S01]  /*74b10*/  IMAD R26, R4, 0x2, R0 ;  /* 0x00000002041a7824 */ /* 0x000fe200078e0200 */
[----:B------:R-:W-:Y:S02]  /*74b20*/  LEA R16, P6, R0, R5, 0x2 ;  /* 0x0000000500107211 */ /* 0x000fe400078c10ff */
        /* <DEDUP_REMOVED lines=8> */
[C---:B------:R-:W-:Y:S01]  /*74bb0*/  LOP3.LUT R0, R6.reuse, 0x15e, RZ, 0xfc, !PT ;  /* 0x0000015e06007812 */ /* 0x040fe200078efcff */
[----:B------:R4:W-:Y:S01]  /*74bc0*/  @P4 STG.E desc[UR22][R16.64], R147 ;  /* 0x0000009310004986 */ /* 0x0009e2000c101916 */
[----:B--2---:R-:W-:Y:S02]  /*74bd0*/  LOP3.LUT R24, R6, 0x160, RZ, 0xfc, !PT ;  /* 0x0000016006187812 */ /* 0x004fe400078efcff */
[----:B------:R-:W-:Y:S01]  /*74be0*/  ISETP.LT.AND P4, PT, R0, UR6, !P0 ;  /* 0x0000000600007c0c */ /* 0x000fe2000c781270 */
[----:B------:R-:W-:Y:S01]  /*74bf0*/  IMAD R0, R4, 0x2, R26 ;  /* 0x0000000204007824 */ /* 0x000fe200078e021a */
[----:B------:R-:W2:Y:S01]  /*74c00*/  LDCU UR6, c[0x0][0x39c] ;  /* 0x00007380ff0677ac */ /* 0x000ea20008000800 */
[----:B---3--:R-:W-:Y:S01]  /*74c10*/  LEA R2, P6, R26, R5, 0x2 ;  /* 0x000000051a027211 */ /* 0x008fe200078c10ff */
[----:B------:R3:W-:Y:S01]  /*74c20*/  @P3 STG.E desc[UR22][R18.64], R164 ;  /* 0x000000a412003986 */ /* 0x0007e2000c101916 */
[----:B-1----:R-:W-:Y:S01]  /*74c30*/  ISETP.LT.AND P3, PT, R24, UR5, !P0 ;  /* 0x0000000518007c0c */ /* 0x002fe2000c761270 */
[----:B------:R-:W1:Y:S01]  /*74c40*/  LDCU UR5, c[0x0][0x39c] ;  /* 0x00007380ff0577ac */ /* 0x000e620008000800 */
[----:B------:R-:W-:Y:S01]  /*74c50*/  LEA.HI.X.SX32 R3, R26, R7, 0x2, P6 ;  /* 0x000000071a037211 */ /* 0x000fe200030f16ff */
[----:B------:R-:W-:Y:S01]  /*74c60*/  IMAD R24, R4, 0x2, R0 ;  /* 0x0000000204187824 */ /* 0x000fe200078e0200 */
[----:B----4-:R-:W-:-:S02]  /*74c70*/  LEA R16, P6, R0, R5, 0x2 ;  /* 0x0000000500107211 */ /* 0x010fc400078c10ff */
[----:B------:R-:W-:Y:S02]  /*74c80*/  LOP3.LUT R25, R6, 0x162, RZ, 0xfc, !PT ;  /* 0x0000016206197812 */ /* 0x000fe400078efcff */
[----:B------:R-:W-:Y:S01]  /*74c90*/  LEA.HI.X.SX32 R17, R0, R7, 0x2, P6 ;  /* 0x0000000700117211 */ /* 0x000fe200030f16ff */
[----:B------:R-:W-:Y:S01]  /*74ca0*/  IMAD R0, R4, 0x2, R24 ;  /* 0x0000000204007824 */ /* 0x000fe200078e0218 */
[----:B---3--:R-:W-:Y:S01]  /*74cb0*/  LEA R18, P6, R24, R5, 0x2 ;  /* 0x0000000518127211 */ /* 0x008fe200078c10ff */
[----:B------:R3:W-:Y:S01]  /*74cc0*/  @P2 STG.E desc[UR22][R2.64], R165 ;  /* 0x000000a502002986 */ /* 0x0007e2000c101916 */
[----:B------:R-:W-:Y:S01]  /*74cd0*/  ISETP.LT.AND P2, PT, R25, UR4, !P0 ;  /* 0x0000000419007c0c */ /* 0x000fe2000c741270 */
[----:B------:R-:W4:Y:S01]  /*74ce0*/  LDCU UR4, c[0x0][0x39c] ;  /* 0x00007380ff0477ac */ /* 0x000f220008000800 */
        /* <DEDUP_REMOVED lines=10> */
[----:B-1----:R-:W-:Y:S01]  /*74d90*/  ISETP.LT.AND P4, PT, R26, UR5, !P0 ;  /* 0x000000051a007c0c */ /* 0x002fe2000c781270 */
[----:B------:R-:W1:Y:S01]  /*74da0*/  LDCU UR5, c[0x0][0x39c] ;  /* 0x00007380ff0577ac */ /* 0x000e620008000800 */
[----:B------:R-:W-:Y:S01]  /*74db0*/  IMAD R26, R4, 0x2, R0 ;  /* 0x00000002041a7824 */ /* 0x000fe200078e0200 */
[----:B------:R1:W-:Y:S01]  /*74dc0*/  @P3 STG.E desc[UR22][R24.64], R160 ;  /* 0x000000a018003986 */ /* 0x0003e2000c101916 */
[----:B---3--:R-:W-:-:S02]  /*74dd0*/  LEA R2, P3, R0, R5, 0x2 ;  /* 0x0000000500027211 */ /* 0x008fc400078610ff */
[----:B------:R-:W-:Y:S02]  /*74de0*/  LOP3.LUT R17, R6, 0x168, RZ, 0xfc, !PT ;  /* 0x0000016806117812 */ /* 0x000fe400078efcff */
[----:B------:R-:W-:Y:S02]  /*74df0*/  LEA R16, P6, R26, R5, 0x2 ;  /* 0x000000051a107211 */ /* 0x000fe400078c10ff */
[-C--:B------:R-:W-:Y:S02]  /*74e00*/  LEA.HI.X.SX32 R3, R0, R7.reuse, 0x2, P3 ;  /* 0x0000000700037211 */ /* 0x080fe400018f16ff */
[----:B----4-:R-:W-:Y:S01]  /*74e10*/  ISETP.LT.AND P3, PT, R17, UR4, !P0 ;  /* 0x0000000411007c0c */ /* 0x010fe2000c761270 */
[----:B------:R-:W3:Y:S01]  /*74e20*/  LDCU UR4, c[0x0][0x39c] ;  /* 0x00007380ff0477ac */ /* 0x000ee20008000800 */
[----:B------:R-:W-:Y:S01]  /*74e30*/  LEA.HI.X.SX32 R17, R26, R7, 0x2, P6 ;  /* 0x000000071a117211 */ /* 0x000fe200030f16ff */
[----:B------:R-:W-:Y:S01]  /*74e40*/  IMAD R26, R4, 0x2, R26 ;  /* 0x00000002041a7824 */ /* 0x000fe200078e021a */
[----:B------:R4:W-:Y:S01]  /*74e50*/  @P2 STG.E desc[UR22][R2.64], R161 ;  /* 0x000000a102002986 */ /* 0x0009e2000c101916 */
[----:B------:R-:W-:-:S03]  /*74e60*/  LOP3.LUT R0, R6, 0x16a, RZ, 0xfc, !PT ;  /* 0x0000016a06007812 */ /* 0x000fc600078efcff */
[----:B------:R3:W-:Y:S01]  /*74e70*/  @P5 STG.E desc[UR22][R16.64], R162 ;  /* 0x000000a210005986 */ /* 0x0007e2000c101916 */
[----:B--2---:R-:W-:Y:S02]  /*74e80*/  LEA R18, P5, R26, R5, 0x2 ;  /* 0x000000051a127211 */ /* 0x004fe400078a10ff */
[----:B-1----:R-:W-:Y:S02]  /*74e90*/  LOP3.LUT R24, R6, 0x16c, RZ, 0xfc, !PT ;  /* 0x0000016c06187812 */ /* 0x002fe400078efcff */
[----:B------:R-:W-:Y:S01]  /*74ea0*/  ISETP.LT.AND P2, PT, R0, UR6, !P0 ;  /* 0x0000000600007c0c */ /* 0x000fe2000c741270 */
[----:B------:R-:W-:Y:S01]  /*74eb0*/  IMAD R0, R4, 0x2, R26 ;  /* 0x0000000204007824 */ /* 0x000fe200078e021a */
[----:B------:R-:W-:Y:S01]  /*74ec0*/  LEA.HI.X.SX32 R19, R26, R7, 0x2, P5 ;  /* 0x000000071a137211 */ /* 0x000fe200028f16ff */
[----:B------:R-:W1:Y:S01]  /*74ed0*/  LDCU UR6, c[0x0][0x39c] ;  /* 0x00007380ff0677ac */ /* 0x000e620008000800 */
[----:B------:R-:W-:Y:S01]  /*74ee0*/  ISETP.LT.AND P5, PT, R24, UR5, !P0 ;  /* 0x0000000518007c0c */ /* 0x000fe2000c7a1270 */
        /* <DEDUP_REMOVED lines=9> */
[----:B------:R-:W-:-:S02]  /*74f80*/  LEA R16, P6, R24, R5, 0x2 ;  /* 0x0000000518107211 */ /* 0x000fc400078c10ff */
[----:B------:R-:W-:Y:S02]  /*74f90*/  LOP3.LUT R25, R6, 0x170, RZ, 0xfc, !PT ;  /* 0x0000017006197812 */ /* 0x000fe400078efcff */
[----:B------:R-:W-:Y:S02]  /*74fa0*/  LEA.HI.X.SX32 R17, R24, R7, 0x2, P6 ;  /* 0x0000000718117211 */ /* 0x000fe400030f16ff */
[----:B------:R-:W-:Y:S02]  /*74fb0*/  LEA R24, P6, R0, R5, 0x2 ;  /* 0x0000000500187211 */ /* 0x000fe400078c10ff */
[----:B----4-:R-:W-:Y:S01]  /*74fc0*/  LOP3.LUT R18, R6, 0x172, RZ, 0xfc, !PT ;  /* 0x0000017206127812 */ /* 0x010fe200078efcff */
[----:B------:R4:W-:Y:S01]  /*74fd0*/  @P3 STG.E desc[UR22][R2.64], R180 ;  /* 0x000000b402003986 */ /* 0x0009e2000c101916 */
[----:B-1----:R-:W-:Y:S01]  /*74fe0*/  ISETP.LT.AND P3, PT, R25, UR6, !P0 ;  /* 0x0000000619007c0c */ /* 0x002fe2000c761270 */
[----:B------:R-:W1:Y:S01]  /*74ff0*/  LDCU UR6, c[0x0][0x39c] ;  /* 0x00007380ff0677ac */ /* 0x000e620008000800 */
[----:B------:R-:W-:Y:S01]  /*75000*/  LEA.HI.X.SX32 R25, R0, R7, 0x2, P6 ;  /* 0x0000000700197211 */ /* 0x000fe200030f16ff */
[----:B------:R1:W-:Y:S01]  /*75010*/  @P2 STG.E desc[UR22][R16.64], R181 ;  /* 0x000000b510002986 */ /* 0x0003e2000c101916 */
[----:B--2---:R-:W-:Y:S01]  /*75020*/  ISETP.LT.AND P2, PT, R18, UR5, !P0 ;  /* 0x0000000512007c0c */ /* 0x004fe2000c741270 */
[----:B------:R-:W2:Y:S01]  /*75030*/  LDCU UR5, c[0x0][0x39c] ;  /* 0x00007380ff0577ac */ /* 0x000ea20008000800 */
[----:B------:R-:W-:Y:S01]  /*75040*/  IMAD R0, R4, 0x2, R0 ;  /* 0x0000000204007824 */ /* 0x000fe200078e0200 */
[----:B------:R-:W-:-:S03]  /*75050*/  LOP3.LUT R19, R6, 0x174, RZ, 0xfc, !PT ;  /* 0x0000017406137812 */ /* 0x000fc600078efcff */
[----:B------:R-:W-:Y:S01]  /*75060*/  IMAD R18, R4, 0x2, R0 ;  /* 0x0000000204127824 */ /* 0x000fe200078e0200 */
[C---:B----4-:R-:W-:Y:S01]  /*75070*/  LEA R2, P6, R0.reuse, R5, 0x2 ;  /* 0x0000000500027211 */ /* 0x050fe200078c10ff */
[----:B------:R4:W-:Y:S01]  /*75080*/  @P5 STG.E desc[UR22][R24.64], R182 ;  /* 0x000000b618005986 */ /* 0x0009e2000c101916 */
[----:B---3--:R-:W-:Y:S01]  /*75090*/  ISETP.LT.AND P5, PT, R19, UR4, !P0 ;  /* 0x0000000413007c0c */ /* 0x008fe2000c7a1270 */
[----:B------:R-:W3:Y:S01]  /*750a0*/  LDCU UR4, c[0x0][0x39c] ;  /* 0x00007380ff0477ac */ /* 0x000ee20008000800 */
[----:B------:R-:W-:Y:S01]  /*750b0*/  LEA.HI.X.SX32 R3, R0, R7, 0x2, P6 ;  /* 0x0000000700037211 */ /* 0x000fe200030f16ff */
[----:B------:R-:W-:Y:S01]  /*750c0*/  IMAD R0, R4, 0x2, R18 ;  /* 0x0000000204007824 */ /* 0x000fe200078e0212 */
[----:B-1----:R-:W-:Y:S02]  /*750d0*/  LEA R16, P6, R18, R5, 0x2 ;  /* 0x0000000512107211 */ /* 0x002fe400078c10ff */
        /* <DEDUP_REMOVED lines=8> */
[C---:B----4-:R-:W-:Y:S01]  /*75160*/  LOP3.LUT R24, R6.reuse, 0x178, RZ, 0xfc, !PT ;  /* 0x0000017806187812 */ /* 0x050fe200078efcff */
[----:B------:R4:W-:Y:S01]  /*75170*/  @P3 STG.E desc[UR22][R16.64], R176 ;  /* 0x000000b010003986 */ /* 0x0009e2000c101916 */
[----:B------:R-:W-:Y:S02]  /*75180*/  LOP3.LUT R25, R6, 0x17a, RZ, 0xfc, !PT ;  /* 0x0000017a06197812 */ /* 0x000fe400078efcff */
[----:B------:R-:W-:Y:S01]  /*75190*/  ISETP.LT.AND P3, PT, R24, UR6, !P0 ;  /* 0x0000000618007c0c */ /* 0x000fe2000c761270 */
[----:B------:R-:W-:Y:S01]  /*751a0*/  IMAD R24, R4, 0x2, R0 ;  /* 0x0000000204187824 */ /* 0x000fe200078e0200 */
        /* <DEDUP_REMOVED lines=9> */
[----:B------:R-:W-:Y:S01]  /*75240*/  IMAD R26, R4, 0x2, R0 ;  /* 0x00000002041a7824 */ /* 0x000fe200078e0200 */
[----:B------:R-:W-:Y:S01]  /*75250*/  LEA.HI.X.SX32 R17, R24, R7, 0x2, P6 ;  /* 0x0000000718117211 */ /* 0x000fe200030f16ff */
[----:B------:R4:W-:Y:S01]  /*75260*/  @P5 STG.E desc[UR22][R2.64], R178 ;  /* 0x000000b202005986 */ /* 0x0009e2000c101916 */
[----:B-1----:R-:W-:Y:S02]  /*75270*/  LEA R18, P6, R0, R5, 0x2 ;  /* 0x0000000500127211 */ /* 0x002fe400078c10ff */
[----:B--2---:R-:W-:Y:S01]  /*75280*/  ISETP.LT.AND P5, PT, R25, UR5, !P0 ;  /* 0x0000000519007c0c */ /* 0x004fe2000c7a1270 */
        /* <DEDUP_REMOVED lines=16> */
[----:B--2---:R-:W-:Y:S02]  /*75390*/  LOP3.LUT R17, R6, 0x182, RZ, 0xfc, !PT ;  /* 0x0000018206117812 */ /* 0x004fe400078efcff */
        /* <DEDUP_REMOVED lines=8> */
[----:B---3--:R-:W-:-:S02]  /*75420*/  LOP3.LUT R25, R6, 0x186, RZ, 0xfc, !PT ;  /* 0x0000018606197812 */ /* 0x008fc400078efcff */
        /* <DEDUP_REMOVED lines=8> */
[----:B--2---:R-:W-:Y:S01]  /*754b0*/  LOP3.LUT R3, R6, 0x188, RZ, 0xfc, !PT ;  /* 0x0000018806037812 */ /* 0x004fe200078efcff */
[----:B------:R-:W-:Y:S01]  /*754c0*/  IMAD R0, R4, 0x2, R24 ;  /* 0x0000000204007824 */ /* 0x000fe200078e0218 */
[----:B------:R-:W-:Y:S01]  /*754d0*/  LEA R2, P6, R24, R5, 0x2 ;  /* 0x0000000518027211 */ /* 0x000fe200078c10ff */
[----:B------:R2:W-:Y:S01]  /*754e0*/  @P3 STG.E desc[UR22][R18.64], R76 ;  /* 0x0000004c12003986 */ /* 0x0005e2000c101916 */
[----:B-1----:R-:W-:Y:S01]  /*754f0*/  ISETP.LT.AND P3, PT, R3, UR5, !P0 ;  /* 0x0000000503007c0c */ /* 0x002fe2000c761270 */
[----:B------:R-:W-:Y:S01]  /*75500*/  IMAD R26, R4, 0x2, R0 ;  /* 0x00000002041a7824 */ /* 0x000fe200078e0200 */
[----:B------:R-:W-:Y:S01]  /*75510*/  LEA.HI.X.SX32 R3, R24, R7, 0x2, P6 ;  /* 0x0000000718037211 */ /* 0x000fe200030f16ff */
[----:B------:R-:W1:Y:S01]  /*75520*/  LDCU UR5, c[0x0][0x39c] ;  /* 0x00007380ff0577ac */ /* 0x000e620008000800 */
[----:B---3--:R-:W-:-:S02]  /*75530*/  LEA R16, P6, R0, R5, 0x2 ;  /* 0x0000000500107211 */ /* 0x008fc400078c10ff */
        /* <DEDUP_REMOVED lines=12> */
[----:B--2---:R-:W-:-:S03]  /*75600*/  LOP3.LUT R18, R6, 0x18e, RZ, 0xfc, !PT ;  /* 0x0000018e06127812 */ /* 0x004fc600078efcff */
[----:B------:R-:W-:Y:S01]  /*75610*/  IMAD R0, R4, 0x2, R26 ;  /* 0x0000000204007824 */ /* 0x000fe200078e021a */
[----:B---3--:R-:W-:Y:S01]  /*75620*/  LEA R2, P6, R26, R5, 0x2 ;  /* 0x000000051a027211 */ /* 0x008fe200078c10ff */
        /* <DEDUP_REMOVED lines=153> */
[----:B------:R-:W4:Y:S01]  /*75fc0*/  LDCU UR6, c[0x0][0x39c] ;  /* 0x00007380ff0677ac */ /* 0x000f220008000800 */
[----:B------:R-:W-:Y:S02]  /*75fd0*/  IMAD R24, R4, 0x2, R0 ;  /* 0x0000000204187824 */ /* 0x000fe400078e0200 */
        /* <DEDUP_REMOVED lines=14> */
[----:B------:R-:W-:Y:S01]  /*760c0*/  LEA R24, P6, R26, R5, 0x2 ;  /* 0x000000051a187211 */ /* 0x000fe200078c10ff */
[----:B------:R3:W-:Y:S01]  /*760d0*/  @P4 STG.E desc[UR22][R2.64], R127 ;  /* 0x0000007f02004986 */ /* 0x0007e2000c101916 */
[----:B------:R-:W-:Y:S02]  /*760e0*/  LOP3.LUT R0, R6, 0x1c0, RZ, 0xfc, !PT ;  /* 0x000001c006007812 */ /* 0x000fe400078efcff */
[----:B----4-:R-:W-:Y:S01]  /*760f0*/  ISETP.LT.AND P4, PT, R25, UR6, !P0 ;  /* 0x0000000619007c0c */ /* 0x010fe2000c781270 */
[----:B------:R4:W-:Y:S01]  /*76100*/  @P3 STG.E desc[UR22][R16.64], R8 ;  /* 0x0000000810003986 */ /* 0x0009e2000c101916 */
[----:B------:R-:W-:Y:S01]  /*76110*/  LEA.HI.X.SX32 R25, R26, R7, 0x2, P6 ;  /* 0x000000071a197211 */ /* 0x000fe200030f16ff */
[----:B------:R-:W-:Y:S01]  /*76120*/  IMAD R26, R4, 0x2, R26 ;  /* 0x00000002041a7824 */ /* 0x000fe200078e021a */
[----:B------:R-:W-:Y:S01]  /*76130*/  ISETP.LT.AND P3, PT, R0, UR4, !P0 ;  /* 0x0000000400007c0c */ /* 0x000fe2000c761270 */
[----:B------:R-:W4:Y:S01]  /*76140*/  LDCU UR4, c[0x0][0x39c] ;  /* 0x00007380ff0477ac */ /* 0x000f220008000800 */
[----:B--2---:R-:W-:Y:S01]  /*76150*/  LOP3.LUT R18, R6, 0x1c2, RZ, 0xfc, !PT ;  /* 0x000001c206127812 */ /* 0x004fe200078efcff */
[----:B------:R-:W-:Y:S01]  /*76160*/  IMAD R0, R4, 0x2, R26 ;  /* 0x0000000204007824 */ /* 0x000fe200078e021a */
[----:B---3--:R-:W-:Y:S01]  /*76170*/  LEA R2, P6, R26, R5, 0x2 ;  /* 0x000000051a027211 */ /* 0x008fe200078c10ff */
[----:B------:R-:W2:Y:S01]  /*76180*/  LDCU UR6, c[0x0][0x39c] ;  /* 0x00007380ff0677ac */ /* 0x000ea20008000800 */
[----:B------:R3:W-:Y:S01]  /*76190*/  @P2 STG.E desc[UR22][R24.64], R9 ;  /* 0x0000000918002986 */ /* 0x0007e2000c101916 */
[----:B-1----:R-:W-:Y:S01]  /*761a0*/  ISETP.LT.AND P2, PT, R18, UR5, !P0 ;  /* 0x0000000512007c0c */ /* 0x002fe2000c741270 */
[----:B------:R-:W-:Y:S01]  /*761b0*/  IMAD R18, R4, 0x2, R0 ;  /* 0x0000000204127824 */ /* 0x000fe200078e0200 */
[----:B------:R-:W-:Y:S01]  /*761c0*/  LEA.HI.X.SX32 R3, R26, R7, 0x2, P6 ;  /* 0x000000071a037211 */ /* 0x000fe200030f16ff */
[----:B------:R-:W1:Y:S01]  /*761d0*/  LDCU UR5, c[0x0][0x39c] ;  /* 0x00007380ff0577ac */ /* 0x000e620008000800 */
[----:B----4-:R-:W-:Y:S01]  /*761e0*/  LEA R16, P6, R0, R5, 0x2 ;  /* 0x0000000500107211 */ /* 0x010fe200078c10ff */
[----:B------:R-:W4:Y:S01]  /*761f0*/  LDS.128 R24, [R252+0x800] ;  /* 0x00080000fc187984 */ /* 0x000f220000000c00 */
[----:B------:R-:W-:-:S02]  /*76200*/  LOP3.LUT R19, R6, 0x1c4, RZ, 0xfc, !PT ;  /* 0x000001c406137812 */ /* 0x000fc400078efcff */
[----:B------:R-:W-:Y:S02]  /*76210*/  LEA.HI.X.SX32 R17, R0, R7, 0x2, P6 ;  /* 0x0000000700117211 */ /* 0x000fe400030f16ff */
[C---:B------:R-:W-:Y:S01]  /*76220*/  LEA R8, P6, R18.reuse, R5, 0x2 ;  /* 0x0000000512087211 */ /* 0x040fe200078c10ff */
[----:B------:R1:W-:Y:S01]  /*76230*/  @P5 STG.E desc[UR22][R2.64], R10 ;  /* 0x0000000a02005986 */ /* 0x0003e2000c101916 */
[----:B------:R-:W-:Y:S01]  /*76240*/  ISETP.LT.AND P5, PT, R19, UR4, !P0 ;  /* 0x0000000413007c0c */ /* 0x000fe2000c7a1270 */
[----:B------:R-:W4:Y:S01]  /*76250*/  LDCU UR4, c[0x0][0x39c] ;  /* 0x00007380ff0477ac */ /* 0x000f220008000800 */
[----:B---3--:R-:W-:Y:S01]  /*76260*/  LEA.HI.X.SX32 R9, R18, R7, 0x2, P6 ;  /* 0x0000000712097211 */ /* 0x008fe200030f16ff */
[----:B------:R-:W-:Y:S01]  /*76270*/  IMAD R18, R4, 0x2, R18 ;  /* 0x0000000204127824 */ /* 0x000fe200078e0212 */
[C---:B------:R-:W-:Y:S01]  /*76280*/  LOP3.LUT R0, R6.reuse, 0x1c6, RZ, 0xfc, !PT ;  /* 0x000001c606007812 */ /* 0x040fe200078efcff */
[----:B------:R3:W-:Y:S01]  /*76290*/  @P4 STG.E desc[UR22][R16.64], R11 ;  /* 0x0000000b10004986 */ /* 0x0007e2000c101916 */
[----:B------:R-:W-:-:S02]  /*762a0*/  LOP3.LUT R19, R6, 0x1c8, RZ, 0xfc, !PT ;  /* 0x000001c806137812 */ /* 0x000fc400078efcff */
[----:B--2---:R-:W-:Y:S01]  /*762b0*/  ISETP.LT.AND P4, PT, R0, UR6, !P0 ;  /* 0x0000000600007c0c */ /* 0x004fe2000c781270 */
[----:B------:R-:W-:Y:S01]  /*762c0*/  IMAD R0, R4, 0x2, R18 ;  /* 0x0000000204007824 */ /* 0x000fe200078e0212 */
[----:B------:R-:W2:Y:S01]  /*762d0*/  LDCU UR6, c[0x0][0x39c] ;  /* 0x00007380ff0677ac */ /* 0x000ea20008000800 */
[C---:B-1----:R-:W-:Y:S01]  /*762e0*/  LEA R2, P6, R18.reuse, R5, 0x2 ;  /* 0x0000000512027211 */ /* 0x042fe200078c10ff */
[----:B------:R1:W-:Y:S01]  /*762f0*/  @P3 STG.E desc[UR22][R8.64], R12 ;  /* 0x0000000c08003986 */ /* 0x0003e2000c101916 */
[----:B------:R-:W-:Y:S01]  /*76300*/  ISETP.LT.AND P3, PT, R19, UR5, !P0 ;  /* 0x0000000513007c0c */ /* 0x000fe2000c761270 */
[----:B------:R-:W2:Y:S01]  /*76310*/  LDCU UR5, c[0x0][0x39c] ;  /* 0x00007380ff0577ac */ /* 0x000ea20008000800 */
[----:B------:R-:W-:Y:S02]  /*76320*/  LEA.HI.X.SX32 R3, R18, R7, 0x2, P6 ;  /* 0x0000000712037211 */ /* 0x000fe400030f16ff */
[----:B------:R-:W-:Y:S01]  /*76330*/  LEA R10, P6, R0, R5, 0x2 ;  /* 0x00000005000a7211 */ /* 0x000fe200078c10ff */
[----:B---3--:R-:W-:Y:S01]  /*76340*/  IMAD R16, R4, 0x2, R0 ;  /* 0x0000000204107824 */ /* 0x008fe200078e0200 */
[----:B------:R-:W-:-:S02]  /*76350*/  LOP3.LUT R17, R6, 0x1ca, RZ, 0xfc, !PT ;  /* 0x000001ca06117812 */ /* 0x000fc400078efcff */
[----:B------:R-:W-:Y:S01]  /*76360*/  LEA.HI.X.SX32 R11, R0, R7, 0x2, P6 ;  /* 0x00000007000b7211 */ /* 0x000fe200030f16ff */
[----:B------:R-:W-:Y:S01]  /*76370*/  IMAD R0, R4, 0x2, R16 ;  /* 0x0000000204007824 */ /* 0x000fe200078e0210 */
[----:B-1----:R-:W-:Y:S01]  /*76380*/  LEA R8, P6, R16, R5, 0x2 ;  /* 0x0000000510087211 */ /* 0x002fe200078c10ff */
[----:B------:R1:W-:Y:S01]  /*76390*/  @P2 STG.E desc[UR22][R2.64], R13 ;  /* 0x0000000d02002986 */ /* 0x0003e2000c101916 */
[----:B----4-:R-:W-:Y:S01]  /*763a0*/  ISETP.LT.AND P2, PT, R17, UR4, !P0 ;  /* 0x0000000411007c0c */ /* 0x010fe2000c741270 */
[----:B------:R-:W3:Y:S01]  /*763b0*/  LDCU UR4, c[0x0][0x39c] ;  /* 0x00007380ff0477ac */ /* 0x000ee20008000800 */
[----:B------:R-:W-:Y:S02]  /*763c0*/  LOP3.LUT R12, R6, 0x1cc, RZ, 0xfc, !PT ;  /* 0x000001cc060c7812 */ /* 0x000fe400078efcff */
[----:B------:R-:W-:Y:S02]  /*763d0*/  LEA.HI.X.SX32 R9, R16, R7, 0x2, P6 ;  /* 0x0000000710097211 */ /* 0x000fe400030f16ff */
[----:B------:R-:W-:Y:S01]  /*763e0*/  LEA R16, P6, R0, R5, 0x2 ;  /* 0x0000000500107211 */ /* 0x000fe200078c10ff */
[----:B------:R4:W-:Y:S01]  /*763f0*/  @P5 STG.E desc[UR22][R10.64], R14 ;  /* 0x0000000e0a005986 */ /* 0x0009e2000c101916 */
[----:B--2---:R-:W-:Y:S01]  /*76400*/  ISETP.LT.AND P5, PT, R12, UR6, !P0 ;  /* 0x000000060c007c0c */ /* 0x004fe2000c7a1270 */
[----:B------:R-:W2:Y:S01]  /*76410*/  LDCU UR6, c[0x0][0x39c] ;  /* 0x00007380ff0677ac */ /* 0x000ea20008000800 */
[----:B------:R-:W-:-:S02]  /*76420*/  LOP3.LUT R12, R6, 0x1ce, RZ, 0xfc, !PT ;  /* 0x000001ce060c7812 */ /* 0x000fc400078efcff */
[----:B------:R-:W-:Y:S01]  /*76430*/  LEA.HI.X.SX32 R17, R0, R7, 0x2, P6 ;  /* 0x0000000700117211 */ /* 0x000fe200030f16ff */
[----:B------:R-:W-:Y:S01]  /*76440*/  IMAD R0, R4, 0x2, R0 ;  /* 0x0000000204007824 */ /* 0x000fe200078e0200 */
[----:B------:R2:W-:Y:S01]  /*76450*/  @P4 STG.E desc[UR22][R8.64], R15 ;  /* 0x0000000f08004986 */ /* 0x0005e2000c101916 */
[----:B------:R-:W-:Y:S01]  /*76460*/  ISETP.LT.AND P4, PT, R12, UR5, !P0 ;  /* 0x000000050c007c0c */ /* 0x000fe2000c781270 */
[----:B------:R-:W2:Y:S01]  /*76470*/  LDCU UR5, c[0x0][0x39c] ;  /* 0x00007380ff0577ac */ /* 0x000ea20008000800 */
[----:B------:R-:W-:Y:S01]  /*76480*/  IMAD R12, R4, 0x2, R0 ;  /* 0x00000002040c7824 */ /* 0x000fe200078e0200 */
[----:B------:R-:W-:Y:S01]  /*76490*/  @P3 STG.E desc[UR22][R16.64], R20 ;  /* 0x0000001410003986 */ /* 0x000fe2000c101916 */
[-C--:B-1----:R-:W-:Y:S02]  /*764a0*/  LEA R2, P3, R0, R5.reuse, 0x2 ;  /* 0x0000000500027211 */ /* 0x082fe400078610ff */
[----:B----4-:R-:W-:Y:S02]  /*764b0*/  LOP3.LUT R11, R6, 0x1d0, RZ, 0xfc, !PT ;  /* 0x000001d0060b7812 */ /* 0x010fe400078efcff */
[----:B------:R-:W-:-:S02]  /*764c0*/  LEA R10, P6, R12, R5, 0x2 ;  /* 0x000000050c0a7211 */ /* 0x000fc400078c10ff */
[-C--:B------:R-:W-:Y:S02]  /*764d0*/  LEA.HI.X.SX32 R3, R0, R7.reuse, 0x2, P3 ;  /* 0x0000000700037211 */ /* 0x080fe400018f16ff */
[----:B---3--:R-:W-:Y:S01]  /*764e0*/  ISETP.LT.AND P3, PT, R11, UR4, !P0 ;  /* 0x000000040b007c0c */ /* 0x008fe2000c761270 */
[----:B------:R-:W1:Y:S01]  /*764f0*/  LDCU UR4, c[0x0][0x39c] ;  /* 0x00007380ff0477ac */ /* 0x000e620008000800 */
[----:B------:R-:W-:Y:S01]  /*76500*/  LEA.HI.X.SX32 R11, R12, R7, 0x2, P6 ;  /* 0x000000070c0b7211 */ /* 0x000fe200030f16ff */
[----:B------:R-:W-:Y:S01]  /*76510*/  IMAD R12, R4, 0x2, R12 ;  /* 0x00000002040c7824 */ /* 0x000fe200078e020c */
[----:B------:R3:W-:Y:S01]  /*76520*/  @P2 STG.E desc[UR22][R2.64], R21 ;  /* 0x0000001502002986 */ /* 0x0007e2000c101916 */
[----:B------:R-:W-:-:S03]  /*76530*/  LOP3.LUT R0, R6, 0x1d2, RZ, 0xfc, !PT ;  /* 0x000001d206007812 */ /* 0x000fc600078efcff */
[----:B------:R4:W-:Y:S01]  /*76540*/  @P5 STG.E desc[UR22][R10.64], R22 ;  /* 0x000000160a005986 */ /* 0x0009e2000c101916 */
[----:B--2---:R-:W-:Y:S02]  /*76550*/  LEA R8, P5, R12, R5, 0x2 ;  /* 0x000000050c087211 */ /* 0x004fe400078a10ff */
[----:B------:R-:W-:Y:S02]  /*76560*/  LOP3.LUT R13, R6, 0x1d4, RZ, 0xfc, !PT ;  /* 0x000001d4060d7812 */ /* 0x000fe400078efcff */
[----:B------:R-:W-:Y:S01]  /*76570*/  ISETP.LT.AND P2, PT, R0, UR6, !P0 ;  /* 0x0000000600007c0c */ /* 0x000fe2000c741270 */
[----:B------:R-:W-:Y:S01]  /*76580*/  IMAD R0, R4, 0x2, R12 ;  /* 0x0000000204007824 */ /* 0x000fe200078e020c */
[----:B------:R-:W-:Y:S01]  /*76590*/  LEA.HI.X.SX32 R9, R12, R7, 0x2, P5 ;  /* 0x000000070c097211 */ /* 0x000fe200028f16ff */
[----:B------:R-:W2:Y:S01]  /*765a0*/  LDCU UR6, c[0x0][0x39c] ;  /* 0x00007380ff0677ac */ /* 0x000ea20008000800 */
[----:B------:R-:W-:Y:S01]  /*765b0*/  ISETP.LT.AND P5, PT, R13, UR5, !P0 ;  /* 0x000000050d007c0c */ /* 0x000fe2000c7a1270 */
[----:B------:R-:W2:Y:S01]  /*765c0*/  LDCU UR5, c[0x0][0x39c] ;  /* 0x00007380ff0577ac */ /* 0x000ea20008000800 */
[----:B---3--:R-:W-:Y:S01]  /*765d0*/  LOP3.LUT R3, R6, 0x1d6, RZ, 0xfc, !PT ;  /* 0x000001d606037812 */ /* 0x008fe200078efcff */
[----:B------:R-:W-:Y:S01]  /*765e0*/  IMAD R12, R4, 0x2, R0 ;  /* 0x00000002040c7824 */ /* 0x000fe200078e0200 */
        /* <DEDUP_REMOVED lines=9> */
[----:B------:R-:W-:Y:S02]  /*76680*/  LEA R12, P6, R0, R5, 0x2 ;  /* 0x00000005000c7211 */ /* 0x000fe400078c10ff */
[----:B---3--:R-:W-:Y:S01]  /*76690*/  LOP3.LUT R8, R6, 0x1da, RZ, 0xfc, !PT ;  /* 0x000001da06087812 */ /* 0x008fe200078efcff */
[----:B------:R3:W-:Y:S01]  /*766a0*/  @P3 STG.E desc[UR22][R2.64], R28 ;  /* 0x0000001c02003986 */ /* 0x0007e2000c101916 */
[----:B--2---:R-:W-:Y:S01]  /*766b0*/  ISETP.LT.AND P3, PT, R13, UR6, !P0 ;  /* 0x000000060d007c0c */ /* 0x004fe2000c761270 */
[----:B------:R-:W2:Y:S01]  /*766c0*/  LDCU UR6, c[0x0][0x39c] ;  /* 0x00007380ff0677ac */ /* 0x000ea20008000800 */
[----:B------:R-:W-:Y:S01]  /*766d0*/  LEA.HI.X.SX32 R13, R0, R7, 0x2, P6 ;  /* 0x00000007000d7211 */ /* 0x000fe200030f16ff */
[----:B------:R4:W-:Y:S01]  /*766e0*/  @P2 STG.E desc[UR22][R10.64], R29 ;  /* 0x0000001d0a002986 */ /* 0x0009e2000c101916 */
[----:B------:R-:W-:Y:S01]  /*766f0*/  ISETP.LT.AND P2, PT, R8, UR5, !P0 ;  /* 0x0000000508007c0c */ /* 0x000fe2000c741270 */
[----:B------:R-:W2:Y:S01]  /*76700*/  LDCU UR5, c[0x0][0x39c] ;  /* 0x00007380ff0577ac */ /* 0x000ea20008000800 */
[----:B------:R-:W-:Y:S01]  /*76710*/  IMAD R0, R4, 0x2, R0 ;  /* 0x0000000204007824 */ /* 0x000fe200078e0200 */
[----:B------:R-:W-:-:S03]  /*76720*/  LOP3.LUT R8, R6, 0x1dc, RZ, 0xfc, !PT ;  /* 0x000001dc06087812 */ /* 0x000fc600078efcff */
        /* <DEDUP_REMOVED lines=8> */
[----:B----4-:R-:W-:Y:S02]  /*767b0*/  LOP3.LUT R11, R6, 0x1de, RZ, 0xfc, !PT ;  /* 0x000001de060b7812 */ /* 0x010fe400078efcff */
[----:B------:R-:W-:-:S02]  /*767c0*/  LEA.HI.X.SX32 R9, R14, R7, 0x2, P6 ;  /* 0x000000070e097211 */ /* 0x000fc400030f16ff */
[C---:B------:R-:W-:Y:S01]  /*767d0*/  LEA R10, P6, R0.reuse, R5, 0x2 ;  /* 0x00000005000a7211 */ /* 0x040fe200078c10ff */
[----:B------:R4:W-:Y:S01]  /*767e0*/  @P4 STG.E desc[UR22][R2.64], R31 ;  /* 0x0000001f02004986 */ /* 0x0009e2000c101916 */
[----:B--2---:R-:W-:Y:S01]  /*767f0*/  ISETP.LT.AND P4, PT, R11, UR5, !P0 ;  /* 0x000000050b007c0c */ /* 0x004fe2000c781270 */
[----:B------:R-:W2:Y:S01]  /*76800*/  LDCU UR5, c[0x0][0x39c] ;  /* 0x00007380ff0577ac */ /* 0x000ea20008000800 */
[----:B------:R-:W-:Y:S01]  /*76810*/  LEA.HI.X.SX32 R11, R0, R7, 0x2, P6 ;  /* 0x00000007000b7211 */ /* 0x000fe200030f16ff */
[----:B------:R-:W-:Y:S01]  /*76820*/  IMAD R0, R4, 0x2, R0 ;  /* 0x0000000204007824 */ /* 0x000fe200078e0200 */
[C---:B---3--:R-:W-:Y:S01]  /*76830*/  LOP3.LUT R12, R6.reuse, 0x1e0, RZ, 0xfc, !PT ;  /* 0x000001e0060c7812 */ /* 0x048fe200078efcff */
[----:B------:R3:W-:Y:S01]  /*76840*/  @P3 STG.E desc[UR22][R8.64], R36 ;  /* 0x0000002408003986 */ /* 0x0007e2000c101916 */
[----:B------:R-:W-:Y:S02]  /*76850*/  LOP3.LUT R13, R6, 0x1e2, RZ, 0xfc, !PT ;  /* 0x000001e2060d7812 */ /* 0x000fe400078efcff */
[----:B------:R-:W-:Y:S01]  /*76860*/  ISETP.LT.AND P3, PT, R12, UR6, !P0 ;  /* 0x000000060c007c0c */ /* 0x000fe2000c761270 */
[----:B------:R-:W-:Y:S01]  /*76870*/  IMAD R12, R4, 0x2, R0 ;  /* 0x00000002040c7824 */ /* 0x000fe200078e0200 */
[----:B------:R-:W2:Y:S01]  /*76880*/  LDCU UR6, c[0x0][0x39c] ;  /* 0x00007380ff0677ac */ /* 0x000ea20008000800 */
[C---:B----4-:R-:W-:Y:S01]  /*76890*/  LEA R2, P6, R0.reuse, R5, 0x2 ;  /* 0x0000000500027211 */ /* 0x050fe200078c10ff */
[----:B------:R4:W-:Y:S01]  /*768a0*/  @P2 STG.E desc[UR22][R10.64], R37 ;  /* 0x000000250a002986 */ /* 0x0009e2000c101916 */
[----:B-1----:R-:W-:Y:S01]  /*768b0*/  ISETP.LT.AND P2, PT, R13, UR4, !P0 ;  /* 0x000000040d007c0c */ /* 0x002fe2000c741270 */
[----:B------:R-:W1:Y:S01]  /*768c0*/  LDCU UR4, c[0x0][0x39c] ;  /* 0x00007380ff0477ac */ /* 0x000e620008000800 */
[----:B------:R-:W-:Y:S01]  /*768d0*/  LEA.HI.X.SX32 R3, R0, R7, 0x2, P6 ;  /* 0x0000000700037211 */ /* 0x000fe200030f16ff */
[----:B------:R-:W-:Y:S01]  /*768e0*/  IMAD R0, R4, 0x2, R12 ;  /* 0x0000000204007824 */ /* 0x000fe200078e020c */
[----:B---3--:R-:W-:-:S02]  /*768f0*/  LEA R8, P6, R12, R5, 0x2 ;  /* 0x000000050c087211 */ /* 0x008fc400078c10ff */
[----:B------:R-:W-:Y:S01]  /*76900*/  LOP3.LUT R13, R6, 0x1e4, RZ, 0xfc, !PT ;  /* 0x000001e4060d7812 */ /* 0x000fe200078efcff */
[----:B------:R-:W-:Y:S01]  /*76910*/  IMAD R14, R4, 0x2, R0 ;  /* 0x00000002040e7824 */ /* 0x000fe200078e0200 */
[----:B------:R-:W-:Y:S01]  /*76920*/  LEA.HI.X.SX32 R9, R12, R7, 0x2, P6 ;  /* 0x000000070c097211 */ /* 0x000fe200030f16ff */
[----:B------:R3:W-:Y:S01]  /*76930*/  @P5 STG.E desc[UR22][R2.64], R38 ;  /* 0x0000002602005986 */ /* 0x0007e2000c101916 */
[----:B----4-:R-:W-:Y:S02]  /*76940*/  LEA R10, P6, R0, R5, 0x2 ;  /* 0x00000005000a7211 */ /* 0x010fe400078c10ff */
[----:B--2---:R-:W-:Y:S01]  /*76950*/  ISETP.LT.AND P5, PT, R13, UR5, !P0 ;  /* 0x000000050d007c0c */ /* 0x004fe2000c7a1270 */
        /* <DEDUP_REMOVED lines=16> */
[----:B----4-:R-:W-:Y:S02]  /*76a60*/  LOP3.LUT R9, R6, 0x1ea, RZ, 0xfc, !PT ;  /* 0x000001ea06097812 */ /* 0x010fe400078efcff */
[----:B------:R-:W-:Y:S02]  /*76a70*/  LEA R8, P6, R0, R5, 0x2 ;  /* 0x0000000500087211 */ /* 0x000fe400078c10ff */
[-C--:B------:R-:W-:Y:S02]  /*76a80*/  LEA.HI.X.SX32 R3, R14, R7.reuse, 0x2, P2 ;  /* 0x000000070e037211 */ /* 0x080fe400010f16ff */
[----:B--2---:R-:W-:Y:S01]  /*76a90*/  ISETP.LT.AND P2, PT, R9, UR5, !P0 ;  /* 0x0000000509007c0c */ /* 0x004fe2000c741270 */
[----:B------:R-:W2:Y:S01]  /*76aa0*/  LDCU UR5, c[0x0][0x39c] ;  /* 0x00007380ff0577ac */ /* 0x000ea20008000800 */
[----:B------:R-:W-:Y:S01]  /*76ab0*/  LEA.HI.X.SX32 R9, R0, R7, 0x2, P6 ;  /* 0x0000000700097211 */ /* 0x000fe200030f16ff */
[----:B------:R-:W-:Y:S01]  /*76ac0*/  IMAD R0, R4, 0x2, R0 ;  /* 0x0000000204007824 */ /* 0x000fe200078e0200 */
[C---:B------:R-:W-:Y:S01]  /*76ad0*/  LOP3.LUT R10, R6.reuse, 0x1ec, RZ, 0xfc, !PT ;  /* 0x000001ec060a7812 */ /* 0x040fe200078efcff */
[----:B------:R3:W-:Y:S01]  /*76ae0*/  @P5 STG.E desc[UR22][R2.64], R50 ;  /* 0x0000003202005986 */ /* 0x0007e2000c101916 */
[----:B-1----:R-:W-:-:S02]  /*76af0*/  LOP3.LUT R13, R6, 0x1ee, RZ, 0xfc, !PT ;  /* 0x000001ee060d7812 */ /* 0x002fc400078efcff */
        /* <DEDUP_REMOVED lines=10> */
[C---:B------:R-:W-:Y:S01]  /*76ba0*/  LEA R2, P6, R12.reuse, R5, 0x2 ;  /* 0x000000050c027211 */ /* 0x040fe200078c10ff */
[----:B------:R3:W-:Y:S01]  /*76bb0*/  @P3 STG.E desc[UR22][R10.64], R56 ;  /* 0x000000380a003986 */ /* 0x0007e2000c101916 */
[----:B--2---:R-:W-:Y:S01]  /*76bc0*/  ISETP.LT.AND P3, PT, R3, UR5, !P0 ;  /* 0x0000000503007c0c */ /* 0x004fe2000c761270 */
[----:B------:R-:W2:Y:S01]  /*76bd0*/  LDCU UR5, c[0x0][0x39c] ;  /* 0x00007380ff0577ac */ /* 0x000ea20008000800 */
[----:B------:R-:W-:-:S02]  /*76be0*/  LEA.HI.X.SX32 R3, R12, R7, 0x2, P6 ;  /* 0x000000070c037211 */ /* 0x000fc400030f16ff */
[----:B-1----:R-:W-:Y:S01]  /*76bf0*/  LEA R8, P6, R0, R5, 0x2 ;  /* 0x0000000500087211 */ /* 0x002fe200078c10ff */
[----:B------:R-:W-:-:S03]  /*76c00*/  IMAD R12, R4, 0x2, R0 ;  /* 0x00000002040c7824 */ /* 0x000fc600078e0200 */
[----:B------:R-:W-:Y:S02]  /*76c10*/  LEA.HI.X.SX32 R9, R0, R7, 0x2, P6 ;  /* 0x0000000700097211 */ /* 0x000fe400030f16ff */
[----:B------:R-:W-:Y:S01]  /*76c20*/  LOP3.LUT R0, R6, 0x1f4, RZ, 0xfc, !PT ;  /* 0x000001f406007812 */ /* 0x000fe200078efcff */
[----:B------:R1:W-:Y:S01]  /*76c30*/  @P2 STG.E desc[UR22][R2.64], R57 ;  /* 0x0000003902002986 */ /* 0x0003e2000c101916 */
[----:B---3--:R-:W-:-:S03]  /*76c40*/  LEA R10, P6, R12, R5, 0x2 ;  /* 0x000000050c0a7211 */ /* 0x008fc600078c10ff */
[----:B------:R3:W-:Y:S01]  /*76c50*/  @P5 STG.E desc[UR22][R8.64], R58 ;  /* 0x0000003a08005986 */ /* 0x0007e2000c101916 */
[----:B----4-:R-:W-:Y:S01]  /*76c60*/  ISETP.LT.AND P5, PT, R0, UR4, !P0 ;  /* 0x0000000400007c0c */ /* 0x010fe2000c7a1270 */
[----:B------:R-:W4:Y:S01]  /*76c70*/  LDCU UR4, c[0x0][0x39c] ;  /* 0x00007380ff0477ac */ /* 0x000f220008000800 */
[----:B------:R-:W-:Y:S01]  /*76c80*/  LEA.HI.X.SX32 R11, R12, R7, 0x2, P6 ;  /* 0x000000070c0b7211 */ /* 0x000fe200030f16ff */
[----:B------:R-:W-:Y:S01]  /*76c90*/  IMAD R12, R4, 0x2, R12 ;  /* 0x00000002040c7824 */ /* 0x000fe200078e020c */
[----:B------:R-:W-:-:S03]  /*76ca0*/  LOP3.LUT R0, R6, 0x1f6, RZ, 0xfc, !PT ;  /* 0x000001f606007812 */ /* 0x000fc600078efcff */
[----:B------:R4:W-:Y:S01]  /*76cb0*/  @P4 STG.E desc[UR22][R10.64], R59 ;  /* 0x0000003b0a004986 */ /* 0x0009e2000c101916 */
[----:B--2---:R-:W-:Y:S01]  /*76cc0*/  ISETP.LT.AND P4, PT, R0, UR5, !P0 ;  /* 0x0000000500007c0c */ /* 0x004fe2000c781270 */
[----:B------:R-:W-:Y:S01]  /*76cd0*/  IMAD R0, R4, 0x2, R12 ;  /* 0x0000000204007824 */ /* 0x000fe200078e020c */
[----:B------:R-:W-:Y:S01]  /*76ce0*/  LOP3.LUT R13, R6, 0x1f2, RZ, 0xfc, !PT ;  /* 0x000001f2060d7812 */ /* 0x000fe200078efcff */
[----:B------:R-:W2:Y:S01]  /*76cf0*/  LDCU UR5, c[0x0][0x39c] ;  /* 0x00007380ff0577ac */ /* 0x000ea20008000800 */
[----:B-1----:R-:W-:Y:S01]  /*76d00*/  LEA R2, P6, R12, R5, 0x2 ;  /* 0x000000050c027211 */ /* 0x002fe200078c10ff */
[----:B------:R-:W-:Y:S01]  /*76d10*/  IMAD R14, R4, 0x2, R0 ;  /* 0x00000002040e7824 */ /* 0x000fe200078e0200 */
[----:B------:R-:W-:Y:S02]  /*76d20*/  ISETP.LT.AND P2, PT, R13, UR6, !P0 ;  /* 0x000000060d007c0c */ /* 0x000fe4000c741270 */
[----:B------:R-:W-:Y:S01]  /*76d30*/  LEA.HI.X.SX32 R3, R12, R7, 0x2, P6 ;  /* 0x000000070c037211 */ /* 0x000fe200030f16ff */
[----:B------:R-:W-:Y:S01]  /*76d40*/  IMAD R16, R4, 0x2, R14 ;  /* 0x0000000204107824 */ /* 0x000fe200078e020e */
[----:B---3--:R-:W-:-:S02]  /*76d50*/  LEA R8, P6, R0, R5, 0x2 ;  /* 0x0000000500087211 */ /* 0x008fc400078c10ff */
[----:B------:R-:W-:Y:S01]  /*76d60*/  LOP3.LUT R12, R6, 0x1f8, RZ, 0xfc, !PT ;  /* 0x000001f8060c7812 */ /* 0x000fe200078efcff */
[----:B------:R1:W-:Y:S01]  /*76d70*/  @P3 STG.E desc[UR22][R2.64], R52 ;  /* 0x0000003402003986 */ /* 0x0003e2000c101916 */
[----:B------:R-:W-:Y:S01]  /*76d80*/  LEA.HI.X.SX32 R9, R0, R7, 0x2, P6 ;  /* 0x0000000700097211 */ /* 0x000fe200030f16ff */
[----:B------:R-:W-:Y:S01]  /*76d90*/  IMAD R0, R4, 0x2, R16 ;  /* 0x0000000204007824 */ /* 0x000fe200078e0210 */
[----:B----4-:R-:W-:Y:S01]  /*76da0*/  ISETP.LT.AND P3, PT, R12, UR4, !P0 ;  /* 0x000000040c007c0c */ /* 0x010fe2000c761270 */
[----:B------:R-:W3:Y:S02]  /*76db0*/  LDCU UR4, c[0x0][0x39c] ;  /* 0x00007380ff0477ac */ /* 0x000ee40008000800 */
[----:B------:R-:W-:Y:S01]  /*76dc0*/  IMAD R18, R4, 0x2, R0 ;  /* 0x0000000204127824 */ /* 0x000fe200078e0200 */
[----:B------:R4:W-:Y:S01]  /*76dd0*/  @P2 STG.E desc[UR22][R8.64], R53 ;  /* 0x0000003508002986 */ /* 0x0009e2000c101916 */
[-C--:B------:R-:W-:Y:S02]  /*76de0*/  LEA R10, P2, R14, R5.reuse, 0x2 ;  /* 0x000000050e0a7211 */ /* 0x080fe400078410ff */
[----:B------:R-:W-:Y:S01]  /*76df0*/  LEA R12, P6, R16, R5, 0x2 ;  /* 0x00000005100c7211 */ /* 0x000fe200078c10ff */
[----:B------:R-:W-:Y:S01]  /*76e00*/  IMAD R20, R4, 0x2, R18 ;  /* 0x0000000204147824 */ /* 0x000fe200078e0212 */
[----:B------:R-:W-:-:S02]  /*76e10*/  LEA.HI.X.SX32 R11, R14, R7, 0x2, P2 ;  /* 0x000000070e0b7211 */ /* 0x000fc400010f16ff */
[----:B------:R-:W-:Y:S01]  /*76e20*/  LEA.HI.X.SX32 R13, R16, R7, 0x2, P6 ;  /* 0x00000007100d7211 */ /* 0x000fe200030f16ff */
[----:B------:R-:W-:Y:S01]  /*76e30*/  IMAD R4, R4, 0x2, R20 ;  /* 0x0000000204047824 */ /* 0x000fe200078e0214 */
[-C--:B-1----:R-:W-:Y:S02]  /*76e40*/  LEA R2, P6, R0, R5.reuse, 0x2 ;  /* 0x0000000500027211 */ /* 0x082fe400078c10ff */
[----:B------:R-:W-:Y:S02]  /*76e50*/  LEA R14, P2, R18, R5, 0x2 ;  /* 0x00000005120e7211 */ /* 0x000fe400078410ff */
[C---:B------:R-:W-:Y:S02]  /*76e60*/  LOP3.LUT R17, R6.reuse, 0x1fa, RZ, 0xfc, !PT ;  /* 0x000001fa06117812 */ /* 0x040fe400078efcff */
[----:B------:R-:W-:Y:S02]  /*76e70*/  LOP3.LUT R6, R6, 0x1fc, RZ, 0xfc, !PT ;  /* 0x000001fc06067812 */ /* 0x000fe400078efcff */
[----:B------:R-:W-:-:S02]  /*76e80*/  LEA.HI.X.SX32 R3, R0, R7, 0x2, P6 ;  /* 0x0000000700037211 */ /* 0x000fc400030f16ff */
[----:B------:R-:W-:Y:S02]  /*76e90*/  LEA.HI.X.SX32 R15, R18, R7, 0x2, P2 ;  /* 0x00000007120f7211 */ /* 0x000fe400010f16ff */
[----:B----4-:R-:W-:Y:S02]  /*76ea0*/  LEA R8, P6, R4, R5, 0x2 ;  /* 0x0000000504087211 */ /* 0x010fe400078c10ff */
[----:B--2---:R-:W-:Y:S02]  /*76eb0*/  ISETP.LT.AND P2, PT, R17, UR5, !P0 ;  /* 0x0000000511007c0c */ /* 0x004fe4000c741270 */
[----:B---3--:R-:W-:Y:S02]  /*76ec0*/  ISETP.LT.AND P0, PT, R6, UR4, !P0 ;  /* 0x0000000406007c0c */ /* 0x008fe4000c701270 */
[----:B------:R-:W-:Y:S02]  /*76ed0*/  LEA.HI.X.SX32 R9, R4, R7, 0x2, P6 ;  /* 0x0000000704097211 */ /* 0x000fe400030f16ff */
[C---:B------:R-:W-:Y:S01]  /*76ee0*/  LEA R4, P6, R20.reuse, R5, 0x2 ;  /* 0x0000000514047211 */ /* 0x040fe200078c10ff */
[----:B------:R1:W-:Y:S03]  /*76ef0*/  @P5 STG.E desc[UR22][R10.64], R54 ;  /* 0x000000360a005986 */ /* 0x0003e6000c101916 */
[----:B------:R-:W-:Y:S01]  /*76f00*/  LEA.HI.X.SX32 R5, R20, R7, 0x2, P6 ;  /* 0x0000000714057211 */ /* 0x000fe200030f16ff */
[----:B------:R1:W-:Y:S04]  /*76f10*/  @P4 STG.E desc[UR22][R12.64], R55 ;  /* 0x000000370c004986 */ /* 0x0003e8000c101916 */
[----:B------:R1:W-:Y:S04]  /*76f20*/  @P3 STG.E desc[UR22][R2.64], R24 ;  /* 0x0000001802003986 */ /* 0x0003e8000c101916 */
[----:B------:R1:W-:Y:S04]  /*76f30*/  @P2 STG.E desc[UR22][R14.64], R25 ;  /* 0x000000190e002986 */ /* 0x0003e8000c101916 */
[----:B------:R1:W-:Y:S04]  /*76f40*/  @P0 STG.E desc[UR22][R4.64], R26 ;  /* 0x0000001a04000986 */ /* 0x0003e8000c101916 */
[----:B------:R1:W-:Y:S01]  /*76f50*/  @P1 STG.E desc[UR22][R8.64], R27 ;  /* 0x0000001b08001986 */ /* 0x0003e2000c101916 */
[----:B------:R-:W-:Y:S06]  /*76f60*/  BAR.SYNC.DEFER_BLOCKING 0x0 ;  /* 0x0000000000007b1d */ /* 0x000fec0000010000 */
[----:B------:R-:W-:Y:S05]  /*76f70*/  BRA.U UP0, `(.L_x_13) ;  /* 0x0000000100a07547 */ /* 0x000fea000b800000 */
[----:B------:R-:W2:Y:S01]  /*76f80*/  S2UR UR5, SR_CgaCtaId ;  /* 0x00000000000579c3 */ /* 0x000ea20000008800 */
[----:B------:R-:W-:Y:S01]  /*76f90*/  NOP ;  /* 0x0000000000007918 */ /* 0x000fe20000000000 */
[----:B------:R-:W-:Y:S01]  /*76fa0*/  UMOV UR4, 0x50 ;  /* 0x0000005000047882 */ /* 0x000fe20000000000 */
[----:B------:R-:W-:Y:S02]  /*76fb0*/  IMAD.U32 R0, RZ, RZ, UR10 ;  /* 0x0000000aff007e24 */ /* 0x000fe4000f8e00ff */
[----:B-1----:R-:W-:Y:S02]  /*76fc0*/  IMAD.MOV.U32 R3, RZ, RZ, 0xff ;  /* 0x000000ffff037424 */ /* 0x002fe400078e00ff */
[----:B------:R-:W-:Y:S01]  /*76fd0*/  IMAD.MOV.U32 R7, RZ, RZ, 0x1 ;  /* 0x00000001ff077424 */ /* 0x000fe200078e00ff */
[----:B------:R-:W-:-:S04]  /*76fe0*/  LOP3.LUT R0, R0, 0xffff, RZ, 0xc0, !PT ;  /* 0x0000ffff00007812 */ /* 0x000fc800078ec0ff */
[----:B------:R-:W-:-:S05]  /*76ff0*/  SHF.R.U32.HI R0, RZ, 0x5, R0 ;  /* 0x00000005ff007819 */ /* 0x000fca0000011600 */
[----:B------:R-:W-:Y:S01]  /*77000*/  VIADD R2, R0, 0x10 ;  /* 0x0000001000027836 */ /* 0x000fe20000000000 */
[----:B------:R-:W-:Y:S01]  /*77010*/  SHF.L.U32 R0, R3, R0, RZ ;  /* 0x0000000003007219 */ /* 0x000fe200000006ff */
[----:B--2---:R-:W-:-:S03]  /*77020*/  ULEA UR6, UR5, UR4, 0x18 ;  /* 0x0000000405067291 */ /* 0x004fc6000f8ec0ff */
[----:B------:R-:W-:-:S04]  /*77030*/  SHF.L.U32 R3, R7, R2, RZ ;  /* 0x0000000207037219 */ /* 0x000fc800000006ff */
[----:B------:R-:W-:Y:S02]  /*77040*/  LOP3.LUT R0, R3, R0, RZ, 0xfc, !PT ;  /* 0x0000000003007212 */ /* 0x000fe400078efcff */
[----:B------:R-:W1:Y:S02]  /*77050*/  LDS R5, [UR6] ;  /* 0x00000006ff057984 */ /* 0x000e640008000800 */
[C---:B------:R-:W-:Y:S02]  /*77060*/  LOP3.LUT R2, R0.reuse, 0xffff, RZ, 0xc0, !PT ;  /* 0x0000ffff00027812 */ /* 0x040fe400078ec0ff */
[----:B-1----:R-:W-:-:S04]  /*77070*/  LOP3.LUT R3, R0, 0xffff, R5, 0x80, !PT ;  /* 0x0000ffff00037812 */ /* 0x002fc800078e8005 */
[----:B------:R-:W-:-:S13]  /*77080*/  ISETP.NE.AND P0, PT, R3, R2, PT ;  /* 0x000000020300720c */ /* 0x000fda0003f05270 */
[----:B------:R-:W-:Y:S05]  /*77090*/  @P0 BRA `(.L_x_14) ;  /* 0x0000000000500947 */ /* 0x000fea0003800000 */
[----:B------:R-:W-:Y:S02]  /*770a0*/  SHF.R.U32.HI R5, RZ, 0x10, R5 ;  /* 0x00000010ff057819 */ /* 0x000fe40000011605 */
[----:B------:R-:W-:-:S04]  /*770b0*/  SHF.R.U32.HI R2, RZ, 0x10, R0 ;  /* 0x00000010ff027819 */ /* 0x000fc80000011600 */
[----:B------:R-:W-:-:S04]  /*770c0*/  LOP3.LUT R5, R5, R2, RZ, 0xc0, !PT ;  /* 0x0000000205057212 */ /* 0x000fc800078ec0ff */
[----:B------:R-:W-:-:S13]  /*770d0*/  ISETP.NE.AND P0, PT, R5, R2, PT ;  /* 0x000000020500720c */ /* 0x000fda0003f05270 */
[----:B------:R-:W-:Y:S05]  /*770e0*/  @P0 BRA `(.L_x_15) ;  /* 0x0000000000300947 */ /* 0x000fea0003800000 */
[----:B------:R-:W-:Y:S01]  /*770f0*/  R2UR UR4, R0 ;  /* 0x00000000000472ca */ /* 0x000fe200000e0000 */
[----:B------:R-:W-:Y:S01]  /*77100*/  VOTEU.ANY UR5, UPT, PT ;  /* 0x0000000000057886 */ /* 0x000fe200038e0100 */
[----:B------:R-:W1:Y:S01]  /*77110*/  S2R R0, SR_LANEID ;  /* 0x0000000000007919 */ /* 0x000e620000000000 */
[----:B------:R-:W-:-:S10]  /*77120*/  UFLO.U32 UR5, UR5 ;  /* 0x00000005000572bd */ /* 0x000fd400080e0000 */
[----:B------:R-:W-:-:S06]  /*77130*/  ULOP3.LUT UR4, URZ, UR4, URZ, 0x33, !UPT ;  /* 0x00000004ff047292 */ /* 0x000fcc000f8e33ff */
[----:B------:R-:W-:-:S04]  /*77140*/  IMAD.U32 R2, RZ, RZ, UR4 ;  /* 0x00000004ff027e24 */ /* 0x000fc8000f8e00ff */
[----:B------:R-:W2:Y:S02]  /*77150*/  REDUX UR7, R2 ;  /* 0x00000000020773c4 */ /* 0x000ea40000000000 */
[----:B------:R3:W-:Y:S01]  /*77160*/  UTCATOMSWS.AND URZ, UR4 ;  /* 0x0000000400ff79e3 */ /* 0x0007e20008000000 */
[----:B-1----:R-:W-:Y:S01]  /*77170*/  ISETP.EQ.U32.AND P0, PT, R0, UR5, PT ;  /* 0x0000000500007c0c */ /* 0x002fe2000bf02070 */
[----:B--2---:R-:W-:-:S12]  /*77180*/  IMAD.U32 R0, RZ, RZ, UR7 ;  /* 0x00000007ff007e24 */ /* 0x004fd8000f8e00ff */
[----:B------:R3:W-:Y:S01]  /*77190*/  @P0 ATOMS.AND RZ, [UR6], R0 ;  /* 0x00000000ffff098c */ /* 0x0007e2000a800006 */
[----:B------:R-:W-:Y:S05]  /*771a0*/  BRA `(.L_x_13) ;  /* 0x0000000000147947 */ /* 0x000fea0003800000 */
.L_x_15:
[----:B------:R-:W-:-:S07]  /*771b0*/  MOV R2, 0x771d0 ;  /* 0x000771d000027802 */ /* 0x000fce0000000f00 */
[----:B------:R-:W-:Y:S05]  /*771c0*/  CALL.REL.NOINC `($__internal_0_$__cuda_sm10x_tcgen05_guardrail_trap_col_being_dealloced_not_returned_by_alloc) ;  /* 0x00000000002c7944 */ /* 0x000fea0003c00000 */
[----:B------:R-:W-:Y:S05]  /*771d0*/  BRA `(.L_x_13) ;  /* 0x0000000000087947 */ /* 0x000fea0003800000 */
.L_x_14:
[----:B------:R-:W-:-:S07]  /*771e0*/  MOV R2, 0x77200 ;  /* 0x0007720000027802 */ /* 0x000fce0000000f00 */
[----:B------:R-:W-:Y:S05]  /*771f0*/  CALL.REL.NOINC `($__internal_2_$__cuda_sm10x_tcgen05_guardrail_trap_unallocated_columns_being_dealloced) ;  /* 0x0000000000387944 */ /* 0x000fea0003c00000 */
.L_x_13:
[----:B------:R-:W-:Y:S01]  /*77200*/  NOP ;  /* 0x0000000000007918 */ /* 0x000fe20000000000 */
[----:B---3--:R-:W-:Y:S05]  /*77210*/  EXIT ;  /* 0x000000000000794d */ /* 0x008fea0003800000 */
.L_x_9:
[----:B------:R-:W1:Y:S02]  /*77220*/  SYNCS.PHASECHK.TRANS64.TRYWAIT P3, [UR16], R124 ;  /* 0x0000007cff0075a7 */ /* 0x000e640008061110 */
[----:B-1----:R-:W-:Y:S05]  /*77230*/  @!P3 BRA `(.L_x_9) ;  /* 0xfffffffc00f8b947 */ /* 0x002fea000383ffff */
[----:B------:R-:W-:Y:S05]  /*77240*/  BRA `(.L_x_16) ;  /* 0xfffffe2c00907947 */ /* 0x000fea000383ffff */
.L_x_12:
[----:B------:R-:W2:Y:S02]  /*77250*/  SYNCS.PHASECHK.TRANS64.TRYWAIT P0, [UR8], R2 ;  /* 0x00000002ff0075a7 */ /* 0x000ea40008001108 */
[----:B--2---:R-:W-:Y:S05]  /*77260*/  @!P0 BRA `(.L_x_12) ;  /* 0xfffffffc00f88947 */ /* 0x004fea000383ffff */
[----:B------:R-:W-:Y:S05]  /*77270*/  BRA `(.L_x_11) ;  /* 0xffffff6c00087947 */ /* 0x000fea000383ffff */
        .weak           $__internal_0_$__cuda_sm10x_tcgen05_guardrail_trap_col_being_dealloced_not_returned_by_alloc
        .type           $__internal_0_$__cuda_sm10x_tcgen05_guardrail_trap_col_being_dealloced_not_returned_by_alloc,@function
        .size           $__internal_0_$__cuda_sm10x_tcgen05_guardrail_trap_col_being_dealloced_not_returned_by_alloc,($__internal_1_$__cuda_sm10x_tcgen05_guardrail_trap_phase_invalid_during_alloc - $__internal_0_$__cuda_sm10x_tcgen05_guardrail_trap_col_being_dealloced_not_returned_by_alloc)
$__internal_0_$__cuda_sm10x_tcgen05_guardrail_trap_col_being_dealloced_not_returned_by_alloc:
[----:B------:R-:W-:Y:S05]  /*77280*/  BPT.TRAP 0x1 ;  /* 0x000000040000795c */ /* 0x000fea0000300000 */
[----:B------:R-:W-:-:S04]  /*77290*/  IMAD.MOV.U32 R3, RZ, RZ, 0x0 ;  /* 0x00000000ff037424 */ /* 0x000fc800078e00ff */
[----:B------:R-:W-:Y:S05]  /*772a0*/  RET.REL.NODEC R2 `(matmul_kernel) ;  /* 0xfffff88c02547950 */ /* 0x000fea0003c3ffff */
        .weak           $__internal_1_$__cuda_sm10x_tcgen05_guardrail_trap_phase_invalid_during_alloc
        .type           $__internal_1_$__cuda_sm10x_tcgen05_guardrail_trap_phase_invalid_during_alloc,@function
        .size           $__internal_1_$__cuda_sm10x_tcgen05_guardrail_trap_phase_invalid_during_alloc,($__internal_2_$__cuda_sm10x_tcgen05_guardrail_trap_unallocated_columns_being_dealloced - $__internal_1_$__cuda_sm10x_tcgen05_guardrail_trap_phase_invalid_during_alloc)
$__internal_1_$__cuda_sm10x_tcgen05_guardrail_trap_phase_invalid_during_alloc:
[----:B------:R-:W-:Y:S05]  /*772b0*/  BPT.TRAP 0x1 ;  /* 0x000000040000795c */ /* 0x000fea0000300000 */
[----:B------:R-:W-:-:S04]  /*772c0*/  IMAD.MOV.U32 R3, RZ, RZ, 0x0 ;  /* 0x00000000ff037424 */ /* 0x000fc800078e00ff */
[----:B------:R-:W-:Y:S05]  /*772d0*/  RET.REL.NODEC R2 `(matmul_kernel) ;  /* 0xfffff88c02487950 */ /* 0x000fea0003c3ffff */
        .weak           $__internal_2_$__cuda_sm10x_tcgen05_guardrail_trap_unallocated_columns_being_dealloced
        .type           $__internal_2_$__cuda_sm10x_tcgen05_guardrail_trap_unallocated_columns_being_dealloced,@function
        .size           $__internal_2_$__cuda_sm10x_tcgen05_guardrail_trap_unallocated_columns_being_dealloced,(.L_x_20 - $__internal_2_$__cuda_sm10x_tcgen05_guardrail_trap_unallocated_columns_being_dealloced)
$__internal_2_$__cuda_sm10x_tcgen05_guardrail_trap_unallocated_columns_being_dealloced:
[----:B------:R-:W-:Y:S05]  /*772e0*/  BPT.TRAP 0x1 ;  /* 0x000000040000795c */ /* 0x000fea0000300000 */
[----:B------:R-:W-:-:S04]  /*772f0*/  IMAD.MOV.U32 R3, RZ, RZ, 0x0 ;  /* 0x00000000ff037424 */ /* 0x000fc800078e00ff */
[----:B------:R-:W-:Y:S05]  /*77300*/  RET.REL.NODEC R2 `(matmul_kernel) ;  /* 0xfffff88c023c7950 */ /* 0x000fea0003c3ffff */
.L_x_17:
[----:B------:R-:W-:-:S00]  /*77310*/  BRA `(.L_x_17) ;  /* 0xfffffffc00fc7947 */ /* 0x000fc0000383ffff */
[----:B------:R-:W-:-:S00]  /*77320*/  NOP ;  /* 0x0000000000007918 */ /* 0x000fc00000000000 */
        /* <DEDUP_REMOVED lines=13> */
.L_x_20:


//--------------------- .nv.shared.matmul_kernel  --------------------------
	.section	.nv.shared.matmul_kernel,"aw",@nobits
	.sectionflags	@""
	.align	16
	.zero		1024


//--------------------- .nv.shared.reserved.0     --------------------------
	.section	.nv.shared.reserved.0,"aw",@nobits
	.align	8
	.weak		__nv_reservedSMEM_offset_0_alias
	.size		__nv_reservedSMEM_offset_0_alias, 0, 64
	.other		__nv_reservedSMEM_offset_0_alias,@"STO_CUDA_RESERVED_SHARED STV_DEFAULT"
__nv_reservedSMEM_offset_0_alias:
	.zero		0
.nv.shared.reserved.0:
	.zero		64
	.weak		__nv_reservedSMEM_allocation_phase
	.type		__nv_reservedSMEM_allocation_phase,@object
	.size		__nv_reservedSMEM_allocation_phase,(.L_0 - __nv_reservedSMEM_allocation_phase)
__nv_reservedSMEM_allocation_phase:
	.zero		1
.L_0:
	.zero		7
	.weak		__nv_reservedSMEM_devtool_atexit_pc
	.type		__nv_reservedSMEM_devtool_atexit_pc,@object
	.size		__nv_reservedSMEM_devtool_atexit_pc,(__nv_reservedSMEM_allocation_mask - __nv_reservedSMEM_devtool_atexit_pc)
__nv_reservedSMEM_devtool_atexit_pc:
	.zero		8
	.weak		__nv_reservedSMEM_allocation_mask
	.type		__nv_reservedSMEM_allocation_mask,@object
	.size		__nv_reservedSMEM_allocation_mask,(.L_2 - __nv_reservedSMEM_allocation_mask)
__nv_reservedSMEM_allocation_mask:
	.zero		4
.L_2:


//--------------------- .nv.constant0.matmul_kernel --------------------------
	.section	.nv.constant0.matmul_kernel,"a",@progbits
	.sectionflags	@""
	.align	4
.nv.constant0.matmul_kernel:
	.zero		976


//--------------------- SYMBOLS --------------------------

	.type		.nv.reservedSmem.offset0,@object
	.size		.nv.reservedSmem.offset0,0x4
	.type		.nv.reservedSmem.cap,@object
	.size		.nv.reservedSmem.cap,0x4
